//
// Generated by NVIDIA NVVM Compiler
//
// Compiler Build ID: CL-36424714
// Cuda compilation tools, release 13.0, V13.0.88
// Based on NVVM 20.0.0
//

.version 9.0
.target sm_100
.address_size 64

	// .globl	varlen_flash_attention_bwd_64_fp32
.extern .shared .align 16 .b8 smem[];
.extern .shared .align 16 .b8 smem_fp16[];

.visible .entry varlen_flash_attention_bwd_64_fp32(
	.param .u64 .ptr .align 1 varlen_flash_attention_bwd_64_fp32_param_0,
	.param .u64 .ptr .align 1 varlen_flash_attention_bwd_64_fp32_param_1,
	.param .u64 .ptr .align 1 varlen_flash_attention_bwd_64_fp32_param_2,
	.param .u64 .ptr .align 1 varlen_flash_attention_bwd_64_fp32_param_3,
	.param .u64 .ptr .align 1 varlen_flash_attention_bwd_64_fp32_param_4,
	.param .u64 .ptr .align 1 varlen_flash_attention_bwd_64_fp32_param_5,
	.param .u64 .ptr .align 1 varlen_flash_attention_bwd_64_fp32_param_6,
	.param .u64 .ptr .align 1 varlen_flash_attention_bwd_64_fp32_param_7,
	.param .u64 .ptr .align 1 varlen_flash_attention_bwd_64_fp32_param_8,
	.param .u64 .ptr .align 1 varlen_flash_attention_bwd_64_fp32_param_9,
	.param .u64 .ptr .align 1 varlen_flash_attention_bwd_64_fp32_param_10,
	.param .u32 varlen_flash_attention_bwd_64_fp32_param_11,
	.param .u32 varlen_flash_attention_bwd_64_fp32_param_12,
	.param .u32 varlen_flash_attention_bwd_64_fp32_param_13,
	.param .u32 varlen_flash_attention_bwd_64_fp32_param_14,
	.param .f32 varlen_flash_attention_bwd_64_fp32_param_15,
	.param .u32 varlen_flash_attention_bwd_64_fp32_param_16
)
{
	.reg .pred 	%p<23>;
	.reg .b32 	%r<144>;
	.reg .b32 	%f<1257>;
	.reg .b64 	%rd<65>;

	ld.param.u64 	%rd7, [varlen_flash_attention_bwd_64_fp32_param_0];
	ld.param.u64 	%rd10, [varlen_flash_attention_bwd_64_fp32_param_3];
	ld.param.u64 	%rd11, [varlen_flash_attention_bwd_64_fp32_param_4];
	ld.param.u64 	%rd12, [varlen_flash_attention_bwd_64_fp32_param_5];
	ld.param.u64 	%rd17, [varlen_flash_attention_bwd_64_fp32_param_6];
	ld.param.u64 	%rd13, [varlen_flash_attention_bwd_64_fp32_param_7];
	ld.param.u32 	%r133, [varlen_flash_attention_bwd_64_fp32_param_11];
	ld.param.u32 	%r44, [varlen_flash_attention_bwd_64_fp32_param_12];
	cvta.to.global.u64 	%rd1, %rd17;
	mov.u32 	%r1, %tid.x;
	mov.u32 	%r47, %ctaid.x;
	div.u32 	%r48, %r47, %r44;
	mul.lo.s32 	%r49, %r48, %r44;
	sub.s32 	%r2, %r47, %r49;
	shl.b32 	%r3, %r48, 7;
	setp.lt.s32 	%p1, %r133, 1;
	mov.b32 	%r135, 0;
	@%p1 bra 	$L__BB0_3;
	mov.b32 	%r135, 0;
$L__BB0_2:
	add.s32 	%r51, %r133, %r135;
	shr.u32 	%r52, %r51, 1;
	add.s32 	%r53, %r52, 1;
	mul.wide.u32 	%rd18, %r52, 4;
	add.s64 	%rd19, %rd1, %rd18;
	ld.global.u32 	%r54, [%rd19+4];
	setp.lt.s32 	%p2, %r3, %r54;
	selp.b32 	%r135, %r135, %r53, %p2;
	selp.b32 	%r133, %r52, %r133, %p2;
	setp.lt.s32 	%p3, %r135, %r133;
	@%p3 bra 	$L__BB0_2;
$L__BB0_3:
	mul.wide.u32 	%rd20, %r135, 4;
	add.s64 	%rd21, %rd1, %rd20;
	ld.global.u32 	%r55, [%rd21];
	ld.global.u32 	%r56, [%rd21+4];
	sub.s32 	%r57, %r56, %r55;
	cvta.to.global.u64 	%rd22, %rd13;
	add.s64 	%rd23, %rd22, %rd20;
	ld.global.nc.u32 	%r9, [%rd23];
	ld.global.nc.u32 	%r58, [%rd23+4];
	sub.s32 	%r10, %r58, %r9;
	sub.s32 	%r11, %r3, %r55;
	add.s32 	%r59, %r11, 128;
	min.s32 	%r60, %r59, %r57;
	sub.s32 	%r12, %r60, %r11;
	setp.ge.s32 	%p4, %r11, %r57;
	@%p4 bra 	$L__BB0_26;
	shl.b32 	%r61, %r2, 6;
	cvt.u64.u32 	%rd2, %r61;
	shl.b32 	%r13, %r12, 6;
	setp.ge.s32 	%p5, %r1, %r13;
	@%p5 bra 	$L__BB0_7;
	ld.param.u32 	%r127, [varlen_flash_attention_bwd_64_fp32_param_12];
	shl.b32 	%r14, %r127, 6;
	mov.u32 	%r15, %ntid.x;
	cvta.to.global.u64 	%rd3, %rd7;
	cvta.to.global.u64 	%rd4, %rd12;
	mov.u32 	%r136, %r1;
$L__BB0_6:
	shr.s32 	%r62, %r136, 31;
	shr.u32 	%r63, %r62, 26;
	add.s32 	%r64, %r136, %r63;
	and.b32  	%r65, %r64, -64;
	sub.s32 	%r66, %r136, %r65;
	shr.s32 	%r67, %r64, 6;
	add.s32 	%r68, %r3, %r67;
	mad.lo.s32 	%r69, %r14, %r68, %r66;
	cvt.s64.s32 	%rd24, %r69;
	add.s64 	%rd25, %rd24, %rd2;
	shl.b64 	%rd26, %rd25, 2;
	add.s64 	%rd27, %rd3, %rd26;
	ld.global.f32 	%f393, [%rd27];
	shl.b32 	%r70, %r136, 2;
	mov.u32 	%r71, smem;
	add.s32 	%r72, %r71, %r70;
	st.shared.f32 	[%r72], %f393;
	add.s64 	%rd28, %rd4, %rd26;
	ld.global.f32 	%f394, [%rd28];
	st.shared.f32 	[%r72+65536], %f394;
	add.s32 	%r136, %r136, %r15;
	setp.lt.s32 	%p6, %r136, %r13;
	@%p6 bra 	$L__BB0_6;
$L__BB0_7:
	bar.sync 	0;
	setp.ge.s32 	%p7, %r1, %r12;
	mov.f32 	%f935, 0f00000000;
	mov.f32 	%f936, %f935;
	@%p7 bra 	$L__BB0_10;
	ld.param.u32 	%r128, [varlen_flash_attention_bwd_64_fp32_param_12];
	add.s32 	%r74, %r3, %r1;
	mul.lo.s32 	%r75, %r74, %r128;
	add.s32 	%r76, %r75, %r2;
	cvta.to.global.u64 	%rd29, %rd11;
	mul.wide.s32 	%rd30, %r76, 4;
	add.s64 	%rd31, %rd29, %rd30;
	ld.global.nc.f32 	%f935, [%rd31];
	shl.b32 	%r18, %r75, 6;
	shl.b32 	%r19, %r1, 6;
	cvta.to.global.u64 	%rd5, %rd10;
	mov.f32 	%f936, 0f00000000;
	mov.b32 	%r137, 0;
$L__BB0_9:
	add.s32 	%r77, %r137, %r18;
	cvt.s64.s32 	%rd32, %r77;
	add.s64 	%rd33, %rd32, %rd2;
	shl.b64 	%rd34, %rd33, 2;
	add.s64 	%rd35, %rd5, %rd34;
	ld.global.f32 	%f397, [%rd35];
	add.s32 	%r78, %r19, %r137;
	shl.b32 	%r79, %r78, 2;
	mov.u32 	%r80, smem;
	add.s32 	%r81, %r80, %r79;
	ld.shared.v4.f32 	{%f398, %f399, %f400, %f401}, [%r81+65536];
	fma.rn.f32 	%f402, %f397, %f398, %f936;
	ld.global.f32 	%f403, [%rd35+4];
	fma.rn.f32 	%f404, %f403, %f399, %f402;
	ld.global.f32 	%f405, [%rd35+8];
	fma.rn.f32 	%f406, %f405, %f400, %f404;
	ld.global.f32 	%f407, [%rd35+12];
	fma.rn.f32 	%f408, %f407, %f401, %f406;
	ld.global.f32 	%f409, [%rd35+16];
	ld.shared.v4.f32 	{%f410, %f411, %f412, %f413}, [%r81+65552];
	fma.rn.f32 	%f414, %f409, %f410, %f408;
	ld.global.f32 	%f415, [%rd35+20];
	fma.rn.f32 	%f416, %f415, %f411, %f414;
	ld.global.f32 	%f417, [%rd35+24];
	fma.rn.f32 	%f418, %f417, %f412, %f416;
	ld.global.f32 	%f419, [%rd35+28];
	fma.rn.f32 	%f420, %f419, %f413, %f418;
	ld.global.f32 	%f421, [%rd35+32];
	ld.shared.v4.f32 	{%f422, %f423, %f424, %f425}, [%r81+65568];
	fma.rn.f32 	%f426, %f421, %f422, %f420;
	ld.global.f32 	%f427, [%rd35+36];
	fma.rn.f32 	%f428, %f427, %f423, %f426;
	ld.global.f32 	%f429, [%rd35+40];
	fma.rn.f32 	%f430, %f429, %f424, %f428;
	ld.global.f32 	%f431, [%rd35+44];
	fma.rn.f32 	%f432, %f431, %f425, %f430;
	ld.global.f32 	%f433, [%rd35+48];
	ld.shared.v4.f32 	{%f434, %f435, %f436, %f437}, [%r81+65584];
	fma.rn.f32 	%f438, %f433, %f434, %f432;
	ld.global.f32 	%f439, [%rd35+52];
	fma.rn.f32 	%f440, %f439, %f435, %f438;
	ld.global.f32 	%f441, [%rd35+56];
	fma.rn.f32 	%f442, %f441, %f436, %f440;
	ld.global.f32 	%f443, [%rd35+60];
	fma.rn.f32 	%f936, %f443, %f437, %f442;
	add.s32 	%r137, %r137, 16;
	setp.ne.s32 	%p8, %r137, 64;
	@%p8 bra 	$L__BB0_9;
$L__BB0_10:
	setp.lt.s32 	%p9, %r10, 1;
	mov.f32 	%f1065, 0f00000000;
	mov.f32 	%f1066, %f1065;
	mov.f32 	%f1067, %f1065;
	mov.f32 	%f1068, %f1065;
	mov.f32 	%f1069, %f1065;
	mov.f32 	%f1070, %f1065;
	mov.f32 	%f1071, %f1065;
	mov.f32 	%f1072, %f1065;
	mov.f32 	%f1073, %f1065;
	mov.f32 	%f1074, %f1065;
	mov.f32 	%f1075, %f1065;
	mov.f32 	%f1076, %f1065;
	mov.f32 	%f1077, %f1065;
	mov.f32 	%f1078, %f1065;
	mov.f32 	%f1079, %f1065;
	mov.f32 	%f1080, %f1065;
	mov.f32 	%f1081, %f1065;
	mov.f32 	%f1082, %f1065;
	mov.f32 	%f1083, %f1065;
	mov.f32 	%f1084, %f1065;
	mov.f32 	%f1085, %f1065;
	mov.f32 	%f1086, %f1065;
	mov.f32 	%f1087, %f1065;
	mov.f32 	%f1088, %f1065;
	mov.f32 	%f1089, %f1065;
	mov.f32 	%f1090, %f1065;
	mov.f32 	%f1091, %f1065;
	mov.f32 	%f1092, %f1065;
	mov.f32 	%f1093, %f1065;
	mov.f32 	%f1094, %f1065;
	mov.f32 	%f1095, %f1065;
	mov.f32 	%f1096, %f1065;
	mov.f32 	%f1097, %f1065;
	mov.f32 	%f1098, %f1065;
	mov.f32 	%f1099, %f1065;
	mov.f32 	%f1100, %f1065;
	mov.f32 	%f1101, %f1065;
	mov.f32 	%f1102, %f1065;
	mov.f32 	%f1103, %f1065;
	mov.f32 	%f1104, %f1065;
	mov.f32 	%f1105, %f1065;
	mov.f32 	%f1106, %f1065;
	mov.f32 	%f1107, %f1065;
	mov.f32 	%f1108, %f1065;
	mov.f32 	%f1109, %f1065;
	mov.f32 	%f1110, %f1065;
	mov.f32 	%f1111, %f1065;
	mov.f32 	%f1112, %f1065;
	mov.f32 	%f1113, %f1065;
	mov.f32 	%f1114, %f1065;
	mov.f32 	%f1115, %f1065;
	mov.f32 	%f1116, %f1065;
	mov.f32 	%f1117, %f1065;
	mov.f32 	%f1118, %f1065;
	mov.f32 	%f1119, %f1065;
	mov.f32 	%f1120, %f1065;
	mov.f32 	%f1121, %f1065;
	mov.f32 	%f1122, %f1065;
	mov.f32 	%f1123, %f1065;
	mov.f32 	%f1124, %f1065;
	mov.f32 	%f1125, %f1065;
	mov.f32 	%f1126, %f1065;
	mov.f32 	%f1127, %f1065;
	mov.f32 	%f1128, %f1065;
	@%p9 bra 	$L__BB0_24;
	add.s32 	%r22, %r11, %r1;
	mov.b32 	%r138, 0;
	mov.f32 	%f1065, 0f00000000;
$L__BB0_12:
	shl.b32 	%r24, %r138, 6;
	add.s32 	%r83, %r24, 64;
	min.s32 	%r84, %r83, %r10;
	sub.s32 	%r25, %r84, %r24;
	shl.b32 	%r26, %r25, 6;
	setp.ge.s32 	%p10, %r1, %r26;
	@%p10 bra 	$L__BB0_15;
	add.s32 	%r28, %r24, %r9;
	mov.u32 	%r139, %r1;
$L__BB0_14:
	ld.param.u32 	%r129, [varlen_flash_attention_bwd_64_fp32_param_12];
	ld.param.u64 	%rd61, [varlen_flash_attention_bwd_64_fp32_param_2];
	ld.param.u64 	%rd60, [varlen_flash_attention_bwd_64_fp32_param_1];
	shr.s32 	%r85, %r139, 31;
	shr.u32 	%r86, %r85, 26;
	add.s32 	%r87, %r139, %r86;
	and.b32  	%r88, %r87, -64;
	sub.s32 	%r89, %r139, %r88;
	shr.u32 	%r90, %r87, 6;
	add.s32 	%r91, %r28, %r90;
	mul.lo.s32 	%r92, %r129, %r91;
	shl.b32 	%r93, %r92, 6;
	add.s32 	%r94, %r93, %r89;
	cvt.s64.s32 	%rd36, %r94;
	shl.b32 	%r95, %r2, 6;
	cvt.u64.u32 	%rd37, %r95;
	add.s64 	%rd38, %rd36, %rd37;
	cvta.to.global.u64 	%rd39, %rd60;
	shl.b64 	%rd40, %rd38, 2;
	add.s64 	%rd41, %rd39, %rd40;
	ld.global.f32 	%f446, [%rd41];
	shl.b32 	%r96, %r139, 2;
	mov.u32 	%r97, smem;
	add.s32 	%r98, %r97, %r96;
	st.shared.f32 	[%r98+32768], %f446;
	cvta.to.global.u64 	%rd42, %rd61;
	add.s64 	%rd43, %rd42, %rd40;
	ld.global.f32 	%f447, [%rd43];
	st.shared.f32 	[%r98+49152], %f447;
	mov.u32 	%r99, %ntid.x;
	add.s32 	%r139, %r139, %r99;
	setp.lt.s32 	%p11, %r139, %r26;
	@%p11 bra 	$L__BB0_14;
$L__BB0_15:
	setp.ge.s32 	%p12, %r1, %r12;
	bar.sync 	0;
	setp.lt.s32 	%p13, %r25, 1;
	or.pred  	%p14, %p12, %p13;
	@%p14 bra 	$L__BB0_23;
	mov.b32 	%r140, 0;
$L__BB0_17:
	ld.param.u32 	%r132, [varlen_flash_attention_bwd_64_fp32_param_16];
	setp.ne.s32 	%p15, %r132, 0;
	shl.b32 	%r101, %r138, 6;
	add.s32 	%r102, %r101, %r140;
	setp.lt.s32 	%p16, %r22, %r102;
	and.pred  	%p17, %p15, %p16;
	@%p17 bra 	$L__BB0_22;
	ld.param.f32 	%f933, [varlen_flash_attention_bwd_64_fp32_param_15];
	ld.param.u32 	%r130, [varlen_flash_attention_bwd_64_fp32_param_12];
	mov.u32 	%r105, %tid.x;
	shl.b32 	%r106, %r105, 8;
	mov.u32 	%r107, smem;
	add.s32 	%r32, %r107, %r106;
	ld.shared.v4.f32 	{%f448, %f449, %f450, %f451}, [%r32];
	shl.b32 	%r108, %r140, 8;
	add.s32 	%r109, %r107, %r108;
	ld.shared.v4.f32 	{%f452, %f453, %f454, %f455}, [%r109+32768];
	fma.rn.f32 	%f456, %f448, %f452, 0f00000000;
	fma.rn.f32 	%f457, %f449, %f453, %f456;
	fma.rn.f32 	%f458, %f450, %f454, %f457;
	fma.rn.f32 	%f459, %f451, %f455, %f458;
	ld.shared.v4.f32 	{%f460, %f461, %f462, %f463}, [%r32+16];
	ld.shared.v4.f32 	{%f464, %f465, %f466, %f467}, [%r109+32784];
	fma.rn.f32 	%f468, %f460, %f464, %f459;
	fma.rn.f32 	%f469, %f461, %f465, %f468;
	fma.rn.f32 	%f470, %f462, %f466, %f469;
	fma.rn.f32 	%f471, %f463, %f467, %f470;
	ld.shared.v4.f32 	{%f472, %f473, %f474, %f475}, [%r32+32];
	ld.shared.v4.f32 	{%f476, %f477, %f478, %f479}, [%r109+32800];
	fma.rn.f32 	%f480, %f472, %f476, %f471;
	fma.rn.f32 	%f481, %f473, %f477, %f480;
	fma.rn.f32 	%f482, %f474, %f478, %f481;
	fma.rn.f32 	%f483, %f475, %f479, %f482;
	ld.shared.v4.f32 	{%f484, %f485, %f486, %f487}, [%r32+48];
	ld.shared.v4.f32 	{%f488, %f489, %f490, %f491}, [%r109+32816];
	fma.rn.f32 	%f492, %f484, %f488, %f483;
	fma.rn.f32 	%f493, %f485, %f489, %f492;
	fma.rn.f32 	%f494, %f486, %f490, %f493;
	fma.rn.f32 	%f495, %f487, %f491, %f494;
	ld.shared.v4.f32 	{%f496, %f497, %f498, %f499}, [%r32+64];
	ld.shared.v4.f32 	{%f500, %f501, %f502, %f503}, [%r109+32832];
	fma.rn.f32 	%f504, %f496, %f500, %f495;
	fma.rn.f32 	%f505, %f497, %f501, %f504;
	fma.rn.f32 	%f506, %f498, %f502, %f505;
	fma.rn.f32 	%f507, %f499, %f503, %f506;
	ld.shared.v4.f32 	{%f508, %f509, %f510, %f511}, [%r32+80];
	ld.shared.v4.f32 	{%f512, %f513, %f514, %f515}, [%r109+32848];
	fma.rn.f32 	%f516, %f508, %f512, %f507;
	fma.rn.f32 	%f517, %f509, %f513, %f516;
	fma.rn.f32 	%f518, %f510, %f514, %f517;
	fma.rn.f32 	%f519, %f511, %f515, %f518;
	ld.shared.v4.f32 	{%f520, %f521, %f522, %f523}, [%r32+96];
	ld.shared.v4.f32 	{%f524, %f525, %f526, %f527}, [%r109+32864];
	fma.rn.f32 	%f528, %f520, %f524, %f519;
	fma.rn.f32 	%f529, %f521, %f525, %f528;
	fma.rn.f32 	%f530, %f522, %f526, %f529;
	fma.rn.f32 	%f531, %f523, %f527, %f530;
	ld.shared.v4.f32 	{%f532, %f533, %f534, %f535}, [%r32+112];
	ld.shared.v4.f32 	{%f536, %f537, %f538, %f539}, [%r109+32880];
	fma.rn.f32 	%f540, %f532, %f536, %f531;
	fma.rn.f32 	%f541, %f533, %f537, %f540;
	fma.rn.f32 	%f542, %f534, %f538, %f541;
	fma.rn.f32 	%f543, %f535, %f539, %f542;
	ld.shared.v4.f32 	{%f544, %f545, %f546, %f547}, [%r32+128];
	ld.shared.v4.f32 	{%f548, %f549, %f550, %f551}, [%r109+32896];
	fma.rn.f32 	%f552, %f544, %f548, %f543;
	fma.rn.f32 	%f553, %f545, %f549, %f552;
	fma.rn.f32 	%f554, %f546, %f550, %f553;
	fma.rn.f32 	%f555, %f547, %f551, %f554;
	ld.shared.v4.f32 	{%f556, %f557, %f558, %f559}, [%r32+144];
	ld.shared.v4.f32 	{%f560, %f561, %f562, %f563}, [%r109+32912];
	fma.rn.f32 	%f564, %f556, %f560, %f555;
	fma.rn.f32 	%f565, %f557, %f561, %f564;
	fma.rn.f32 	%f566, %f558, %f562, %f565;
	fma.rn.f32 	%f567, %f559, %f563, %f566;
	ld.shared.v4.f32 	{%f568, %f569, %f570, %f571}, [%r32+160];
	ld.shared.v4.f32 	{%f572, %f573, %f574, %f575}, [%r109+32928];
	fma.rn.f32 	%f576, %f568, %f572, %f567;
	fma.rn.f32 	%f577, %f569, %f573, %f576;
	fma.rn.f32 	%f578, %f570, %f574, %f577;
	fma.rn.f32 	%f579, %f571, %f575, %f578;
	ld.shared.v4.f32 	{%f580, %f581, %f582, %f583}, [%r32+176];
	ld.shared.v4.f32 	{%f584, %f585, %f586, %f587}, [%r109+32944];
	fma.rn.f32 	%f588, %f580, %f584, %f579;
	fma.rn.f32 	%f589, %f581, %f585, %f588;
	fma.rn.f32 	%f590, %f582, %f586, %f589;
	fma.rn.f32 	%f591, %f583, %f587, %f590;
	ld.shared.v4.f32 	{%f592, %f593, %f594, %f595}, [%r32+192];
	ld.shared.v4.f32 	{%f596, %f597, %f598, %f599}, [%r109+32960];
	fma.rn.f32 	%f600, %f592, %f596, %f591;
	fma.rn.f32 	%f601, %f593, %f597, %f600;
	fma.rn.f32 	%f602, %f594, %f598, %f601;
	fma.rn.f32 	%f603, %f595, %f599, %f602;
	ld.shared.v4.f32 	{%f604, %f605, %f606, %f607}, [%r32+208];
	ld.shared.v4.f32 	{%f608, %f609, %f610, %f611}, [%r109+32976];
	fma.rn.f32 	%f612, %f604, %f608, %f603;
	fma.rn.f32 	%f613, %f605, %f609, %f612;
	fma.rn.f32 	%f614, %f606, %f610, %f613;
	fma.rn.f32 	%f615, %f607, %f611, %f614;
	ld.shared.v4.f32 	{%f616, %f617, %f618, %f619}, [%r32+224];
	ld.shared.v4.f32 	{%f620, %f621, %f622, %f623}, [%r109+32992];
	fma.rn.f32 	%f624, %f616, %f620, %f615;
	fma.rn.f32 	%f625, %f617, %f621, %f624;
	fma.rn.f32 	%f626, %f618, %f622, %f625;
	fma.rn.f32 	%f627, %f619, %f623, %f626;
	ld.shared.v4.f32 	{%f628, %f629, %f630, %f631}, [%r32+240];
	ld.shared.v4.f32 	{%f632, %f633, %f634, %f635}, [%r109+33008];
	fma.rn.f32 	%f636, %f628, %f632, %f627;
	fma.rn.f32 	%f637, %f629, %f633, %f636;
	fma.rn.f32 	%f638, %f630, %f634, %f637;
	fma.rn.f32 	%f639, %f631, %f635, %f638;
	mul.f32 	%f640, %f933, %f639;
	sub.f32 	%f641, %f640, %f935;
	mul.f32 	%f642, %f641, 0f3FB8AA3B;
	ex2.approx.f32 	%f134, %f642;
	ld.shared.v4.f32 	{%f643, %f644, %f645, %f646}, [%r109+49152];
	ld.shared.v4.f32 	{%f647, %f648, %f649, %f650}, [%r32+65536];
	fma.rn.f32 	%f651, %f643, %f647, 0f00000000;
	fma.rn.f32 	%f652, %f644, %f648, %f651;
	fma.rn.f32 	%f653, %f645, %f649, %f652;
	fma.rn.f32 	%f654, %f646, %f650, %f653;
	ld.shared.v4.f32 	{%f655, %f656, %f657, %f658}, [%r109+49168];
	ld.shared.v4.f32 	{%f659, %f660, %f661, %f662}, [%r32+65552];
	fma.rn.f32 	%f663, %f655, %f659, %f654;
	fma.rn.f32 	%f664, %f656, %f660, %f663;
	fma.rn.f32 	%f665, %f657, %f661, %f664;
	fma.rn.f32 	%f666, %f658, %f662, %f665;
	ld.shared.v4.f32 	{%f667, %f668, %f669, %f670}, [%r109+49184];
	ld.shared.v4.f32 	{%f671, %f672, %f673, %f674}, [%r32+65568];
	fma.rn.f32 	%f675, %f667, %f671, %f666;
	fma.rn.f32 	%f676, %f668, %f672, %f675;
	fma.rn.f32 	%f677, %f669, %f673, %f676;
	fma.rn.f32 	%f678, %f670, %f674, %f677;
	ld.shared.v4.f32 	{%f679, %f680, %f681, %f682}, [%r109+49200];
	ld.shared.v4.f32 	{%f683, %f684, %f685, %f686}, [%r32+65584];
	fma.rn.f32 	%f687, %f679, %f683, %f678;
	fma.rn.f32 	%f688, %f680, %f684, %f687;
	fma.rn.f32 	%f689, %f681, %f685, %f688;
	fma.rn.f32 	%f690, %f682, %f686, %f689;
	ld.shared.v4.f32 	{%f691, %f692, %f693, %f694}, [%r109+49216];
	ld.shared.v4.f32 	{%f695, %f696, %f697, %f698}, [%r32+65600];
	fma.rn.f32 	%f699, %f691, %f695, %f690;
	fma.rn.f32 	%f700, %f692, %f696, %f699;
	fma.rn.f32 	%f701, %f693, %f697, %f700;
	fma.rn.f32 	%f702, %f694, %f698, %f701;
	ld.shared.v4.f32 	{%f703, %f704, %f705, %f706}, [%r109+49232];
	ld.shared.v4.f32 	{%f707, %f708, %f709, %f710}, [%r32+65616];
	fma.rn.f32 	%f711, %f703, %f707, %f702;
	fma.rn.f32 	%f712, %f704, %f708, %f711;
	fma.rn.f32 	%f713, %f705, %f709, %f712;
	fma.rn.f32 	%f714, %f706, %f710, %f713;
	ld.shared.v4.f32 	{%f715, %f716, %f717, %f718}, [%r109+49248];
	ld.shared.v4.f32 	{%f719, %f720, %f721, %f722}, [%r32+65632];
	fma.rn.f32 	%f723, %f715, %f719, %f714;
	fma.rn.f32 	%f724, %f716, %f720, %f723;
	fma.rn.f32 	%f725, %f717, %f721, %f724;
	fma.rn.f32 	%f726, %f718, %f722, %f725;
	ld.shared.v4.f32 	{%f727, %f728, %f729, %f730}, [%r109+49264];
	ld.shared.v4.f32 	{%f731, %f732, %f733, %f734}, [%r32+65648];
	fma.rn.f32 	%f735, %f727, %f731, %f726;
	fma.rn.f32 	%f736, %f728, %f732, %f735;
	fma.rn.f32 	%f737, %f729, %f733, %f736;
	fma.rn.f32 	%f738, %f730, %f734, %f737;
	ld.shared.v4.f32 	{%f739, %f740, %f741, %f742}, [%r109+49280];
	ld.shared.v4.f32 	{%f743, %f744, %f745, %f746}, [%r32+65664];
	fma.rn.f32 	%f747, %f739, %f743, %f738;
	fma.rn.f32 	%f748, %f740, %f744, %f747;
	fma.rn.f32 	%f749, %f741, %f745, %f748;
	fma.rn.f32 	%f750, %f742, %f746, %f749;
	ld.shared.v4.f32 	{%f751, %f752, %f753, %f754}, [%r109+49296];
	ld.shared.v4.f32 	{%f755, %f756, %f757, %f758}, [%r32+65680];
	fma.rn.f32 	%f759, %f751, %f755, %f750;
	fma.rn.f32 	%f760, %f752, %f756, %f759;
	fma.rn.f32 	%f761, %f753, %f757, %f760;
	fma.rn.f32 	%f762, %f754, %f758, %f761;
	ld.shared.v4.f32 	{%f763, %f764, %f765, %f766}, [%r109+49312];
	ld.shared.v4.f32 	{%f767, %f768, %f769, %f770}, [%r32+65696];
	fma.rn.f32 	%f771, %f763, %f767, %f762;
	fma.rn.f32 	%f772, %f764, %f768, %f771;
	fma.rn.f32 	%f773, %f765, %f769, %f772;
	fma.rn.f32 	%f774, %f766, %f770, %f773;
	ld.shared.v4.f32 	{%f775, %f776, %f777, %f778}, [%r109+49328];
	ld.shared.v4.f32 	{%f779, %f780, %f781, %f782}, [%r32+65712];
	fma.rn.f32 	%f783, %f775, %f779, %f774;
	fma.rn.f32 	%f784, %f776, %f780, %f783;
	fma.rn.f32 	%f785, %f777, %f781, %f784;
	fma.rn.f32 	%f786, %f778, %f782, %f785;
	ld.shared.v4.f32 	{%f787, %f788, %f789, %f790}, [%r109+49344];
	ld.shared.v4.f32 	{%f791, %f792, %f793, %f794}, [%r32+65728];
	fma.rn.f32 	%f795, %f787, %f791, %f786;
	fma.rn.f32 	%f796, %f788, %f792, %f795;
	fma.rn.f32 	%f797, %f789, %f793, %f796;
	fma.rn.f32 	%f798, %f790, %f794, %f797;
	ld.shared.v4.f32 	{%f799, %f800, %f801, %f802}, [%r109+49360];
	ld.shared.v4.f32 	{%f803, %f804, %f805, %f806}, [%r32+65744];
	fma.rn.f32 	%f807, %f799, %f803, %f798;
	fma.rn.f32 	%f808, %f800, %f804, %f807;
	fma.rn.f32 	%f809, %f801, %f805, %f808;
	fma.rn.f32 	%f810, %f802, %f806, %f809;
	ld.shared.v4.f32 	{%f811, %f812, %f813, %f814}, [%r109+49376];
	ld.shared.v4.f32 	{%f815, %f816, %f817, %f818}, [%r32+65760];
	fma.rn.f32 	%f819, %f811, %f815, %f810;
	fma.rn.f32 	%f820, %f812, %f816, %f819;
	fma.rn.f32 	%f821, %f813, %f817, %f820;
	fma.rn.f32 	%f822, %f814, %f818, %f821;
	ld.shared.v4.f32 	{%f823, %f824, %f825, %f826}, [%r109+49392];
	ld.shared.v4.f32 	{%f827, %f828, %f829, %f830}, [%r32+65776];
	fma.rn.f32 	%f831, %f823, %f827, %f822;
	fma.rn.f32 	%f832, %f824, %f828, %f831;
	fma.rn.f32 	%f833, %f825, %f829, %f832;
	fma.rn.f32 	%f834, %f826, %f830, %f833;
	sub.f32 	%f835, %f834, %f936;
	mul.f32 	%f836, %f134, %f835;
	mul.f32 	%f135, %f933, %f836;
	fma.rn.f32 	%f1128, %f135, %f452, %f1128;
	fma.rn.f32 	%f1127, %f135, %f453, %f1127;
	fma.rn.f32 	%f1126, %f135, %f454, %f1126;
	fma.rn.f32 	%f1125, %f135, %f455, %f1125;
	fma.rn.f32 	%f1124, %f135, %f464, %f1124;
	fma.rn.f32 	%f1123, %f135, %f465, %f1123;
	fma.rn.f32 	%f1122, %f135, %f466, %f1122;
	fma.rn.f32 	%f1121, %f135, %f467, %f1121;
	fma.rn.f32 	%f1120, %f135, %f476, %f1120;
	fma.rn.f32 	%f1119, %f135, %f477, %f1119;
	fma.rn.f32 	%f1118, %f135, %f478, %f1118;
	fma.rn.f32 	%f1117, %f135, %f479, %f1117;
	fma.rn.f32 	%f1116, %f135, %f488, %f1116;
	fma.rn.f32 	%f1115, %f135, %f489, %f1115;
	fma.rn.f32 	%f1114, %f135, %f490, %f1114;
	fma.rn.f32 	%f1113, %f135, %f491, %f1113;
	fma.rn.f32 	%f1112, %f135, %f500, %f1112;
	fma.rn.f32 	%f1111, %f135, %f501, %f1111;
	fma.rn.f32 	%f1110, %f135, %f502, %f1110;
	fma.rn.f32 	%f1109, %f135, %f503, %f1109;
	fma.rn.f32 	%f1108, %f135, %f512, %f1108;
	fma.rn.f32 	%f1107, %f135, %f513, %f1107;
	fma.rn.f32 	%f1106, %f135, %f514, %f1106;
	fma.rn.f32 	%f1105, %f135, %f515, %f1105;
	fma.rn.f32 	%f1104, %f135, %f524, %f1104;
	fma.rn.f32 	%f1103, %f135, %f525, %f1103;
	fma.rn.f32 	%f1102, %f135, %f526, %f1102;
	fma.rn.f32 	%f1101, %f135, %f527, %f1101;
	fma.rn.f32 	%f1100, %f135, %f536, %f1100;
	fma.rn.f32 	%f1099, %f135, %f537, %f1099;
	fma.rn.f32 	%f1098, %f135, %f538, %f1098;
	fma.rn.f32 	%f1097, %f135, %f539, %f1097;
	fma.rn.f32 	%f1096, %f135, %f548, %f1096;
	fma.rn.f32 	%f1095, %f135, %f549, %f1095;
	fma.rn.f32 	%f1094, %f135, %f550, %f1094;
	fma.rn.f32 	%f1093, %f135, %f551, %f1093;
	fma.rn.f32 	%f1092, %f135, %f560, %f1092;
	fma.rn.f32 	%f1091, %f135, %f561, %f1091;
	fma.rn.f32 	%f1090, %f135, %f562, %f1090;
	fma.rn.f32 	%f1089, %f135, %f563, %f1089;
	fma.rn.f32 	%f1088, %f135, %f572, %f1088;
	fma.rn.f32 	%f1087, %f135, %f573, %f1087;
	fma.rn.f32 	%f1086, %f135, %f574, %f1086;
	fma.rn.f32 	%f1085, %f135, %f575, %f1085;
	fma.rn.f32 	%f1084, %f135, %f584, %f1084;
	fma.rn.f32 	%f1083, %f135, %f585, %f1083;
	fma.rn.f32 	%f1082, %f135, %f586, %f1082;
	fma.rn.f32 	%f1081, %f135, %f587, %f1081;
	fma.rn.f32 	%f1080, %f135, %f596, %f1080;
	fma.rn.f32 	%f1079, %f135, %f597, %f1079;
	fma.rn.f32 	%f1078, %f135, %f598, %f1078;
	fma.rn.f32 	%f1077, %f135, %f599, %f1077;
	fma.rn.f32 	%f1076, %f135, %f608, %f1076;
	fma.rn.f32 	%f1075, %f135, %f609, %f1075;
	fma.rn.f32 	%f1074, %f135, %f610, %f1074;
	fma.rn.f32 	%f1073, %f135, %f611, %f1073;
	fma.rn.f32 	%f1072, %f135, %f620, %f1072;
	fma.rn.f32 	%f1071, %f135, %f621, %f1071;
	fma.rn.f32 	%f1070, %f135, %f622, %f1070;
	fma.rn.f32 	%f1069, %f135, %f623, %f1069;
	fma.rn.f32 	%f1068, %f135, %f632, %f1068;
	fma.rn.f32 	%f1067, %f135, %f633, %f1067;
	fma.rn.f32 	%f1066, %f135, %f634, %f1066;
	fma.rn.f32 	%f1065, %f135, %f635, %f1065;
	shl.b32 	%r110, %r138, 6;
	add.s32 	%r111, %r110, %r140;
	add.s32 	%r112, %r111, %r9;
	mul.lo.s32 	%r113, %r130, %r112;
	shl.b32 	%r33, %r113, 6;
	mov.b32 	%r142, 0;
	mov.b32 	%r141, 32;
$L__BB0_19:
	ld.param.u64 	%rd63, [varlen_flash_attention_bwd_64_fp32_param_9];
	add.s32 	%r114, %r32, %r141;
	ld.shared.f32 	%f837, [%r114+-32];
	mul.f32 	%f838, %f135, %f837;
	add.s32 	%r115, %r142, %r33;
	cvt.s64.s32 	%rd44, %r115;
	shl.b32 	%r116, %r2, 6;
	cvt.u64.u32 	%rd6, %r116;
	add.s64 	%rd45, %rd44, %rd6;
	cvta.to.global.u64 	%rd46, %rd63;
	shl.b64 	%rd47, %rd45, 2;
	add.s64 	%rd48, %rd46, %rd47;
	atom.global.add.f32 	%f839, [%rd48], %f838;
	ld.shared.f32 	%f840, [%r114+-28];
	mul.f32 	%f841, %f135, %f840;
	atom.global.add.f32 	%f842, [%rd48+4], %f841;
	ld.shared.f32 	%f843, [%r114+-24];
	mul.f32 	%f844, %f135, %f843;
	atom.global.add.f32 	%f845, [%rd48+8], %f844;
	ld.shared.f32 	%f846, [%r114+-20];
	mul.f32 	%f847, %f135, %f846;
	atom.global.add.f32 	%f848, [%rd48+12], %f847;
	ld.shared.f32 	%f849, [%r114+-16];
	mul.f32 	%f850, %f135, %f849;
	atom.global.add.f32 	%f851, [%rd48+16], %f850;
	ld.shared.f32 	%f852, [%r114+-12];
	mul.f32 	%f853, %f135, %f852;
	atom.global.add.f32 	%f854, [%rd48+20], %f853;
	ld.shared.f32 	%f855, [%r114+-8];
	mul.f32 	%f856, %f135, %f855;
	atom.global.add.f32 	%f857, [%rd48+24], %f856;
	ld.shared.f32 	%f858, [%r114+-4];
	mul.f32 	%f859, %f135, %f858;
	atom.global.add.f32 	%f860, [%rd48+28], %f859;
	ld.shared.f32 	%f861, [%r114];
	mul.f32 	%f862, %f135, %f861;
	atom.global.add.f32 	%f863, [%rd48+32], %f862;
	ld.shared.f32 	%f864, [%r114+4];
	mul.f32 	%f865, %f135, %f864;
	atom.global.add.f32 	%f866, [%rd48+36], %f865;
	ld.shared.f32 	%f867, [%r114+8];
	mul.f32 	%f868, %f135, %f867;
	atom.global.add.f32 	%f869, [%rd48+40], %f868;
	ld.shared.f32 	%f870, [%r114+12];
	mul.f32 	%f871, %f135, %f870;
	atom.global.add.f32 	%f872, [%rd48+44], %f871;
	ld.shared.f32 	%f873, [%r114+16];
	mul.f32 	%f874, %f135, %f873;
	atom.global.add.f32 	%f875, [%rd48+48], %f874;
	ld.shared.f32 	%f876, [%r114+20];
	mul.f32 	%f877, %f135, %f876;
	atom.global.add.f32 	%f878, [%rd48+52], %f877;
	ld.shared.f32 	%f879, [%r114+24];
	mul.f32 	%f880, %f135, %f879;
	atom.global.add.f32 	%f881, [%rd48+56], %f880;
	ld.shared.f32 	%f882, [%r114+28];
	mul.f32 	%f883, %f135, %f882;
	atom.global.add.f32 	%f884, [%rd48+60], %f883;
	add.s32 	%r142, %r142, 16;
	add.s32 	%r141, %r141, 64;
	setp.ne.s32 	%p18, %r141, 288;
	@%p18 bra 	$L__BB0_19;
	mov.b32 	%r143, 0;
$L__BB0_21:
	ld.param.u64 	%rd64, [varlen_flash_attention_bwd_64_fp32_param_10];
	shl.b32 	%r118, %r143, 2;
	add.s32 	%r119, %r118, %r32;
	ld.shared.f32 	%f885, [%r119+65536];
	mul.f32 	%f886, %f134, %f885;
	add.s32 	%r120, %r143, %r33;
	cvt.s64.s32 	%rd49, %r120;
	add.s64 	%rd50, %rd49, %rd6;
	cvta.to.global.u64 	%rd51, %rd64;
	shl.b64 	%rd52, %rd50, 2;
	add.s64 	%rd53, %rd51, %rd52;
	atom.global.add.f32 	%f887, [%rd53], %f886;
	ld.shared.f32 	%f888, [%r119+65540];
	mul.f32 	%f889, %f134, %f888;
	atom.global.add.f32 	%f890, [%rd53+4], %f889;
	ld.shared.f32 	%f891, [%r119+65544];
	mul.f32 	%f892, %f134, %f891;
	atom.global.add.f32 	%f893, [%rd53+8], %f892;
	ld.shared.f32 	%f894, [%r119+65548];
	mul.f32 	%f895, %f134, %f894;
	atom.global.add.f32 	%f896, [%rd53+12], %f895;
	ld.shared.f32 	%f897, [%r119+65552];
	mul.f32 	%f898, %f134, %f897;
	atom.global.add.f32 	%f899, [%rd53+16], %f898;
	ld.shared.f32 	%f900, [%r119+65556];
	mul.f32 	%f901, %f134, %f900;
	atom.global.add.f32 	%f902, [%rd53+20], %f901;
	ld.shared.f32 	%f903, [%r119+65560];
	mul.f32 	%f904, %f134, %f903;
	atom.global.add.f32 	%f905, [%rd53+24], %f904;
	ld.shared.f32 	%f906, [%r119+65564];
	mul.f32 	%f907, %f134, %f906;
	atom.global.add.f32 	%f908, [%rd53+28], %f907;
	ld.shared.f32 	%f909, [%r119+65568];
	mul.f32 	%f910, %f134, %f909;
	atom.global.add.f32 	%f911, [%rd53+32], %f910;
	ld.shared.f32 	%f912, [%r119+65572];
	mul.f32 	%f913, %f134, %f912;
	atom.global.add.f32 	%f914, [%rd53+36], %f913;
	ld.shared.f32 	%f915, [%r119+65576];
	mul.f32 	%f916, %f134, %f915;
	atom.global.add.f32 	%f917, [%rd53+40], %f916;
	ld.shared.f32 	%f918, [%r119+65580];
	mul.f32 	%f919, %f134, %f918;
	atom.global.add.f32 	%f920, [%rd53+44], %f919;
	ld.shared.f32 	%f921, [%r119+65584];
	mul.f32 	%f922, %f134, %f921;
	atom.global.add.f32 	%f923, [%rd53+48], %f922;
	ld.shared.f32 	%f924, [%r119+65588];
	mul.f32 	%f925, %f134, %f924;
	atom.global.add.f32 	%f926, [%rd53+52], %f925;
	ld.shared.f32 	%f927, [%r119+65592];
	mul.f32 	%f928, %f134, %f927;
	atom.global.add.f32 	%f929, [%rd53+56], %f928;
	ld.shared.f32 	%f930, [%r119+65596];
	mul.f32 	%f931, %f134, %f930;
	atom.global.add.f32 	%f932, [%rd53+60], %f931;
	add.s32 	%r143, %r143, 16;
	setp.ne.s32 	%p19, %r143, 64;
	@%p19 bra 	$L__BB0_21;
$L__BB0_22:
	add.s32 	%r140, %r140, 1;
	setp.lt.s32 	%p20, %r140, %r25;
	@%p20 bra 	$L__BB0_17;
$L__BB0_23:
	bar.sync 	0;
	add.s32 	%r138, %r138, 1;
	add.s32 	%r121, %r10, 63;
	shr.u32 	%r122, %r121, 6;
	setp.ne.s32 	%p21, %r138, %r122;
	@%p21 bra 	$L__BB0_12;
$L__BB0_24:
	mov.u32 	%r42, %tid.x;
	setp.ge.s32 	%p22, %r42, %r12;
	@%p22 bra 	$L__BB0_26;
	ld.param.u32 	%r131, [varlen_flash_attention_bwd_64_fp32_param_12];
	ld.param.u64 	%rd62, [varlen_flash_attention_bwd_64_fp32_param_8];
	add.s32 	%r123, %r3, %r42;
	mul.lo.s32 	%r124, %r131, %r123;
	shl.b32 	%r125, %r124, 6;
	cvt.s64.s32 	%rd54, %r125;
	shl.b32 	%r126, %r2, 6;
	cvt.u64.u32 	%rd55, %r126;
	add.s64 	%rd56, %rd54, %rd55;
	cvta.to.global.u64 	%rd57, %rd62;
	shl.b64 	%rd58, %rd56, 2;
	add.s64 	%rd59, %rd57, %rd58;
	st.global.f32 	[%rd59], %f1128;
	st.global.f32 	[%rd59+4], %f1127;
	st.global.f32 	[%rd59+8], %f1126;
	st.global.f32 	[%rd59+12], %f1125;
	st.global.f32 	[%rd59+16], %f1124;
	st.global.f32 	[%rd59+20], %f1123;
	st.global.f32 	[%rd59+24], %f1122;
	st.global.f32 	[%rd59+28], %f1121;
	st.global.f32 	[%rd59+32], %f1120;
	st.global.f32 	[%rd59+36], %f1119;
	st.global.f32 	[%rd59+40], %f1118;
	st.global.f32 	[%rd59+44], %f1117;
	st.global.f32 	[%rd59+48], %f1116;
	st.global.f32 	[%rd59+52], %f1115;
	st.global.f32 	[%rd59+56], %f1114;
	st.global.f32 	[%rd59+60], %f1113;
	st.global.f32 	[%rd59+64], %f1112;
	st.global.f32 	[%rd59+68], %f1111;
	st.global.f32 	[%rd59+72], %f1110;
	st.global.f32 	[%rd59+76], %f1109;
	st.global.f32 	[%rd59+80], %f1108;
	st.global.f32 	[%rd59+84], %f1107;
	st.global.f32 	[%rd59+88], %f1106;
	st.global.f32 	[%rd59+92], %f1105;
	st.global.f32 	[%rd59+96], %f1104;
	st.global.f32 	[%rd59+100], %f1103;
	st.global.f32 	[%rd59+104], %f1102;
	st.global.f32 	[%rd59+108], %f1101;
	st.global.f32 	[%rd59+112], %f1100;
	st.global.f32 	[%rd59+116], %f1099;
	st.global.f32 	[%rd59+120], %f1098;
	st.global.f32 	[%rd59+124], %f1097;
	st.global.f32 	[%rd59+128], %f1096;
	st.global.f32 	[%rd59+132], %f1095;
	st.global.f32 	[%rd59+136], %f1094;
	st.global.f32 	[%rd59+140], %f1093;
	st.global.f32 	[%rd59+144], %f1092;
	st.global.f32 	[%rd59+148], %f1091;
	st.global.f32 	[%rd59+152], %f1090;
	st.global.f32 	[%rd59+156], %f1089;
	st.global.f32 	[%rd59+160], %f1088;
	st.global.f32 	[%rd59+164], %f1087;
	st.global.f32 	[%rd59+168], %f1086;
	st.global.f32 	[%rd59+172], %f1085;
	st.global.f32 	[%rd59+176], %f1084;
	st.global.f32 	[%rd59+180], %f1083;
	st.global.f32 	[%rd59+184], %f1082;
	st.global.f32 	[%rd59+188], %f1081;
	st.global.f32 	[%rd59+192], %f1080;
	st.global.f32 	[%rd59+196], %f1079;
	st.global.f32 	[%rd59+200], %f1078;
	st.global.f32 	[%rd59+204], %f1077;
	st.global.f32 	[%rd59+208], %f1076;
	st.global.f32 	[%rd59+212], %f1075;
	st.global.f32 	[%rd59+216], %f1074;
	st.global.f32 	[%rd59+220], %f1073;
	st.global.f32 	[%rd59+224], %f1072;
	st.global.f32 	[%rd59+228], %f1071;
	st.global.f32 	[%rd59+232], %f1070;
	st.global.f32 	[%rd59+236], %f1069;
	st.global.f32 	[%rd59+240], %f1068;
	st.global.f32 	[%rd59+244], %f1067;
	st.global.f32 	[%rd59+248], %f1066;
	st.global.f32 	[%rd59+252], %f1065;
$L__BB0_26:
	ret;

}
	// .globl	varlen_flash_attention_bwd_128_fp32
.visible .entry varlen_flash_attention_bwd_128_fp32(
	.param .u64 .ptr .align 1 varlen_flash_attention_bwd_128_fp32_param_0,
	.param .u64 .ptr .align 1 varlen_flash_attention_bwd_128_fp32_param_1,
	.param .u64 .ptr .align 1 varlen_flash_attention_bwd_128_fp32_param_2,
	.param .u64 .ptr .align 1 varlen_flash_attention_bwd_128_fp32_param_3,
	.param .u64 .ptr .align 1 varlen_flash_attention_bwd_128_fp32_param_4,
	.param .u64 .ptr .align 1 varlen_flash_attention_bwd_128_fp32_param_5,
	.param .u64 .ptr .align 1 varlen_flash_attention_bwd_128_fp32_param_6,
	.param .u64 .ptr .align 1 varlen_flash_attention_bwd_128_fp32_param_7,
	.param .u64 .ptr .align 1 varlen_flash_attention_bwd_128_fp32_param_8,
	.param .u64 .ptr .align 1 varlen_flash_attention_bwd_128_fp32_param_9,
	.param .u64 .ptr .align 1 varlen_flash_attention_bwd_128_fp32_param_10,
	.param .u32 varlen_flash_attention_bwd_128_fp32_param_11,
	.param .u32 varlen_flash_attention_bwd_128_fp32_param_12,
	.param .u32 varlen_flash_attention_bwd_128_fp32_param_13,
	.param .u32 varlen_flash_attention_bwd_128_fp32_param_14,
	.param .f32 varlen_flash_attention_bwd_128_fp32_param_15,
	.param .u32 varlen_flash_attention_bwd_128_fp32_param_16
)
{
	.reg .pred 	%p<23>;
	.reg .b32 	%r<144>;
	.reg .b32 	%f<2345>;
	.reg .b64 	%rd<65>;

	ld.param.u64 	%rd7, [varlen_flash_attention_bwd_128_fp32_param_0];
	ld.param.u64 	%rd10, [varlen_flash_attention_bwd_128_fp32_param_3];
	ld.param.u64 	%rd11, [varlen_flash_attention_bwd_128_fp32_param_4];
	ld.param.u64 	%rd12, [varlen_flash_attention_bwd_128_fp32_param_5];
	ld.param.u64 	%rd17, [varlen_flash_attention_bwd_128_fp32_param_6];
	ld.param.u64 	%rd13, [varlen_flash_attention_bwd_128_fp32_param_7];
	ld.param.u32 	%r133, [varlen_flash_attention_bwd_128_fp32_param_11];
	ld.param.u32 	%r44, [varlen_flash_attention_bwd_128_fp32_param_12];
	cvta.to.global.u64 	%rd1, %rd17;
	mov.u32 	%r1, %tid.x;
	mov.u32 	%r47, %ctaid.x;
	div.u32 	%r48, %r47, %r44;
	mul.lo.s32 	%r49, %r48, %r44;
	sub.s32 	%r2, %r47, %r49;
	shl.b32 	%r3, %r48, 7;
	setp.lt.s32 	%p1, %r133, 1;
	mov.b32 	%r135, 0;
	@%p1 bra 	$L__BB1_3;
	mov.b32 	%r135, 0;
$L__BB1_2:
	add.s32 	%r51, %r133, %r135;
	shr.u32 	%r52, %r51, 1;
	add.s32 	%r53, %r52, 1;
	mul.wide.u32 	%rd18, %r52, 4;
	add.s64 	%rd19, %rd1, %rd18;
	ld.global.u32 	%r54, [%rd19+4];
	setp.lt.s32 	%p2, %r3, %r54;
	selp.b32 	%r135, %r135, %r53, %p2;
	selp.b32 	%r133, %r52, %r133, %p2;
	setp.lt.s32 	%p3, %r135, %r133;
	@%p3 bra 	$L__BB1_2;
$L__BB1_3:
	mul.wide.u32 	%rd20, %r135, 4;
	add.s64 	%rd21, %rd1, %rd20;
	ld.global.u32 	%r55, [%rd21];
	ld.global.u32 	%r56, [%rd21+4];
	sub.s32 	%r57, %r56, %r55;
	cvta.to.global.u64 	%rd22, %rd13;
	add.s64 	%rd23, %rd22, %rd20;
	ld.global.nc.u32 	%r9, [%rd23];
	ld.global.nc.u32 	%r58, [%rd23+4];
	sub.s32 	%r10, %r58, %r9;
	sub.s32 	%r11, %r3, %r55;
	add.s32 	%r59, %r11, 128;
	min.s32 	%r60, %r59, %r57;
	sub.s32 	%r12, %r60, %r11;
	setp.ge.s32 	%p4, %r11, %r57;
	@%p4 bra 	$L__BB1_26;
	shl.b32 	%r61, %r2, 7;
	cvt.u64.u32 	%rd2, %r61;
	shl.b32 	%r13, %r12, 7;
	setp.ge.s32 	%p5, %r1, %r13;
	@%p5 bra 	$L__BB1_7;
	ld.param.u32 	%r127, [varlen_flash_attention_bwd_128_fp32_param_12];
	shl.b32 	%r14, %r127, 7;
	mov.u32 	%r15, %ntid.x;
	cvta.to.global.u64 	%rd3, %rd7;
	cvta.to.global.u64 	%rd4, %rd12;
	mov.u32 	%r136, %r1;
$L__BB1_6:
	shr.s32 	%r62, %r136, 31;
	shr.u32 	%r63, %r62, 25;
	add.s32 	%r64, %r136, %r63;
	and.b32  	%r65, %r64, -128;
	sub.s32 	%r66, %r136, %r65;
	shr.s32 	%r67, %r64, 7;
	add.s32 	%r68, %r3, %r67;
	mad.lo.s32 	%r69, %r14, %r68, %r66;
	cvt.s64.s32 	%rd24, %r69;
	add.s64 	%rd25, %rd24, %rd2;
	shl.b64 	%rd26, %rd25, 2;
	add.s64 	%rd27, %rd3, %rd26;
	ld.global.f32 	%f777, [%rd27];
	shl.b32 	%r70, %r136, 2;
	mov.u32 	%r71, smem;
	add.s32 	%r72, %r71, %r70;
	st.shared.f32 	[%r72], %f777;
	add.s64 	%rd28, %rd4, %rd26;
	ld.global.f32 	%f778, [%rd28];
	st.shared.f32 	[%r72+131072], %f778;
	add.s32 	%r136, %r136, %r15;
	setp.lt.s32 	%p6, %r136, %r13;
	@%p6 bra 	$L__BB1_6;
$L__BB1_7:
	bar.sync 	0;
	setp.ge.s32 	%p7, %r1, %r12;
	mov.f32 	%f1703, 0f00000000;
	mov.f32 	%f1704, %f1703;
	@%p7 bra 	$L__BB1_10;
	ld.param.u32 	%r128, [varlen_flash_attention_bwd_128_fp32_param_12];
	add.s32 	%r74, %r3, %r1;
	mul.lo.s32 	%r75, %r74, %r128;
	add.s32 	%r76, %r75, %r2;
	cvta.to.global.u64 	%rd29, %rd11;
	mul.wide.s32 	%rd30, %r76, 4;
	add.s64 	%rd31, %rd29, %rd30;
	ld.global.nc.f32 	%f1703, [%rd31];
	shl.b32 	%r18, %r75, 7;
	shl.b32 	%r19, %r1, 7;
	cvta.to.global.u64 	%rd5, %rd10;
	mov.f32 	%f1704, 0f00000000;
	mov.b32 	%r137, 0;
$L__BB1_9:
	add.s32 	%r77, %r137, %r18;
	cvt.s64.s32 	%rd32, %r77;
	add.s64 	%rd33, %rd32, %rd2;
	shl.b64 	%rd34, %rd33, 2;
	add.s64 	%rd35, %rd5, %rd34;
	ld.global.f32 	%f781, [%rd35];
	add.s32 	%r78, %r19, %r137;
	shl.b32 	%r79, %r78, 2;
	mov.u32 	%r80, smem;
	add.s32 	%r81, %r80, %r79;
	ld.shared.v4.f32 	{%f782, %f783, %f784, %f785}, [%r81+131072];
	fma.rn.f32 	%f786, %f781, %f782, %f1704;
	ld.global.f32 	%f787, [%rd35+4];
	fma.rn.f32 	%f788, %f787, %f783, %f786;
	ld.global.f32 	%f789, [%rd35+8];
	fma.rn.f32 	%f790, %f789, %f784, %f788;
	ld.global.f32 	%f791, [%rd35+12];
	fma.rn.f32 	%f792, %f791, %f785, %f790;
	ld.global.f32 	%f793, [%rd35+16];
	ld.shared.v4.f32 	{%f794, %f795, %f796, %f797}, [%r81+131088];
	fma.rn.f32 	%f798, %f793, %f794, %f792;
	ld.global.f32 	%f799, [%rd35+20];
	fma.rn.f32 	%f800, %f799, %f795, %f798;
	ld.global.f32 	%f801, [%rd35+24];
	fma.rn.f32 	%f802, %f801, %f796, %f800;
	ld.global.f32 	%f803, [%rd35+28];
	fma.rn.f32 	%f804, %f803, %f797, %f802;
	ld.global.f32 	%f805, [%rd35+32];
	ld.shared.v4.f32 	{%f806, %f807, %f808, %f809}, [%r81+131104];
	fma.rn.f32 	%f810, %f805, %f806, %f804;
	ld.global.f32 	%f811, [%rd35+36];
	fma.rn.f32 	%f812, %f811, %f807, %f810;
	ld.global.f32 	%f813, [%rd35+40];
	fma.rn.f32 	%f814, %f813, %f808, %f812;
	ld.global.f32 	%f815, [%rd35+44];
	fma.rn.f32 	%f816, %f815, %f809, %f814;
	ld.global.f32 	%f817, [%rd35+48];
	ld.shared.v4.f32 	{%f818, %f819, %f820, %f821}, [%r81+131120];
	fma.rn.f32 	%f822, %f817, %f818, %f816;
	ld.global.f32 	%f823, [%rd35+52];
	fma.rn.f32 	%f824, %f823, %f819, %f822;
	ld.global.f32 	%f825, [%rd35+56];
	fma.rn.f32 	%f826, %f825, %f820, %f824;
	ld.global.f32 	%f827, [%rd35+60];
	fma.rn.f32 	%f1704, %f827, %f821, %f826;
	add.s32 	%r137, %r137, 16;
	setp.ne.s32 	%p8, %r137, 128;
	@%p8 bra 	$L__BB1_9;
$L__BB1_10:
	setp.lt.s32 	%p9, %r10, 1;
	mov.f32 	%f1961, 0f00000000;
	mov.f32 	%f1962, %f1961;
	mov.f32 	%f1963, %f1961;
	mov.f32 	%f1964, %f1961;
	mov.f32 	%f1965, %f1961;
	mov.f32 	%f1966, %f1961;
	mov.f32 	%f1967, %f1961;
	mov.f32 	%f1968, %f1961;
	mov.f32 	%f1969, %f1961;
	mov.f32 	%f1970, %f1961;
	mov.f32 	%f1971, %f1961;
	mov.f32 	%f1972, %f1961;
	mov.f32 	%f1973, %f1961;
	mov.f32 	%f1974, %f1961;
	mov.f32 	%f1975, %f1961;
	mov.f32 	%f1976, %f1961;
	mov.f32 	%f1977, %f1961;
	mov.f32 	%f1978, %f1961;
	mov.f32 	%f1979, %f1961;
	mov.f32 	%f1980, %f1961;
	mov.f32 	%f1981, %f1961;
	mov.f32 	%f1982, %f1961;
	mov.f32 	%f1983, %f1961;
	mov.f32 	%f1984, %f1961;
	mov.f32 	%f1985, %f1961;
	mov.f32 	%f1986, %f1961;
	mov.f32 	%f1987, %f1961;
	mov.f32 	%f1988, %f1961;
	mov.f32 	%f1989, %f1961;
	mov.f32 	%f1990, %f1961;
	mov.f32 	%f1991, %f1961;
	mov.f32 	%f1992, %f1961;
	mov.f32 	%f1993, %f1961;
	mov.f32 	%f1994, %f1961;
	mov.f32 	%f1995, %f1961;
	mov.f32 	%f1996, %f1961;
	mov.f32 	%f1997, %f1961;
	mov.f32 	%f1998, %f1961;
	mov.f32 	%f1999, %f1961;
	mov.f32 	%f2000, %f1961;
	mov.f32 	%f2001, %f1961;
	mov.f32 	%f2002, %f1961;
	mov.f32 	%f2003, %f1961;
	mov.f32 	%f2004, %f1961;
	mov.f32 	%f2005, %f1961;
	mov.f32 	%f2006, %f1961;
	mov.f32 	%f2007, %f1961;
	mov.f32 	%f2008, %f1961;
	mov.f32 	%f2009, %f1961;
	mov.f32 	%f2010, %f1961;
	mov.f32 	%f2011, %f1961;
	mov.f32 	%f2012, %f1961;
	mov.f32 	%f2013, %f1961;
	mov.f32 	%f2014, %f1961;
	mov.f32 	%f2015, %f1961;
	mov.f32 	%f2016, %f1961;
	mov.f32 	%f2017, %f1961;
	mov.f32 	%f2018, %f1961;
	mov.f32 	%f2019, %f1961;
	mov.f32 	%f2020, %f1961;
	mov.f32 	%f2021, %f1961;
	mov.f32 	%f2022, %f1961;
	mov.f32 	%f2023, %f1961;
	mov.f32 	%f2024, %f1961;
	mov.f32 	%f2025, %f1961;
	mov.f32 	%f2026, %f1961;
	mov.f32 	%f2027, %f1961;
	mov.f32 	%f2028, %f1961;
	mov.f32 	%f2029, %f1961;
	mov.f32 	%f2030, %f1961;
	mov.f32 	%f2031, %f1961;
	mov.f32 	%f2032, %f1961;
	mov.f32 	%f2033, %f1961;
	mov.f32 	%f2034, %f1961;
	mov.f32 	%f2035, %f1961;
	mov.f32 	%f2036, %f1961;
	mov.f32 	%f2037, %f1961;
	mov.f32 	%f2038, %f1961;
	mov.f32 	%f2039, %f1961;
	mov.f32 	%f2040, %f1961;
	mov.f32 	%f2041, %f1961;
	mov.f32 	%f2042, %f1961;
	mov.f32 	%f2043, %f1961;
	mov.f32 	%f2044, %f1961;
	mov.f32 	%f2045, %f1961;
	mov.f32 	%f2046, %f1961;
	mov.f32 	%f2047, %f1961;
	mov.f32 	%f2048, %f1961;
	mov.f32 	%f2049, %f1961;
	mov.f32 	%f2050, %f1961;
	mov.f32 	%f2051, %f1961;
	mov.f32 	%f2052, %f1961;
	mov.f32 	%f2053, %f1961;
	mov.f32 	%f2054, %f1961;
	mov.f32 	%f2055, %f1961;
	mov.f32 	%f2056, %f1961;
	mov.f32 	%f2057, %f1961;
	mov.f32 	%f2058, %f1961;
	mov.f32 	%f2059, %f1961;
	mov.f32 	%f2060, %f1961;
	mov.f32 	%f2061, %f1961;
	mov.f32 	%f2062, %f1961;
	mov.f32 	%f2063, %f1961;
	mov.f32 	%f2064, %f1961;
	mov.f32 	%f2065, %f1961;
	mov.f32 	%f2066, %f1961;
	mov.f32 	%f2067, %f1961;
	mov.f32 	%f2068, %f1961;
	mov.f32 	%f2069, %f1961;
	mov.f32 	%f2070, %f1961;
	mov.f32 	%f2071, %f1961;
	mov.f32 	%f2072, %f1961;
	mov.f32 	%f2073, %f1961;
	mov.f32 	%f2074, %f1961;
	mov.f32 	%f2075, %f1961;
	mov.f32 	%f2076, %f1961;
	mov.f32 	%f2077, %f1961;
	mov.f32 	%f2078, %f1961;
	mov.f32 	%f2079, %f1961;
	mov.f32 	%f2080, %f1961;
	mov.f32 	%f2081, %f1961;
	mov.f32 	%f2082, %f1961;
	mov.f32 	%f2083, %f1961;
	mov.f32 	%f2084, %f1961;
	mov.f32 	%f2085, %f1961;
	mov.f32 	%f2086, %f1961;
	mov.f32 	%f2087, %f1961;
	mov.f32 	%f2088, %f1961;
	@%p9 bra 	$L__BB1_24;
	add.s32 	%r22, %r11, %r1;
	mov.b32 	%r138, 0;
	mov.f32 	%f1961, 0f00000000;
$L__BB1_12:
	shl.b32 	%r24, %r138, 6;
	add.s32 	%r83, %r24, 64;
	min.s32 	%r84, %r83, %r10;
	sub.s32 	%r25, %r84, %r24;
	shl.b32 	%r26, %r25, 7;
	setp.ge.s32 	%p10, %r1, %r26;
	@%p10 bra 	$L__BB1_15;
	add.s32 	%r28, %r24, %r9;
	mov.u32 	%r139, %r1;
$L__BB1_14:
	ld.param.u32 	%r129, [varlen_flash_attention_bwd_128_fp32_param_12];
	ld.param.u64 	%rd61, [varlen_flash_attention_bwd_128_fp32_param_2];
	ld.param.u64 	%rd60, [varlen_flash_attention_bwd_128_fp32_param_1];
	shr.s32 	%r85, %r139, 31;
	shr.u32 	%r86, %r85, 25;
	add.s32 	%r87, %r139, %r86;
	and.b32  	%r88, %r87, -128;
	sub.s32 	%r89, %r139, %r88;
	shr.u32 	%r90, %r87, 7;
	add.s32 	%r91, %r28, %r90;
	mul.lo.s32 	%r92, %r129, %r91;
	shl.b32 	%r93, %r92, 7;
	add.s32 	%r94, %r93, %r89;
	cvt.s64.s32 	%rd36, %r94;
	shl.b32 	%r95, %r2, 7;
	cvt.u64.u32 	%rd37, %r95;
	add.s64 	%rd38, %rd36, %rd37;
	cvta.to.global.u64 	%rd39, %rd60;
	shl.b64 	%rd40, %rd38, 2;
	add.s64 	%rd41, %rd39, %rd40;
	ld.global.f32 	%f830, [%rd41];
	shl.b32 	%r96, %r139, 2;
	mov.u32 	%r97, smem;
	add.s32 	%r98, %r97, %r96;
	st.shared.f32 	[%r98+65536], %f830;
	cvta.to.global.u64 	%rd42, %rd61;
	add.s64 	%rd43, %rd42, %rd40;
	ld.global.f32 	%f831, [%rd43];
	st.shared.f32 	[%r98+98304], %f831;
	mov.u32 	%r99, %ntid.x;
	add.s32 	%r139, %r139, %r99;
	setp.lt.s32 	%p11, %r139, %r26;
	@%p11 bra 	$L__BB1_14;
$L__BB1_15:
	setp.ge.s32 	%p12, %r1, %r12;
	bar.sync 	0;
	setp.lt.s32 	%p13, %r25, 1;
	or.pred  	%p14, %p12, %p13;
	@%p14 bra 	$L__BB1_23;
	mov.b32 	%r140, 0;
$L__BB1_17:
	ld.param.u32 	%r132, [varlen_flash_attention_bwd_128_fp32_param_16];
	setp.ne.s32 	%p15, %r132, 0;
	shl.b32 	%r101, %r138, 6;
	add.s32 	%r102, %r101, %r140;
	setp.lt.s32 	%p16, %r22, %r102;
	and.pred  	%p17, %p15, %p16;
	@%p17 bra 	$L__BB1_22;
	ld.param.f32 	%f1701, [varlen_flash_attention_bwd_128_fp32_param_15];
	ld.param.u32 	%r130, [varlen_flash_attention_bwd_128_fp32_param_12];
	mov.u32 	%r105, %tid.x;
	shl.b32 	%r106, %r105, 9;
	mov.u32 	%r107, smem;
	add.s32 	%r32, %r107, %r106;
	ld.shared.v4.f32 	{%f832, %f833, %f834, %f835}, [%r32];
	shl.b32 	%r108, %r140, 9;
	add.s32 	%r109, %r107, %r108;
	ld.shared.v4.f32 	{%f836, %f837, %f838, %f839}, [%r109+65536];
	fma.rn.f32 	%f840, %f832, %f836, 0f00000000;
	fma.rn.f32 	%f841, %f833, %f837, %f840;
	fma.rn.f32 	%f842, %f834, %f838, %f841;
	fma.rn.f32 	%f843, %f835, %f839, %f842;
	ld.shared.v4.f32 	{%f844, %f845, %f846, %f847}, [%r32+16];
	ld.shared.v4.f32 	{%f848, %f849, %f850, %f851}, [%r109+65552];
	fma.rn.f32 	%f852, %f844, %f848, %f843;
	fma.rn.f32 	%f853, %f845, %f849, %f852;
	fma.rn.f32 	%f854, %f846, %f850, %f853;
	fma.rn.f32 	%f855, %f847, %f851, %f854;
	ld.shared.v4.f32 	{%f856, %f857, %f858, %f859}, [%r32+32];
	ld.shared.v4.f32 	{%f860, %f861, %f862, %f863}, [%r109+65568];
	fma.rn.f32 	%f864, %f856, %f860, %f855;
	fma.rn.f32 	%f865, %f857, %f861, %f864;
	fma.rn.f32 	%f866, %f858, %f862, %f865;
	fma.rn.f32 	%f867, %f859, %f863, %f866;
	ld.shared.v4.f32 	{%f868, %f869, %f870, %f871}, [%r32+48];
	ld.shared.v4.f32 	{%f872, %f873, %f874, %f875}, [%r109+65584];
	fma.rn.f32 	%f876, %f868, %f872, %f867;
	fma.rn.f32 	%f877, %f869, %f873, %f876;
	fma.rn.f32 	%f878, %f870, %f874, %f877;
	fma.rn.f32 	%f879, %f871, %f875, %f878;
	ld.shared.v4.f32 	{%f880, %f881, %f882, %f883}, [%r32+64];
	ld.shared.v4.f32 	{%f884, %f885, %f886, %f887}, [%r109+65600];
	fma.rn.f32 	%f888, %f880, %f884, %f879;
	fma.rn.f32 	%f889, %f881, %f885, %f888;
	fma.rn.f32 	%f890, %f882, %f886, %f889;
	fma.rn.f32 	%f891, %f883, %f887, %f890;
	ld.shared.v4.f32 	{%f892, %f893, %f894, %f895}, [%r32+80];
	ld.shared.v4.f32 	{%f896, %f897, %f898, %f899}, [%r109+65616];
	fma.rn.f32 	%f900, %f892, %f896, %f891;
	fma.rn.f32 	%f901, %f893, %f897, %f900;
	fma.rn.f32 	%f902, %f894, %f898, %f901;
	fma.rn.f32 	%f903, %f895, %f899, %f902;
	ld.shared.v4.f32 	{%f904, %f905, %f906, %f907}, [%r32+96];
	ld.shared.v4.f32 	{%f908, %f909, %f910, %f911}, [%r109+65632];
	fma.rn.f32 	%f912, %f904, %f908, %f903;
	fma.rn.f32 	%f913, %f905, %f909, %f912;
	fma.rn.f32 	%f914, %f906, %f910, %f913;
	fma.rn.f32 	%f915, %f907, %f911, %f914;
	ld.shared.v4.f32 	{%f916, %f917, %f918, %f919}, [%r32+112];
	ld.shared.v4.f32 	{%f920, %f921, %f922, %f923}, [%r109+65648];
	fma.rn.f32 	%f924, %f916, %f920, %f915;
	fma.rn.f32 	%f925, %f917, %f921, %f924;
	fma.rn.f32 	%f926, %f918, %f922, %f925;
	fma.rn.f32 	%f927, %f919, %f923, %f926;
	ld.shared.v4.f32 	{%f928, %f929, %f930, %f931}, [%r32+128];
	ld.shared.v4.f32 	{%f932, %f933, %f934, %f935}, [%r109+65664];
	fma.rn.f32 	%f936, %f928, %f932, %f927;
	fma.rn.f32 	%f937, %f929, %f933, %f936;
	fma.rn.f32 	%f938, %f930, %f934, %f937;
	fma.rn.f32 	%f939, %f931, %f935, %f938;
	ld.shared.v4.f32 	{%f940, %f941, %f942, %f943}, [%r32+144];
	ld.shared.v4.f32 	{%f944, %f945, %f946, %f947}, [%r109+65680];
	fma.rn.f32 	%f948, %f940, %f944, %f939;
	fma.rn.f32 	%f949, %f941, %f945, %f948;
	fma.rn.f32 	%f950, %f942, %f946, %f949;
	fma.rn.f32 	%f951, %f943, %f947, %f950;
	ld.shared.v4.f32 	{%f952, %f953, %f954, %f955}, [%r32+160];
	ld.shared.v4.f32 	{%f956, %f957, %f958, %f959}, [%r109+65696];
	fma.rn.f32 	%f960, %f952, %f956, %f951;
	fma.rn.f32 	%f961, %f953, %f957, %f960;
	fma.rn.f32 	%f962, %f954, %f958, %f961;
	fma.rn.f32 	%f963, %f955, %f959, %f962;
	ld.shared.v4.f32 	{%f964, %f965, %f966, %f967}, [%r32+176];
	ld.shared.v4.f32 	{%f968, %f969, %f970, %f971}, [%r109+65712];
	fma.rn.f32 	%f972, %f964, %f968, %f963;
	fma.rn.f32 	%f973, %f965, %f969, %f972;
	fma.rn.f32 	%f974, %f966, %f970, %f973;
	fma.rn.f32 	%f975, %f967, %f971, %f974;
	ld.shared.v4.f32 	{%f976, %f977, %f978, %f979}, [%r32+192];
	ld.shared.v4.f32 	{%f980, %f981, %f982, %f983}, [%r109+65728];
	fma.rn.f32 	%f984, %f976, %f980, %f975;
	fma.rn.f32 	%f985, %f977, %f981, %f984;
	fma.rn.f32 	%f986, %f978, %f982, %f985;
	fma.rn.f32 	%f987, %f979, %f983, %f986;
	ld.shared.v4.f32 	{%f988, %f989, %f990, %f991}, [%r32+208];
	ld.shared.v4.f32 	{%f992, %f993, %f994, %f995}, [%r109+65744];
	fma.rn.f32 	%f996, %f988, %f992, %f987;
	fma.rn.f32 	%f997, %f989, %f993, %f996;
	fma.rn.f32 	%f998, %f990, %f994, %f997;
	fma.rn.f32 	%f999, %f991, %f995, %f998;
	ld.shared.v4.f32 	{%f1000, %f1001, %f1002, %f1003}, [%r32+224];
	ld.shared.v4.f32 	{%f1004, %f1005, %f1006, %f1007}, [%r109+65760];
	fma.rn.f32 	%f1008, %f1000, %f1004, %f999;
	fma.rn.f32 	%f1009, %f1001, %f1005, %f1008;
	fma.rn.f32 	%f1010, %f1002, %f1006, %f1009;
	fma.rn.f32 	%f1011, %f1003, %f1007, %f1010;
	ld.shared.v4.f32 	{%f1012, %f1013, %f1014, %f1015}, [%r32+240];
	ld.shared.v4.f32 	{%f1016, %f1017, %f1018, %f1019}, [%r109+65776];
	fma.rn.f32 	%f1020, %f1012, %f1016, %f1011;
	fma.rn.f32 	%f1021, %f1013, %f1017, %f1020;
	fma.rn.f32 	%f1022, %f1014, %f1018, %f1021;
	fma.rn.f32 	%f1023, %f1015, %f1019, %f1022;
	ld.shared.v4.f32 	{%f1024, %f1025, %f1026, %f1027}, [%r32+256];
	ld.shared.v4.f32 	{%f1028, %f1029, %f1030, %f1031}, [%r109+65792];
	fma.rn.f32 	%f1032, %f1024, %f1028, %f1023;
	fma.rn.f32 	%f1033, %f1025, %f1029, %f1032;
	fma.rn.f32 	%f1034, %f1026, %f1030, %f1033;
	fma.rn.f32 	%f1035, %f1027, %f1031, %f1034;
	ld.shared.v4.f32 	{%f1036, %f1037, %f1038, %f1039}, [%r32+272];
	ld.shared.v4.f32 	{%f1040, %f1041, %f1042, %f1043}, [%r109+65808];
	fma.rn.f32 	%f1044, %f1036, %f1040, %f1035;
	fma.rn.f32 	%f1045, %f1037, %f1041, %f1044;
	fma.rn.f32 	%f1046, %f1038, %f1042, %f1045;
	fma.rn.f32 	%f1047, %f1039, %f1043, %f1046;
	ld.shared.v4.f32 	{%f1048, %f1049, %f1050, %f1051}, [%r32+288];
	ld.shared.v4.f32 	{%f1052, %f1053, %f1054, %f1055}, [%r109+65824];
	fma.rn.f32 	%f1056, %f1048, %f1052, %f1047;
	fma.rn.f32 	%f1057, %f1049, %f1053, %f1056;
	fma.rn.f32 	%f1058, %f1050, %f1054, %f1057;
	fma.rn.f32 	%f1059, %f1051, %f1055, %f1058;
	ld.shared.v4.f32 	{%f1060, %f1061, %f1062, %f1063}, [%r32+304];
	ld.shared.v4.f32 	{%f1064, %f1065, %f1066, %f1067}, [%r109+65840];
	fma.rn.f32 	%f1068, %f1060, %f1064, %f1059;
	fma.rn.f32 	%f1069, %f1061, %f1065, %f1068;
	fma.rn.f32 	%f1070, %f1062, %f1066, %f1069;
	fma.rn.f32 	%f1071, %f1063, %f1067, %f1070;
	ld.shared.v4.f32 	{%f1072, %f1073, %f1074, %f1075}, [%r32+320];
	ld.shared.v4.f32 	{%f1076, %f1077, %f1078, %f1079}, [%r109+65856];
	fma.rn.f32 	%f1080, %f1072, %f1076, %f1071;
	fma.rn.f32 	%f1081, %f1073, %f1077, %f1080;
	fma.rn.f32 	%f1082, %f1074, %f1078, %f1081;
	fma.rn.f32 	%f1083, %f1075, %f1079, %f1082;
	ld.shared.v4.f32 	{%f1084, %f1085, %f1086, %f1087}, [%r32+336];
	ld.shared.v4.f32 	{%f1088, %f1089, %f1090, %f1091}, [%r109+65872];
	fma.rn.f32 	%f1092, %f1084, %f1088, %f1083;
	fma.rn.f32 	%f1093, %f1085, %f1089, %f1092;
	fma.rn.f32 	%f1094, %f1086, %f1090, %f1093;
	fma.rn.f32 	%f1095, %f1087, %f1091, %f1094;
	ld.shared.v4.f32 	{%f1096, %f1097, %f1098, %f1099}, [%r32+352];
	ld.shared.v4.f32 	{%f1100, %f1101, %f1102, %f1103}, [%r109+65888];
	fma.rn.f32 	%f1104, %f1096, %f1100, %f1095;
	fma.rn.f32 	%f1105, %f1097, %f1101, %f1104;
	fma.rn.f32 	%f1106, %f1098, %f1102, %f1105;
	fma.rn.f32 	%f1107, %f1099, %f1103, %f1106;
	ld.shared.v4.f32 	{%f1108, %f1109, %f1110, %f1111}, [%r32+368];
	ld.shared.v4.f32 	{%f1112, %f1113, %f1114, %f1115}, [%r109+65904];
	fma.rn.f32 	%f1116, %f1108, %f1112, %f1107;
	fma.rn.f32 	%f1117, %f1109, %f1113, %f1116;
	fma.rn.f32 	%f1118, %f1110, %f1114, %f1117;
	fma.rn.f32 	%f1119, %f1111, %f1115, %f1118;
	ld.shared.v4.f32 	{%f1120, %f1121, %f1122, %f1123}, [%r32+384];
	ld.shared.v4.f32 	{%f1124, %f1125, %f1126, %f1127}, [%r109+65920];
	fma.rn.f32 	%f1128, %f1120, %f1124, %f1119;
	fma.rn.f32 	%f1129, %f1121, %f1125, %f1128;
	fma.rn.f32 	%f1130, %f1122, %f1126, %f1129;
	fma.rn.f32 	%f1131, %f1123, %f1127, %f1130;
	ld.shared.v4.f32 	{%f1132, %f1133, %f1134, %f1135}, [%r32+400];
	ld.shared.v4.f32 	{%f1136, %f1137, %f1138, %f1139}, [%r109+65936];
	fma.rn.f32 	%f1140, %f1132, %f1136, %f1131;
	fma.rn.f32 	%f1141, %f1133, %f1137, %f1140;
	fma.rn.f32 	%f1142, %f1134, %f1138, %f1141;
	fma.rn.f32 	%f1143, %f1135, %f1139, %f1142;
	ld.shared.v4.f32 	{%f1144, %f1145, %f1146, %f1147}, [%r32+416];
	ld.shared.v4.f32 	{%f1148, %f1149, %f1150, %f1151}, [%r109+65952];
	fma.rn.f32 	%f1152, %f1144, %f1148, %f1143;
	fma.rn.f32 	%f1153, %f1145, %f1149, %f1152;
	fma.rn.f32 	%f1154, %f1146, %f1150, %f1153;
	fma.rn.f32 	%f1155, %f1147, %f1151, %f1154;
	ld.shared.v4.f32 	{%f1156, %f1157, %f1158, %f1159}, [%r32+432];
	ld.shared.v4.f32 	{%f1160, %f1161, %f1162, %f1163}, [%r109+65968];
	fma.rn.f32 	%f1164, %f1156, %f1160, %f1155;
	fma.rn.f32 	%f1165, %f1157, %f1161, %f1164;
	fma.rn.f32 	%f1166, %f1158, %f1162, %f1165;
	fma.rn.f32 	%f1167, %f1159, %f1163, %f1166;
	ld.shared.v4.f32 	{%f1168, %f1169, %f1170, %f1171}, [%r32+448];
	ld.shared.v4.f32 	{%f1172, %f1173, %f1174, %f1175}, [%r109+65984];
	fma.rn.f32 	%f1176, %f1168, %f1172, %f1167;
	fma.rn.f32 	%f1177, %f1169, %f1173, %f1176;
	fma.rn.f32 	%f1178, %f1170, %f1174, %f1177;
	fma.rn.f32 	%f1179, %f1171, %f1175, %f1178;
	ld.shared.v4.f32 	{%f1180, %f1181, %f1182, %f1183}, [%r32+464];
	ld.shared.v4.f32 	{%f1184, %f1185, %f1186, %f1187}, [%r109+66000];
	fma.rn.f32 	%f1188, %f1180, %f1184, %f1179;
	fma.rn.f32 	%f1189, %f1181, %f1185, %f1188;
	fma.rn.f32 	%f1190, %f1182, %f1186, %f1189;
	fma.rn.f32 	%f1191, %f1183, %f1187, %f1190;
	ld.shared.v4.f32 	{%f1192, %f1193, %f1194, %f1195}, [%r32+480];
	ld.shared.v4.f32 	{%f1196, %f1197, %f1198, %f1199}, [%r109+66016];
	fma.rn.f32 	%f1200, %f1192, %f1196, %f1191;
	fma.rn.f32 	%f1201, %f1193, %f1197, %f1200;
	fma.rn.f32 	%f1202, %f1194, %f1198, %f1201;
	fma.rn.f32 	%f1203, %f1195, %f1199, %f1202;
	ld.shared.v4.f32 	{%f1204, %f1205, %f1206, %f1207}, [%r32+496];
	ld.shared.v4.f32 	{%f1208, %f1209, %f1210, %f1211}, [%r109+66032];
	fma.rn.f32 	%f1212, %f1204, %f1208, %f1203;
	fma.rn.f32 	%f1213, %f1205, %f1209, %f1212;
	fma.rn.f32 	%f1214, %f1206, %f1210, %f1213;
	fma.rn.f32 	%f1215, %f1207, %f1211, %f1214;
	mul.f32 	%f1216, %f1701, %f1215;
	sub.f32 	%f1217, %f1216, %f1703;
	mul.f32 	%f1218, %f1217, 0f3FB8AA3B;
	ex2.approx.f32 	%f262, %f1218;
	ld.shared.v4.f32 	{%f1219, %f1220, %f1221, %f1222}, [%r109+98304];
	ld.shared.v4.f32 	{%f1223, %f1224, %f1225, %f1226}, [%r32+131072];
	fma.rn.f32 	%f1227, %f1219, %f1223, 0f00000000;
	fma.rn.f32 	%f1228, %f1220, %f1224, %f1227;
	fma.rn.f32 	%f1229, %f1221, %f1225, %f1228;
	fma.rn.f32 	%f1230, %f1222, %f1226, %f1229;
	ld.shared.v4.f32 	{%f1231, %f1232, %f1233, %f1234}, [%r109+98320];
	ld.shared.v4.f32 	{%f1235, %f1236, %f1237, %f1238}, [%r32+131088];
	fma.rn.f32 	%f1239, %f1231, %f1235, %f1230;
	fma.rn.f32 	%f1240, %f1232, %f1236, %f1239;
	fma.rn.f32 	%f1241, %f1233, %f1237, %f1240;
	fma.rn.f32 	%f1242, %f1234, %f1238, %f1241;
	ld.shared.v4.f32 	{%f1243, %f1244, %f1245, %f1246}, [%r109+98336];
	ld.shared.v4.f32 	{%f1247, %f1248, %f1249, %f1250}, [%r32+131104];
	fma.rn.f32 	%f1251, %f1243, %f1247, %f1242;
	fma.rn.f32 	%f1252, %f1244, %f1248, %f1251;
	fma.rn.f32 	%f1253, %f1245, %f1249, %f1252;
	fma.rn.f32 	%f1254, %f1246, %f1250, %f1253;
	ld.shared.v4.f32 	{%f1255, %f1256, %f1257, %f1258}, [%r109+98352];
	ld.shared.v4.f32 	{%f1259, %f1260, %f1261, %f1262}, [%r32+131120];
	fma.rn.f32 	%f1263, %f1255, %f1259, %f1254;
	fma.rn.f32 	%f1264, %f1256, %f1260, %f1263;
	fma.rn.f32 	%f1265, %f1257, %f1261, %f1264;
	fma.rn.f32 	%f1266, %f1258, %f1262, %f1265;
	ld.shared.v4.f32 	{%f1267, %f1268, %f1269, %f1270}, [%r109+98368];
	ld.shared.v4.f32 	{%f1271, %f1272, %f1273, %f1274}, [%r32+131136];
	fma.rn.f32 	%f1275, %f1267, %f1271, %f1266;
	fma.rn.f32 	%f1276, %f1268, %f1272, %f1275;
	fma.rn.f32 	%f1277, %f1269, %f1273, %f1276;
	fma.rn.f32 	%f1278, %f1270, %f1274, %f1277;
	ld.shared.v4.f32 	{%f1279, %f1280, %f1281, %f1282}, [%r109+98384];
	ld.shared.v4.f32 	{%f1283, %f1284, %f1285, %f1286}, [%r32+131152];
	fma.rn.f32 	%f1287, %f1279, %f1283, %f1278;
	fma.rn.f32 	%f1288, %f1280, %f1284, %f1287;
	fma.rn.f32 	%f1289, %f1281, %f1285, %f1288;
	fma.rn.f32 	%f1290, %f1282, %f1286, %f1289;
	ld.shared.v4.f32 	{%f1291, %f1292, %f1293, %f1294}, [%r109+98400];
	ld.shared.v4.f32 	{%f1295, %f1296, %f1297, %f1298}, [%r32+131168];
	fma.rn.f32 	%f1299, %f1291, %f1295, %f1290;
	fma.rn.f32 	%f1300, %f1292, %f1296, %f1299;
	fma.rn.f32 	%f1301, %f1293, %f1297, %f1300;
	fma.rn.f32 	%f1302, %f1294, %f1298, %f1301;
	ld.shared.v4.f32 	{%f1303, %f1304, %f1305, %f1306}, [%r109+98416];
	ld.shared.v4.f32 	{%f1307, %f1308, %f1309, %f1310}, [%r32+131184];
	fma.rn.f32 	%f1311, %f1303, %f1307, %f1302;
	fma.rn.f32 	%f1312, %f1304, %f1308, %f1311;
	fma.rn.f32 	%f1313, %f1305, %f1309, %f1312;
	fma.rn.f32 	%f1314, %f1306, %f1310, %f1313;
	ld.shared.v4.f32 	{%f1315, %f1316, %f1317, %f1318}, [%r109+98432];
	ld.shared.v4.f32 	{%f1319, %f1320, %f1321, %f1322}, [%r32+131200];
	fma.rn.f32 	%f1323, %f1315, %f1319, %f1314;
	fma.rn.f32 	%f1324, %f1316, %f1320, %f1323;
	fma.rn.f32 	%f1325, %f1317, %f1321, %f1324;
	fma.rn.f32 	%f1326, %f1318, %f1322, %f1325;
	ld.shared.v4.f32 	{%f1327, %f1328, %f1329, %f1330}, [%r109+98448];
	ld.shared.v4.f32 	{%f1331, %f1332, %f1333, %f1334}, [%r32+131216];
	fma.rn.f32 	%f1335, %f1327, %f1331, %f1326;
	fma.rn.f32 	%f1336, %f1328, %f1332, %f1335;
	fma.rn.f32 	%f1337, %f1329, %f1333, %f1336;
	fma.rn.f32 	%f1338, %f1330, %f1334, %f1337;
	ld.shared.v4.f32 	{%f1339, %f1340, %f1341, %f1342}, [%r109+98464];
	ld.shared.v4.f32 	{%f1343, %f1344, %f1345, %f1346}, [%r32+131232];
	fma.rn.f32 	%f1347, %f1339, %f1343, %f1338;
	fma.rn.f32 	%f1348, %f1340, %f1344, %f1347;
	fma.rn.f32 	%f1349, %f1341, %f1345, %f1348;
	fma.rn.f32 	%f1350, %f1342, %f1346, %f1349;
	ld.shared.v4.f32 	{%f1351, %f1352, %f1353, %f1354}, [%r109+98480];
	ld.shared.v4.f32 	{%f1355, %f1356, %f1357, %f1358}, [%r32+131248];
	fma.rn.f32 	%f1359, %f1351, %f1355, %f1350;
	fma.rn.f32 	%f1360, %f1352, %f1356, %f1359;
	fma.rn.f32 	%f1361, %f1353, %f1357, %f1360;
	fma.rn.f32 	%f1362, %f1354, %f1358, %f1361;
	ld.shared.v4.f32 	{%f1363, %f1364, %f1365, %f1366}, [%r109+98496];
	ld.shared.v4.f32 	{%f1367, %f1368, %f1369, %f1370}, [%r32+131264];
	fma.rn.f32 	%f1371, %f1363, %f1367, %f1362;
	fma.rn.f32 	%f1372, %f1364, %f1368, %f1371;
	fma.rn.f32 	%f1373, %f1365, %f1369, %f1372;
	fma.rn.f32 	%f1374, %f1366, %f1370, %f1373;
	ld.shared.v4.f32 	{%f1375, %f1376, %f1377, %f1378}, [%r109+98512];
	ld.shared.v4.f32 	{%f1379, %f1380, %f1381, %f1382}, [%r32+131280];
	fma.rn.f32 	%f1383, %f1375, %f1379, %f1374;
	fma.rn.f32 	%f1384, %f1376, %f1380, %f1383;
	fma.rn.f32 	%f1385, %f1377, %f1381, %f1384;
	fma.rn.f32 	%f1386, %f1378, %f1382, %f1385;
	ld.shared.v4.f32 	{%f1387, %f1388, %f1389, %f1390}, [%r109+98528];
	ld.shared.v4.f32 	{%f1391, %f1392, %f1393, %f1394}, [%r32+131296];
	fma.rn.f32 	%f1395, %f1387, %f1391, %f1386;
	fma.rn.f32 	%f1396, %f1388, %f1392, %f1395;
	fma.rn.f32 	%f1397, %f1389, %f1393, %f1396;
	fma.rn.f32 	%f1398, %f1390, %f1394, %f1397;
	ld.shared.v4.f32 	{%f1399, %f1400, %f1401, %f1402}, [%r109+98544];
	ld.shared.v4.f32 	{%f1403, %f1404, %f1405, %f1406}, [%r32+131312];
	fma.rn.f32 	%f1407, %f1399, %f1403, %f1398;
	fma.rn.f32 	%f1408, %f1400, %f1404, %f1407;
	fma.rn.f32 	%f1409, %f1401, %f1405, %f1408;
	fma.rn.f32 	%f1410, %f1402, %f1406, %f1409;
	ld.shared.v4.f32 	{%f1411, %f1412, %f1413, %f1414}, [%r109+98560];
	ld.shared.v4.f32 	{%f1415, %f1416, %f1417, %f1418}, [%r32+131328];
	fma.rn.f32 	%f1419, %f1411, %f1415, %f1410;
	fma.rn.f32 	%f1420, %f1412, %f1416, %f1419;
	fma.rn.f32 	%f1421, %f1413, %f1417, %f1420;
	fma.rn.f32 	%f1422, %f1414, %f1418, %f1421;
	ld.shared.v4.f32 	{%f1423, %f1424, %f1425, %f1426}, [%r109+98576];
	ld.shared.v4.f32 	{%f1427, %f1428, %f1429, %f1430}, [%r32+131344];
	fma.rn.f32 	%f1431, %f1423, %f1427, %f1422;
	fma.rn.f32 	%f1432, %f1424, %f1428, %f1431;
	fma.rn.f32 	%f1433, %f1425, %f1429, %f1432;
	fma.rn.f32 	%f1434, %f1426, %f1430, %f1433;
	ld.shared.v4.f32 	{%f1435, %f1436, %f1437, %f1438}, [%r109+98592];
	ld.shared.v4.f32 	{%f1439, %f1440, %f1441, %f1442}, [%r32+131360];
	fma.rn.f32 	%f1443, %f1435, %f1439, %f1434;
	fma.rn.f32 	%f1444, %f1436, %f1440, %f1443;
	fma.rn.f32 	%f1445, %f1437, %f1441, %f1444;
	fma.rn.f32 	%f1446, %f1438, %f1442, %f1445;
	ld.shared.v4.f32 	{%f1447, %f1448, %f1449, %f1450}, [%r109+98608];
	ld.shared.v4.f32 	{%f1451, %f1452, %f1453, %f1454}, [%r32+131376];
	fma.rn.f32 	%f1455, %f1447, %f1451, %f1446;
	fma.rn.f32 	%f1456, %f1448, %f1452, %f1455;
	fma.rn.f32 	%f1457, %f1449, %f1453, %f1456;
	fma.rn.f32 	%f1458, %f1450, %f1454, %f1457;
	ld.shared.v4.f32 	{%f1459, %f1460, %f1461, %f1462}, [%r109+98624];
	ld.shared.v4.f32 	{%f1463, %f1464, %f1465, %f1466}, [%r32+131392];
	fma.rn.f32 	%f1467, %f1459, %f1463, %f1458;
	fma.rn.f32 	%f1468, %f1460, %f1464, %f1467;
	fma.rn.f32 	%f1469, %f1461, %f1465, %f1468;
	fma.rn.f32 	%f1470, %f1462, %f1466, %f1469;
	ld.shared.v4.f32 	{%f1471, %f1472, %f1473, %f1474}, [%r109+98640];
	ld.shared.v4.f32 	{%f1475, %f1476, %f1477, %f1478}, [%r32+131408];
	fma.rn.f32 	%f1479, %f1471, %f1475, %f1470;
	fma.rn.f32 	%f1480, %f1472, %f1476, %f1479;
	fma.rn.f32 	%f1481, %f1473, %f1477, %f1480;
	fma.rn.f32 	%f1482, %f1474, %f1478, %f1481;
	ld.shared.v4.f32 	{%f1483, %f1484, %f1485, %f1486}, [%r109+98656];
	ld.shared.v4.f32 	{%f1487, %f1488, %f1489, %f1490}, [%r32+131424];
	fma.rn.f32 	%f1491, %f1483, %f1487, %f1482;
	fma.rn.f32 	%f1492, %f1484, %f1488, %f1491;
	fma.rn.f32 	%f1493, %f1485, %f1489, %f1492;
	fma.rn.f32 	%f1494, %f1486, %f1490, %f1493;
	ld.shared.v4.f32 	{%f1495, %f1496, %f1497, %f1498}, [%r109+98672];
	ld.shared.v4.f32 	{%f1499, %f1500, %f1501, %f1502}, [%r32+131440];
	fma.rn.f32 	%f1503, %f1495, %f1499, %f1494;
	fma.rn.f32 	%f1504, %f1496, %f1500, %f1503;
	fma.rn.f32 	%f1505, %f1497, %f1501, %f1504;
	fma.rn.f32 	%f1506, %f1498, %f1502, %f1505;
	ld.shared.v4.f32 	{%f1507, %f1508, %f1509, %f1510}, [%r109+98688];
	ld.shared.v4.f32 	{%f1511, %f1512, %f1513, %f1514}, [%r32+131456];
	fma.rn.f32 	%f1515, %f1507, %f1511, %f1506;
	fma.rn.f32 	%f1516, %f1508, %f1512, %f1515;
	fma.rn.f32 	%f1517, %f1509, %f1513, %f1516;
	fma.rn.f32 	%f1518, %f1510, %f1514, %f1517;
	ld.shared.v4.f32 	{%f1519, %f1520, %f1521, %f1522}, [%r109+98704];
	ld.shared.v4.f32 	{%f1523, %f1524, %f1525, %f1526}, [%r32+131472];
	fma.rn.f32 	%f1527, %f1519, %f1523, %f1518;
	fma.rn.f32 	%f1528, %f1520, %f1524, %f1527;
	fma.rn.f32 	%f1529, %f1521, %f1525, %f1528;
	fma.rn.f32 	%f1530, %f1522, %f1526, %f1529;
	ld.shared.v4.f32 	{%f1531, %f1532, %f1533, %f1534}, [%r109+98720];
	ld.shared.v4.f32 	{%f1535, %f1536, %f1537, %f1538}, [%r32+131488];
	fma.rn.f32 	%f1539, %f1531, %f1535, %f1530;
	fma.rn.f32 	%f1540, %f1532, %f1536, %f1539;
	fma.rn.f32 	%f1541, %f1533, %f1537, %f1540;
	fma.rn.f32 	%f1542, %f1534, %f1538, %f1541;
	ld.shared.v4.f32 	{%f1543, %f1544, %f1545, %f1546}, [%r109+98736];
	ld.shared.v4.f32 	{%f1547, %f1548, %f1549, %f1550}, [%r32+131504];
	fma.rn.f32 	%f1551, %f1543, %f1547, %f1542;
	fma.rn.f32 	%f1552, %f1544, %f1548, %f1551;
	fma.rn.f32 	%f1553, %f1545, %f1549, %f1552;
	fma.rn.f32 	%f1554, %f1546, %f1550, %f1553;
	ld.shared.v4.f32 	{%f1555, %f1556, %f1557, %f1558}, [%r109+98752];
	ld.shared.v4.f32 	{%f1559, %f1560, %f1561, %f1562}, [%r32+131520];
	fma.rn.f32 	%f1563, %f1555, %f1559, %f1554;
	fma.rn.f32 	%f1564, %f1556, %f1560, %f1563;
	fma.rn.f32 	%f1565, %f1557, %f1561, %f1564;
	fma.rn.f32 	%f1566, %f1558, %f1562, %f1565;
	ld.shared.v4.f32 	{%f1567, %f1568, %f1569, %f1570}, [%r109+98768];
	ld.shared.v4.f32 	{%f1571, %f1572, %f1573, %f1574}, [%r32+131536];
	fma.rn.f32 	%f1575, %f1567, %f1571, %f1566;
	fma.rn.f32 	%f1576, %f1568, %f1572, %f1575;
	fma.rn.f32 	%f1577, %f1569, %f1573, %f1576;
	fma.rn.f32 	%f1578, %f1570, %f1574, %f1577;
	ld.shared.v4.f32 	{%f1579, %f1580, %f1581, %f1582}, [%r109+98784];
	ld.shared.v4.f32 	{%f1583, %f1584, %f1585, %f1586}, [%r32+131552];
	fma.rn.f32 	%f1587, %f1579, %f1583, %f1578;
	fma.rn.f32 	%f1588, %f1580, %f1584, %f1587;
	fma.rn.f32 	%f1589, %f1581, %f1585, %f1588;
	fma.rn.f32 	%f1590, %f1582, %f1586, %f1589;
	ld.shared.v4.f32 	{%f1591, %f1592, %f1593, %f1594}, [%r109+98800];
	ld.shared.v4.f32 	{%f1595, %f1596, %f1597, %f1598}, [%r32+131568];
	fma.rn.f32 	%f1599, %f1591, %f1595, %f1590;
	fma.rn.f32 	%f1600, %f1592, %f1596, %f1599;
	fma.rn.f32 	%f1601, %f1593, %f1597, %f1600;
	fma.rn.f32 	%f1602, %f1594, %f1598, %f1601;
	sub.f32 	%f1603, %f1602, %f1704;
	mul.f32 	%f1604, %f262, %f1603;
	mul.f32 	%f263, %f1701, %f1604;
	fma.rn.f32 	%f2088, %f263, %f836, %f2088;
	fma.rn.f32 	%f2087, %f263, %f837, %f2087;
	fma.rn.f32 	%f2086, %f263, %f838, %f2086;
	fma.rn.f32 	%f2085, %f263, %f839, %f2085;
	fma.rn.f32 	%f2084, %f263, %f848, %f2084;
	fma.rn.f32 	%f2083, %f263, %f849, %f2083;
	fma.rn.f32 	%f2082, %f263, %f850, %f2082;
	fma.rn.f32 	%f2081, %f263, %f851, %f2081;
	fma.rn.f32 	%f2080, %f263, %f860, %f2080;
	fma.rn.f32 	%f2079, %f263, %f861, %f2079;
	fma.rn.f32 	%f2078, %f263, %f862, %f2078;
	fma.rn.f32 	%f2077, %f263, %f863, %f2077;
	fma.rn.f32 	%f2076, %f263, %f872, %f2076;
	fma.rn.f32 	%f2075, %f263, %f873, %f2075;
	fma.rn.f32 	%f2074, %f263, %f874, %f2074;
	fma.rn.f32 	%f2073, %f263, %f875, %f2073;
	fma.rn.f32 	%f2072, %f263, %f884, %f2072;
	fma.rn.f32 	%f2071, %f263, %f885, %f2071;
	fma.rn.f32 	%f2070, %f263, %f886, %f2070;
	fma.rn.f32 	%f2069, %f263, %f887, %f2069;
	fma.rn.f32 	%f2068, %f263, %f896, %f2068;
	fma.rn.f32 	%f2067, %f263, %f897, %f2067;
	fma.rn.f32 	%f2066, %f263, %f898, %f2066;
	fma.rn.f32 	%f2065, %f263, %f899, %f2065;
	fma.rn.f32 	%f2064, %f263, %f908, %f2064;
	fma.rn.f32 	%f2063, %f263, %f909, %f2063;
	fma.rn.f32 	%f2062, %f263, %f910, %f2062;
	fma.rn.f32 	%f2061, %f263, %f911, %f2061;
	fma.rn.f32 	%f2060, %f263, %f920, %f2060;
	fma.rn.f32 	%f2059, %f263, %f921, %f2059;
	fma.rn.f32 	%f2058, %f263, %f922, %f2058;
	fma.rn.f32 	%f2057, %f263, %f923, %f2057;
	fma.rn.f32 	%f2056, %f263, %f932, %f2056;
	fma.rn.f32 	%f2055, %f263, %f933, %f2055;
	fma.rn.f32 	%f2054, %f263, %f934, %f2054;
	fma.rn.f32 	%f2053, %f263, %f935, %f2053;
	fma.rn.f32 	%f2052, %f263, %f944, %f2052;
	fma.rn.f32 	%f2051, %f263, %f945, %f2051;
	fma.rn.f32 	%f2050, %f263, %f946, %f2050;
	fma.rn.f32 	%f2049, %f263, %f947, %f2049;
	fma.rn.f32 	%f2048, %f263, %f956, %f2048;
	fma.rn.f32 	%f2047, %f263, %f957, %f2047;
	fma.rn.f32 	%f2046, %f263, %f958, %f2046;
	fma.rn.f32 	%f2045, %f263, %f959, %f2045;
	fma.rn.f32 	%f2044, %f263, %f968, %f2044;
	fma.rn.f32 	%f2043, %f263, %f969, %f2043;
	fma.rn.f32 	%f2042, %f263, %f970, %f2042;
	fma.rn.f32 	%f2041, %f263, %f971, %f2041;
	fma.rn.f32 	%f2040, %f263, %f980, %f2040;
	fma.rn.f32 	%f2039, %f263, %f981, %f2039;
	fma.rn.f32 	%f2038, %f263, %f982, %f2038;
	fma.rn.f32 	%f2037, %f263, %f983, %f2037;
	fma.rn.f32 	%f2036, %f263, %f992, %f2036;
	fma.rn.f32 	%f2035, %f263, %f993, %f2035;
	fma.rn.f32 	%f2034, %f263, %f994, %f2034;
	fma.rn.f32 	%f2033, %f263, %f995, %f2033;
	fma.rn.f32 	%f2032, %f263, %f1004, %f2032;
	fma.rn.f32 	%f2031, %f263, %f1005, %f2031;
	fma.rn.f32 	%f2030, %f263, %f1006, %f2030;
	fma.rn.f32 	%f2029, %f263, %f1007, %f2029;
	fma.rn.f32 	%f2028, %f263, %f1016, %f2028;
	fma.rn.f32 	%f2027, %f263, %f1017, %f2027;
	fma.rn.f32 	%f2026, %f263, %f1018, %f2026;
	fma.rn.f32 	%f2025, %f263, %f1019, %f2025;
	fma.rn.f32 	%f2024, %f263, %f1028, %f2024;
	fma.rn.f32 	%f2023, %f263, %f1029, %f2023;
	fma.rn.f32 	%f2022, %f263, %f1030, %f2022;
	fma.rn.f32 	%f2021, %f263, %f1031, %f2021;
	fma.rn.f32 	%f2020, %f263, %f1040, %f2020;
	fma.rn.f32 	%f2019, %f263, %f1041, %f2019;
	fma.rn.f32 	%f2018, %f263, %f1042, %f2018;
	fma.rn.f32 	%f2017, %f263, %f1043, %f2017;
	fma.rn.f32 	%f2016, %f263, %f1052, %f2016;
	fma.rn.f32 	%f2015, %f263, %f1053, %f2015;
	fma.rn.f32 	%f2014, %f263, %f1054, %f2014;
	fma.rn.f32 	%f2013, %f263, %f1055, %f2013;
	fma.rn.f32 	%f2012, %f263, %f1064, %f2012;
	fma.rn.f32 	%f2011, %f263, %f1065, %f2011;
	fma.rn.f32 	%f2010, %f263, %f1066, %f2010;
	fma.rn.f32 	%f2009, %f263, %f1067, %f2009;
	fma.rn.f32 	%f2008, %f263, %f1076, %f2008;
	fma.rn.f32 	%f2007, %f263, %f1077, %f2007;
	fma.rn.f32 	%f2006, %f263, %f1078, %f2006;
	fma.rn.f32 	%f2005, %f263, %f1079, %f2005;
	fma.rn.f32 	%f2004, %f263, %f1088, %f2004;
	fma.rn.f32 	%f2003, %f263, %f1089, %f2003;
	fma.rn.f32 	%f2002, %f263, %f1090, %f2002;
	fma.rn.f32 	%f2001, %f263, %f1091, %f2001;
	fma.rn.f32 	%f2000, %f263, %f1100, %f2000;
	fma.rn.f32 	%f1999, %f263, %f1101, %f1999;
	fma.rn.f32 	%f1998, %f263, %f1102, %f1998;
	fma.rn.f32 	%f1997, %f263, %f1103, %f1997;
	fma.rn.f32 	%f1996, %f263, %f1112, %f1996;
	fma.rn.f32 	%f1995, %f263, %f1113, %f1995;
	fma.rn.f32 	%f1994, %f263, %f1114, %f1994;
	fma.rn.f32 	%f1993, %f263, %f1115, %f1993;
	fma.rn.f32 	%f1992, %f263, %f1124, %f1992;
	fma.rn.f32 	%f1991, %f263, %f1125, %f1991;
	fma.rn.f32 	%f1990, %f263, %f1126, %f1990;
	fma.rn.f32 	%f1989, %f263, %f1127, %f1989;
	fma.rn.f32 	%f1988, %f263, %f1136, %f1988;
	fma.rn.f32 	%f1987, %f263, %f1137, %f1987;
	fma.rn.f32 	%f1986, %f263, %f1138, %f1986;
	fma.rn.f32 	%f1985, %f263, %f1139, %f1985;
	fma.rn.f32 	%f1984, %f263, %f1148, %f1984;
	fma.rn.f32 	%f1983, %f263, %f1149, %f1983;
	fma.rn.f32 	%f1982, %f263, %f1150, %f1982;
	fma.rn.f32 	%f1981, %f263, %f1151, %f1981;
	fma.rn.f32 	%f1980, %f263, %f1160, %f1980;
	fma.rn.f32 	%f1979, %f263, %f1161, %f1979;
	fma.rn.f32 	%f1978, %f263, %f1162, %f1978;
	fma.rn.f32 	%f1977, %f263, %f1163, %f1977;
	fma.rn.f32 	%f1976, %f263, %f1172, %f1976;
	fma.rn.f32 	%f1975, %f263, %f1173, %f1975;
	fma.rn.f32 	%f1974, %f263, %f1174, %f1974;
	fma.rn.f32 	%f1973, %f263, %f1175, %f1973;
	fma.rn.f32 	%f1972, %f263, %f1184, %f1972;
	fma.rn.f32 	%f1971, %f263, %f1185, %f1971;
	fma.rn.f32 	%f1970, %f263, %f1186, %f1970;
	fma.rn.f32 	%f1969, %f263, %f1187, %f1969;
	fma.rn.f32 	%f1968, %f263, %f1196, %f1968;
	fma.rn.f32 	%f1967, %f263, %f1197, %f1967;
	fma.rn.f32 	%f1966, %f263, %f1198, %f1966;
	fma.rn.f32 	%f1965, %f263, %f1199, %f1965;
	fma.rn.f32 	%f1964, %f263, %f1208, %f1964;
	fma.rn.f32 	%f1963, %f263, %f1209, %f1963;
	fma.rn.f32 	%f1962, %f263, %f1210, %f1962;
	fma.rn.f32 	%f1961, %f263, %f1211, %f1961;
	shl.b32 	%r110, %r138, 6;
	add.s32 	%r111, %r110, %r140;
	add.s32 	%r112, %r111, %r9;
	mul.lo.s32 	%r113, %r130, %r112;
	shl.b32 	%r33, %r113, 7;
	mov.b32 	%r142, 0;
	mov.b32 	%r141, 32;
$L__BB1_19:
	ld.param.u64 	%rd63, [varlen_flash_attention_bwd_128_fp32_param_9];
	add.s32 	%r114, %r32, %r141;
	ld.shared.f32 	%f1605, [%r114+-32];
	mul.f32 	%f1606, %f263, %f1605;
	add.s32 	%r115, %r142, %r33;
	cvt.s64.s32 	%rd44, %r115;
	shl.b32 	%r116, %r2, 7;
	cvt.u64.u32 	%rd6, %r116;
	add.s64 	%rd45, %rd44, %rd6;
	cvta.to.global.u64 	%rd46, %rd63;
	shl.b64 	%rd47, %rd45, 2;
	add.s64 	%rd48, %rd46, %rd47;
	atom.global.add.f32 	%f1607, [%rd48], %f1606;
	ld.shared.f32 	%f1608, [%r114+-28];
	mul.f32 	%f1609, %f263, %f1608;
	atom.global.add.f32 	%f1610, [%rd48+4], %f1609;
	ld.shared.f32 	%f1611, [%r114+-24];
	mul.f32 	%f1612, %f263, %f1611;
	atom.global.add.f32 	%f1613, [%rd48+8], %f1612;
	ld.shared.f32 	%f1614, [%r114+-20];
	mul.f32 	%f1615, %f263, %f1614;
	atom.global.add.f32 	%f1616, [%rd48+12], %f1615;
	ld.shared.f32 	%f1617, [%r114+-16];
	mul.f32 	%f1618, %f263, %f1617;
	atom.global.add.f32 	%f1619, [%rd48+16], %f1618;
	ld.shared.f32 	%f1620, [%r114+-12];
	mul.f32 	%f1621, %f263, %f1620;
	atom.global.add.f32 	%f1622, [%rd48+20], %f1621;
	ld.shared.f32 	%f1623, [%r114+-8];
	mul.f32 	%f1624, %f263, %f1623;
	atom.global.add.f32 	%f1625, [%rd48+24], %f1624;
	ld.shared.f32 	%f1626, [%r114+-4];
	mul.f32 	%f1627, %f263, %f1626;
	atom.global.add.f32 	%f1628, [%rd48+28], %f1627;
	ld.shared.f32 	%f1629, [%r114];
	mul.f32 	%f1630, %f263, %f1629;
	atom.global.add.f32 	%f1631, [%rd48+32], %f1630;
	ld.shared.f32 	%f1632, [%r114+4];
	mul.f32 	%f1633, %f263, %f1632;
	atom.global.add.f32 	%f1634, [%rd48+36], %f1633;
	ld.shared.f32 	%f1635, [%r114+8];
	mul.f32 	%f1636, %f263, %f1635;
	atom.global.add.f32 	%f1637, [%rd48+40], %f1636;
	ld.shared.f32 	%f1638, [%r114+12];
	mul.f32 	%f1639, %f263, %f1638;
	atom.global.add.f32 	%f1640, [%rd48+44], %f1639;
	ld.shared.f32 	%f1641, [%r114+16];
	mul.f32 	%f1642, %f263, %f1641;
	atom.global.add.f32 	%f1643, [%rd48+48], %f1642;
	ld.shared.f32 	%f1644, [%r114+20];
	mul.f32 	%f1645, %f263, %f1644;
	atom.global.add.f32 	%f1646, [%rd48+52], %f1645;
	ld.shared.f32 	%f1647, [%r114+24];
	mul.f32 	%f1648, %f263, %f1647;
	atom.global.add.f32 	%f1649, [%rd48+56], %f1648;
	ld.shared.f32 	%f1650, [%r114+28];
	mul.f32 	%f1651, %f263, %f1650;
	atom.global.add.f32 	%f1652, [%rd48+60], %f1651;
	add.s32 	%r142, %r142, 16;
	add.s32 	%r141, %r141, 64;
	setp.ne.s32 	%p18, %r141, 544;
	@%p18 bra 	$L__BB1_19;
	mov.b32 	%r143, 0;
$L__BB1_21:
	ld.param.u64 	%rd64, [varlen_flash_attention_bwd_128_fp32_param_10];
	shl.b32 	%r118, %r143, 2;
	add.s32 	%r119, %r118, %r32;
	ld.shared.f32 	%f1653, [%r119+131072];
	mul.f32 	%f1654, %f262, %f1653;
	add.s32 	%r120, %r143, %r33;
	cvt.s64.s32 	%rd49, %r120;
	add.s64 	%rd50, %rd49, %rd6;
	cvta.to.global.u64 	%rd51, %rd64;
	shl.b64 	%rd52, %rd50, 2;
	add.s64 	%rd53, %rd51, %rd52;
	atom.global.add.f32 	%f1655, [%rd53], %f1654;
	ld.shared.f32 	%f1656, [%r119+131076];
	mul.f32 	%f1657, %f262, %f1656;
	atom.global.add.f32 	%f1658, [%rd53+4], %f1657;
	ld.shared.f32 	%f1659, [%r119+131080];
	mul.f32 	%f1660, %f262, %f1659;
	atom.global.add.f32 	%f1661, [%rd53+8], %f1660;
	ld.shared.f32 	%f1662, [%r119+131084];
	mul.f32 	%f1663, %f262, %f1662;
	atom.global.add.f32 	%f1664, [%rd53+12], %f1663;
	ld.shared.f32 	%f1665, [%r119+131088];
	mul.f32 	%f1666, %f262, %f1665;
	atom.global.add.f32 	%f1667, [%rd53+16], %f1666;
	ld.shared.f32 	%f1668, [%r119+131092];
	mul.f32 	%f1669, %f262, %f1668;
	atom.global.add.f32 	%f1670, [%rd53+20], %f1669;
	ld.shared.f32 	%f1671, [%r119+131096];
	mul.f32 	%f1672, %f262, %f1671;
	atom.global.add.f32 	%f1673, [%rd53+24], %f1672;
	ld.shared.f32 	%f1674, [%r119+131100];
	mul.f32 	%f1675, %f262, %f1674;
	atom.global.add.f32 	%f1676, [%rd53+28], %f1675;
	ld.shared.f32 	%f1677, [%r119+131104];
	mul.f32 	%f1678, %f262, %f1677;
	atom.global.add.f32 	%f1679, [%rd53+32], %f1678;
	ld.shared.f32 	%f1680, [%r119+131108];
	mul.f32 	%f1681, %f262, %f1680;
	atom.global.add.f32 	%f1682, [%rd53+36], %f1681;
	ld.shared.f32 	%f1683, [%r119+131112];
	mul.f32 	%f1684, %f262, %f1683;
	atom.global.add.f32 	%f1685, [%rd53+40], %f1684;
	ld.shared.f32 	%f1686, [%r119+131116];
	mul.f32 	%f1687, %f262, %f1686;
	atom.global.add.f32 	%f1688, [%rd53+44], %f1687;
	ld.shared.f32 	%f1689, [%r119+131120];
	mul.f32 	%f1690, %f262, %f1689;
	atom.global.add.f32 	%f1691, [%rd53+48], %f1690;
	ld.shared.f32 	%f1692, [%r119+131124];
	mul.f32 	%f1693, %f262, %f1692;
	atom.global.add.f32 	%f1694, [%rd53+52], %f1693;
	ld.shared.f32 	%f1695, [%r119+131128];
	mul.f32 	%f1696, %f262, %f1695;
	atom.global.add.f32 	%f1697, [%rd53+56], %f1696;
	ld.shared.f32 	%f1698, [%r119+131132];
	mul.f32 	%f1699, %f262, %f1698;
	atom.global.add.f32 	%f1700, [%rd53+60], %f1699;
	add.s32 	%r143, %r143, 16;
	setp.ne.s32 	%p19, %r143, 128;
	@%p19 bra 	$L__BB1_21;
$L__BB1_22:
	add.s32 	%r140, %r140, 1;
	setp.lt.s32 	%p20, %r140, %r25;
	@%p20 bra 	$L__BB1_17;
$L__BB1_23:
	bar.sync 	0;
	add.s32 	%r138, %r138, 1;
	add.s32 	%r121, %r10, 63;
	shr.u32 	%r122, %r121, 6;
	setp.ne.s32 	%p21, %r138, %r122;
	@%p21 bra 	$L__BB1_12;
$L__BB1_24:
	mov.u32 	%r42, %tid.x;
	setp.ge.s32 	%p22, %r42, %r12;
	@%p22 bra 	$L__BB1_26;
	ld.param.u32 	%r131, [varlen_flash_attention_bwd_128_fp32_param_12];
	ld.param.u64 	%rd62, [varlen_flash_attention_bwd_128_fp32_param_8];
	add.s32 	%r123, %r3, %r42;
	mul.lo.s32 	%r124, %r131, %r123;
	shl.b32 	%r125, %r124, 7;
	cvt.s64.s32 	%rd54, %r125;
	shl.b32 	%r126, %r2, 7;
	cvt.u64.u32 	%rd55, %r126;
	add.s64 	%rd56, %rd54, %rd55;
	cvta.to.global.u64 	%rd57, %rd62;
	shl.b64 	%rd58, %rd56, 2;
	add.s64 	%rd59, %rd57, %rd58;
	st.global.f32 	[%rd59], %f2088;
	st.global.f32 	[%rd59+4], %f2087;
	st.global.f32 	[%rd59+8], %f2086;
	st.global.f32 	[%rd59+12], %f2085;
	st.global.f32 	[%rd59+16], %f2084;
	st.global.f32 	[%rd59+20], %f2083;
	st.global.f32 	[%rd59+24], %f2082;
	st.global.f32 	[%rd59+28], %f2081;
	st.global.f32 	[%rd59+32], %f2080;
	st.global.f32 	[%rd59+36], %f2079;
	st.global.f32 	[%rd59+40], %f2078;
	st.global.f32 	[%rd59+44], %f2077;
	st.global.f32 	[%rd59+48], %f2076;
	st.global.f32 	[%rd59+52], %f2075;
	st.global.f32 	[%rd59+56], %f2074;
	st.global.f32 	[%rd59+60], %f2073;
	st.global.f32 	[%rd59+64], %f2072;
	st.global.f32 	[%rd59+68], %f2071;
	st.global.f32 	[%rd59+72], %f2070;
	st.global.f32 	[%rd59+76], %f2069;
	st.global.f32 	[%rd59+80], %f2068;
	st.global.f32 	[%rd59+84], %f2067;
	st.global.f32 	[%rd59+88], %f2066;
	st.global.f32 	[%rd59+92], %f2065;
	st.global.f32 	[%rd59+96], %f2064;
	st.global.f32 	[%rd59+100], %f2063;
	st.global.f32 	[%rd59+104], %f2062;
	st.global.f32 	[%rd59+108], %f2061;
	st.global.f32 	[%rd59+112], %f2060;
	st.global.f32 	[%rd59+116], %f2059;
	st.global.f32 	[%rd59+120], %f2058;
	st.global.f32 	[%rd59+124], %f2057;
	st.global.f32 	[%rd59+128], %f2056;
	st.global.f32 	[%rd59+132], %f2055;
	st.global.f32 	[%rd59+136], %f2054;
	st.global.f32 	[%rd59+140], %f2053;
	st.global.f32 	[%rd59+144], %f2052;
	st.global.f32 	[%rd59+148], %f2051;
	st.global.f32 	[%rd59+152], %f2050;
	st.global.f32 	[%rd59+156], %f2049;
	st.global.f32 	[%rd59+160], %f2048;
	st.global.f32 	[%rd59+164], %f2047;
	st.global.f32 	[%rd59+168], %f2046;
	st.global.f32 	[%rd59+172], %f2045;
	st.global.f32 	[%rd59+176], %f2044;
	st.global.f32 	[%rd59+180], %f2043;
	st.global.f32 	[%rd59+184], %f2042;
	st.global.f32 	[%rd59+188], %f2041;
	st.global.f32 	[%rd59+192], %f2040;
	st.global.f32 	[%rd59+196], %f2039;
	st.global.f32 	[%rd59+200], %f2038;
	st.global.f32 	[%rd59+204], %f2037;
	st.global.f32 	[%rd59+208], %f2036;
	st.global.f32 	[%rd59+212], %f2035;
	st.global.f32 	[%rd59+216], %f2034;
	st.global.f32 	[%rd59+220], %f2033;
	st.global.f32 	[%rd59+224], %f2032;
	st.global.f32 	[%rd59+228], %f2031;
	st.global.f32 	[%rd59+232], %f2030;
	st.global.f32 	[%rd59+236], %f2029;
	st.global.f32 	[%rd59+240], %f2028;
	st.global.f32 	[%rd59+244], %f2027;
	st.global.f32 	[%rd59+248], %f2026;
	st.global.f32 	[%rd59+252], %f2025;
	st.global.f32 	[%rd59+256], %f2024;
	st.global.f32 	[%rd59+260], %f2023;
	st.global.f32 	[%rd59+264], %f2022;
	st.global.f32 	[%rd59+268], %f2021;
	st.global.f32 	[%rd59+272], %f2020;
	st.global.f32 	[%rd59+276], %f2019;
	st.global.f32 	[%rd59+280], %f2018;
	st.global.f32 	[%rd59+284], %f2017;
	st.global.f32 	[%rd59+288], %f2016;
	st.global.f32 	[%rd59+292], %f2015;
	st.global.f32 	[%rd59+296], %f2014;
	st.global.f32 	[%rd59+300], %f2013;
	st.global.f32 	[%rd59+304], %f2012;
	st.global.f32 	[%rd59+308], %f2011;
	st.global.f32 	[%rd59+312], %f2010;
	st.global.f32 	[%rd59+316], %f2009;
	st.global.f32 	[%rd59+320], %f2008;
	st.global.f32 	[%rd59+324], %f2007;
	st.global.f32 	[%rd59+328], %f2006;
	st.global.f32 	[%rd59+332], %f2005;
	st.global.f32 	[%rd59+336], %f2004;
	st.global.f32 	[%rd59+340], %f2003;
	st.global.f32 	[%rd59+344], %f2002;
	st.global.f32 	[%rd59+348], %f2001;
	st.global.f32 	[%rd59+352], %f2000;
	st.global.f32 	[%rd59+356], %f1999;
	st.global.f32 	[%rd59+360], %f1998;
	st.global.f32 	[%rd59+364], %f1997;
	st.global.f32 	[%rd59+368], %f1996;
	st.global.f32 	[%rd59+372], %f1995;
	st.global.f32 	[%rd59+376], %f1994;
	st.global.f32 	[%rd59+380], %f1993;
	st.global.f32 	[%rd59+384], %f1992;
	st.global.f32 	[%rd59+388], %f1991;
	st.global.f32 	[%rd59+392], %f1990;
	st.global.f32 	[%rd59+396], %f1989;
	st.global.f32 	[%rd59+400], %f1988;
	st.global.f32 	[%rd59+404], %f1987;
	st.global.f32 	[%rd59+408], %f1986;
	st.global.f32 	[%rd59+412], %f1985;
	st.global.f32 	[%rd59+416], %f1984;
	st.global.f32 	[%rd59+420], %f1983;
	st.global.f32 	[%rd59+424], %f1982;
	st.global.f32 	[%rd59+428], %f1981;
	st.global.f32 	[%rd59+432], %f1980;
	st.global.f32 	[%rd59+436], %f1979;
	st.global.f32 	[%rd59+440], %f1978;
	st.global.f32 	[%rd59+444], %f1977;
	st.global.f32 	[%rd59+448], %f1976;
	st.global.f32 	[%rd59+452], %f1975;
	st.global.f32 	[%rd59+456], %f1974;
	st.global.f32 	[%rd59+460], %f1973;
	st.global.f32 	[%rd59+464], %f1972;
	st.global.f32 	[%rd59+468], %f1971;
	st.global.f32 	[%rd59+472], %f1970;
	st.global.f32 	[%rd59+476], %f1969;
	st.global.f32 	[%rd59+480], %f1968;
	st.global.f32 	[%rd59+484], %f1967;
	st.global.f32 	[%rd59+488], %f1966;
	st.global.f32 	[%rd59+492], %f1965;
	st.global.f32 	[%rd59+496], %f1964;
	st.global.f32 	[%rd59+500], %f1963;
	st.global.f32 	[%rd59+504], %f1962;
	st.global.f32 	[%rd59+508], %f1961;
$L__BB1_26:
	ret;

}
	// .globl	varlen_flash_attention_bwd_64_fp16
.visible .entry varlen_flash_attention_bwd_64_fp16(
	.param .u64 .ptr .align 1 varlen_flash_attention_bwd_64_fp16_param_0,
	.param .u64 .ptr .align 1 varlen_flash_attention_bwd_64_fp16_param_1,
	.param .u64 .ptr .align 1 varlen_flash_attention_bwd_64_fp16_param_2,
	.param .u64 .ptr .align 1 varlen_flash_attention_bwd_64_fp16_param_3,
	.param .u64 .ptr .align 1 varlen_flash_attention_bwd_64_fp16_param_4,
	.param .u64 .ptr .align 1 varlen_flash_attention_bwd_64_fp16_param_5,
	.param .u64 .ptr .align 1 varlen_flash_attention_bwd_64_fp16_param_6,
	.param .u64 .ptr .align 1 varlen_flash_attention_bwd_64_fp16_param_7,
	.param .u64 .ptr .align 1 varlen_flash_attention_bwd_64_fp16_param_8,
	.param .u64 .ptr .align 1 varlen_flash_attention_bwd_64_fp16_param_9,
	.param .u64 .ptr .align 1 varlen_flash_attention_bwd_64_fp16_param_10,
	.param .u32 varlen_flash_attention_bwd_64_fp16_param_11,
	.param .u32 varlen_flash_attention_bwd_64_fp16_param_12,
	.param .u32 varlen_flash_attention_bwd_64_fp16_param_13,
	.param .u32 varlen_flash_attention_bwd_64_fp16_param_14,
	.param .f32 varlen_flash_attention_bwd_64_fp16_param_15,
	.param .u32 varlen_flash_attention_bwd_64_fp16_param_16
)
{
	.reg .pred 	%p<23>;
	.reg .b16 	%rs<389>;
	.reg .b32 	%r<280>;
	.reg .b32 	%f<1317>;
	.reg .b64 	%rd<65>;

	ld.param.u64 	%rd7, [varlen_flash_attention_bwd_64_fp16_param_0];
	ld.param.u64 	%rd10, [varlen_flash_attention_bwd_64_fp16_param_3];
	ld.param.u64 	%rd11, [varlen_flash_attention_bwd_64_fp16_param_4];
	ld.param.u64 	%rd12, [varlen_flash_attention_bwd_64_fp16_param_5];
	ld.param.u64 	%rd17, [varlen_flash_attention_bwd_64_fp16_param_6];
	ld.param.u64 	%rd13, [varlen_flash_attention_bwd_64_fp16_param_7];
	ld.param.u32 	%r269, [varlen_flash_attention_bwd_64_fp16_param_11];
	ld.param.u32 	%r44, [varlen_flash_attention_bwd_64_fp16_param_12];
	cvta.to.global.u64 	%rd1, %rd17;
	mov.u32 	%r1, %tid.x;
	mov.u32 	%r47, %ctaid.x;
	div.u32 	%r48, %r47, %r44;
	mul.lo.s32 	%r49, %r48, %r44;
	sub.s32 	%r2, %r47, %r49;
	shl.b32 	%r3, %r48, 7;
	setp.lt.s32 	%p1, %r269, 1;
	mov.b32 	%r271, 0;
	@%p1 bra 	$L__BB2_3;
	mov.b32 	%r271, 0;
$L__BB2_2:
	add.s32 	%r51, %r269, %r271;
	shr.u32 	%r52, %r51, 1;
	add.s32 	%r53, %r52, 1;
	mul.wide.u32 	%rd18, %r52, 4;
	add.s64 	%rd19, %rd1, %rd18;
	ld.global.u32 	%r54, [%rd19+4];
	setp.lt.s32 	%p2, %r3, %r54;
	selp.b32 	%r271, %r271, %r53, %p2;
	selp.b32 	%r269, %r52, %r269, %p2;
	setp.lt.s32 	%p3, %r271, %r269;
	@%p3 bra 	$L__BB2_2;
$L__BB2_3:
	mul.wide.u32 	%rd20, %r271, 4;
	add.s64 	%rd21, %rd1, %rd20;
	ld.global.u32 	%r55, [%rd21];
	ld.global.u32 	%r56, [%rd21+4];
	sub.s32 	%r57, %r56, %r55;
	cvta.to.global.u64 	%rd22, %rd13;
	add.s64 	%rd23, %rd22, %rd20;
	ld.global.nc.u32 	%r9, [%rd23];
	ld.global.nc.u32 	%r58, [%rd23+4];
	sub.s32 	%r10, %r58, %r9;
	sub.s32 	%r11, %r3, %r55;
	add.s32 	%r59, %r11, 128;
	min.s32 	%r60, %r59, %r57;
	sub.s32 	%r12, %r60, %r11;
	setp.ge.s32 	%p4, %r11, %r57;
	@%p4 bra 	$L__BB2_26;
	shl.b32 	%r61, %r2, 6;
	cvt.u64.u32 	%rd2, %r61;
	shl.b32 	%r13, %r12, 6;
	setp.ge.s32 	%p5, %r1, %r13;
	@%p5 bra 	$L__BB2_7;
	ld.param.u32 	%r263, [varlen_flash_attention_bwd_64_fp16_param_12];
	shl.b32 	%r14, %r263, 6;
	mov.u32 	%r15, %ntid.x;
	cvta.to.global.u64 	%rd3, %rd7;
	cvta.to.global.u64 	%rd4, %rd12;
	mov.u32 	%r272, %r1;
$L__BB2_6:
	shr.s32 	%r62, %r272, 31;
	shr.u32 	%r63, %r62, 26;
	add.s32 	%r64, %r272, %r63;
	and.b32  	%r65, %r64, -64;
	sub.s32 	%r66, %r272, %r65;
	shr.s32 	%r67, %r64, 6;
	add.s32 	%r68, %r3, %r67;
	shl.b32 	%r69, %r272, 1;
	mov.u32 	%r70, smem_fp16;
	add.s32 	%r71, %r70, %r69;
	mad.lo.s32 	%r72, %r14, %r68, %r66;
	cvt.s64.s32 	%rd24, %r72;
	add.s64 	%rd25, %rd24, %rd2;
	shl.b64 	%rd26, %rd25, 1;
	add.s64 	%rd27, %rd3, %rd26;
	ld.global.u16 	%rs1, [%rd27];
	st.shared.u16 	[%r71], %rs1;
	add.s64 	%rd28, %rd4, %rd26;
	ld.global.u16 	%rs2, [%rd28];
	st.shared.u16 	[%r71+32768], %rs2;
	add.s32 	%r272, %r272, %r15;
	setp.lt.s32 	%p6, %r272, %r13;
	@%p6 bra 	$L__BB2_6;
$L__BB2_7:
	bar.sync 	0;
	setp.ge.s32 	%p7, %r1, %r12;
	mov.f32 	%f995, 0f00000000;
	mov.f32 	%f996, %f995;
	@%p7 bra 	$L__BB2_10;
	ld.param.u32 	%r264, [varlen_flash_attention_bwd_64_fp16_param_12];
	add.s32 	%r74, %r3, %r1;
	mul.lo.s32 	%r75, %r74, %r264;
	add.s32 	%r76, %r75, %r2;
	cvta.to.global.u64 	%rd29, %rd11;
	mul.wide.s32 	%rd30, %r76, 4;
	add.s64 	%rd31, %rd29, %rd30;
	ld.global.nc.f32 	%f995, [%rd31];
	shl.b32 	%r18, %r75, 6;
	shl.b32 	%r19, %r1, 6;
	cvta.to.global.u64 	%rd5, %rd10;
	mov.f32 	%f996, 0f00000000;
	mov.b32 	%r273, 0;
$L__BB2_9:
	add.s32 	%r77, %r273, %r18;
	cvt.s64.s32 	%rd32, %r77;
	add.s64 	%rd33, %rd32, %rd2;
	shl.b64 	%rd34, %rd33, 1;
	add.s64 	%rd35, %rd5, %rd34;
	ld.global.u16 	%rs3, [%rd35];
	// begin inline asm
	{  cvt.f32.f16 %f395, %rs3;}

	// end inline asm
	add.s32 	%r78, %r19, %r273;
	shl.b32 	%r79, %r78, 1;
	mov.u32 	%r80, smem_fp16;
	add.s32 	%r81, %r80, %r79;
	ld.shared.v4.b32 	{%r82, %r83, %r84, %r85}, [%r81+32768];
	mov.b32 	{%rs16, %rs18}, %r85;
	mov.b32 	{%rs12, %rs14}, %r84;
	mov.b32 	{%rs8, %rs10}, %r83;
	mov.b32 	{%rs4, %rs6}, %r82;
	// begin inline asm
	{  cvt.f32.f16 %f396, %rs4;}

	// end inline asm
	fma.rn.f32 	%f427, %f395, %f396, %f996;
	ld.global.u16 	%rs5, [%rd35+2];
	// begin inline asm
	{  cvt.f32.f16 %f397, %rs5;}

	// end inline asm
	// begin inline asm
	{  cvt.f32.f16 %f398, %rs6;}

	// end inline asm
	fma.rn.f32 	%f428, %f397, %f398, %f427;
	ld.global.u16 	%rs7, [%rd35+4];
	// begin inline asm
	{  cvt.f32.f16 %f399, %rs7;}

	// end inline asm
	// begin inline asm
	{  cvt.f32.f16 %f400, %rs8;}

	// end inline asm
	fma.rn.f32 	%f429, %f399, %f400, %f428;
	ld.global.u16 	%rs9, [%rd35+6];
	// begin inline asm
	{  cvt.f32.f16 %f401, %rs9;}

	// end inline asm
	// begin inline asm
	{  cvt.f32.f16 %f402, %rs10;}

	// end inline asm
	fma.rn.f32 	%f430, %f401, %f402, %f429;
	ld.global.u16 	%rs11, [%rd35+8];
	// begin inline asm
	{  cvt.f32.f16 %f403, %rs11;}

	// end inline asm
	// begin inline asm
	{  cvt.f32.f16 %f404, %rs12;}

	// end inline asm
	fma.rn.f32 	%f431, %f403, %f404, %f430;
	ld.global.u16 	%rs13, [%rd35+10];
	// begin inline asm
	{  cvt.f32.f16 %f405, %rs13;}

	// end inline asm
	// begin inline asm
	{  cvt.f32.f16 %f406, %rs14;}

	// end inline asm
	fma.rn.f32 	%f432, %f405, %f406, %f431;
	ld.global.u16 	%rs15, [%rd35+12];
	// begin inline asm
	{  cvt.f32.f16 %f407, %rs15;}

	// end inline asm
	// begin inline asm
	{  cvt.f32.f16 %f408, %rs16;}

	// end inline asm
	fma.rn.f32 	%f433, %f407, %f408, %f432;
	ld.global.u16 	%rs17, [%rd35+14];
	// begin inline asm
	{  cvt.f32.f16 %f409, %rs17;}

	// end inline asm
	// begin inline asm
	{  cvt.f32.f16 %f410, %rs18;}

	// end inline asm
	fma.rn.f32 	%f434, %f409, %f410, %f433;
	ld.global.u16 	%rs19, [%rd35+16];
	// begin inline asm
	{  cvt.f32.f16 %f411, %rs19;}

	// end inline asm
	ld.shared.v4.b32 	{%r86, %r87, %r88, %r89}, [%r81+32784];
	mov.b32 	{%rs32, %rs34}, %r89;
	mov.b32 	{%rs28, %rs30}, %r88;
	mov.b32 	{%rs24, %rs26}, %r87;
	mov.b32 	{%rs20, %rs22}, %r86;
	// begin inline asm
	{  cvt.f32.f16 %f412, %rs20;}

	// end inline asm
	fma.rn.f32 	%f435, %f411, %f412, %f434;
	ld.global.u16 	%rs21, [%rd35+18];
	// begin inline asm
	{  cvt.f32.f16 %f413, %rs21;}

	// end inline asm
	// begin inline asm
	{  cvt.f32.f16 %f414, %rs22;}

	// end inline asm
	fma.rn.f32 	%f436, %f413, %f414, %f435;
	ld.global.u16 	%rs23, [%rd35+20];
	// begin inline asm
	{  cvt.f32.f16 %f415, %rs23;}

	// end inline asm
	// begin inline asm
	{  cvt.f32.f16 %f416, %rs24;}

	// end inline asm
	fma.rn.f32 	%f437, %f415, %f416, %f436;
	ld.global.u16 	%rs25, [%rd35+22];
	// begin inline asm
	{  cvt.f32.f16 %f417, %rs25;}

	// end inline asm
	// begin inline asm
	{  cvt.f32.f16 %f418, %rs26;}

	// end inline asm
	fma.rn.f32 	%f438, %f417, %f418, %f437;
	ld.global.u16 	%rs27, [%rd35+24];
	// begin inline asm
	{  cvt.f32.f16 %f419, %rs27;}

	// end inline asm
	// begin inline asm
	{  cvt.f32.f16 %f420, %rs28;}

	// end inline asm
	fma.rn.f32 	%f439, %f419, %f420, %f438;
	ld.global.u16 	%rs29, [%rd35+26];
	// begin inline asm
	{  cvt.f32.f16 %f421, %rs29;}

	// end inline asm
	// begin inline asm
	{  cvt.f32.f16 %f422, %rs30;}

	// end inline asm
	fma.rn.f32 	%f440, %f421, %f422, %f439;
	ld.global.u16 	%rs31, [%rd35+28];
	// begin inline asm
	{  cvt.f32.f16 %f423, %rs31;}

	// end inline asm
	// begin inline asm
	{  cvt.f32.f16 %f424, %rs32;}

	// end inline asm
	fma.rn.f32 	%f441, %f423, %f424, %f440;
	ld.global.u16 	%rs33, [%rd35+30];
	// begin inline asm
	{  cvt.f32.f16 %f425, %rs33;}

	// end inline asm
	// begin inline asm
	{  cvt.f32.f16 %f426, %rs34;}

	// end inline asm
	fma.rn.f32 	%f996, %f425, %f426, %f441;
	add.s32 	%r273, %r273, 16;
	setp.ne.s32 	%p8, %r273, 64;
	@%p8 bra 	$L__BB2_9;
$L__BB2_10:
	setp.lt.s32 	%p9, %r10, 1;
	mov.f32 	%f1125, 0f00000000;
	mov.f32 	%f1126, %f1125;
	mov.f32 	%f1127, %f1125;
	mov.f32 	%f1128, %f1125;
	mov.f32 	%f1129, %f1125;
	mov.f32 	%f1130, %f1125;
	mov.f32 	%f1131, %f1125;
	mov.f32 	%f1132, %f1125;
	mov.f32 	%f1133, %f1125;
	mov.f32 	%f1134, %f1125;
	mov.f32 	%f1135, %f1125;
	mov.f32 	%f1136, %f1125;
	mov.f32 	%f1137, %f1125;
	mov.f32 	%f1138, %f1125;
	mov.f32 	%f1139, %f1125;
	mov.f32 	%f1140, %f1125;
	mov.f32 	%f1141, %f1125;
	mov.f32 	%f1142, %f1125;
	mov.f32 	%f1143, %f1125;
	mov.f32 	%f1144, %f1125;
	mov.f32 	%f1145, %f1125;
	mov.f32 	%f1146, %f1125;
	mov.f32 	%f1147, %f1125;
	mov.f32 	%f1148, %f1125;
	mov.f32 	%f1149, %f1125;
	mov.f32 	%f1150, %f1125;
	mov.f32 	%f1151, %f1125;
	mov.f32 	%f1152, %f1125;
	mov.f32 	%f1153, %f1125;
	mov.f32 	%f1154, %f1125;
	mov.f32 	%f1155, %f1125;
	mov.f32 	%f1156, %f1125;
	mov.f32 	%f1157, %f1125;
	mov.f32 	%f1158, %f1125;
	mov.f32 	%f1159, %f1125;
	mov.f32 	%f1160, %f1125;
	mov.f32 	%f1161, %f1125;
	mov.f32 	%f1162, %f1125;
	mov.f32 	%f1163, %f1125;
	mov.f32 	%f1164, %f1125;
	mov.f32 	%f1165, %f1125;
	mov.f32 	%f1166, %f1125;
	mov.f32 	%f1167, %f1125;
	mov.f32 	%f1168, %f1125;
	mov.f32 	%f1169, %f1125;
	mov.f32 	%f1170, %f1125;
	mov.f32 	%f1171, %f1125;
	mov.f32 	%f1172, %f1125;
	mov.f32 	%f1173, %f1125;
	mov.f32 	%f1174, %f1125;
	mov.f32 	%f1175, %f1125;
	mov.f32 	%f1176, %f1125;
	mov.f32 	%f1177, %f1125;
	mov.f32 	%f1178, %f1125;
	mov.f32 	%f1179, %f1125;
	mov.f32 	%f1180, %f1125;
	mov.f32 	%f1181, %f1125;
	mov.f32 	%f1182, %f1125;
	mov.f32 	%f1183, %f1125;
	mov.f32 	%f1184, %f1125;
	mov.f32 	%f1185, %f1125;
	mov.f32 	%f1186, %f1125;
	mov.f32 	%f1187, %f1125;
	mov.f32 	%f1188, %f1125;
	@%p9 bra 	$L__BB2_24;
	add.s32 	%r22, %r11, %r1;
	mov.b32 	%r274, 0;
	mov.f32 	%f1125, 0f00000000;
$L__BB2_12:
	shl.b32 	%r24, %r274, 6;
	add.s32 	%r91, %r24, 64;
	min.s32 	%r92, %r91, %r10;
	sub.s32 	%r25, %r92, %r24;
	shl.b32 	%r26, %r25, 6;
	setp.ge.s32 	%p10, %r1, %r26;
	@%p10 bra 	$L__BB2_15;
	add.s32 	%r28, %r24, %r9;
	mov.u32 	%r275, %r1;
$L__BB2_14:
	ld.param.u32 	%r265, [varlen_flash_attention_bwd_64_fp16_param_12];
	ld.param.u64 	%rd61, [varlen_flash_attention_bwd_64_fp16_param_2];
	ld.param.u64 	%rd60, [varlen_flash_attention_bwd_64_fp16_param_1];
	shr.s32 	%r93, %r275, 31;
	shr.u32 	%r94, %r93, 26;
	add.s32 	%r95, %r275, %r94;
	and.b32  	%r96, %r95, -64;
	sub.s32 	%r97, %r275, %r96;
	shr.u32 	%r98, %r95, 6;
	add.s32 	%r99, %r28, %r98;
	shl.b32 	%r100, %r275, 1;
	mov.u32 	%r101, smem_fp16;
	add.s32 	%r102, %r101, %r100;
	mul.lo.s32 	%r103, %r265, %r99;
	shl.b32 	%r104, %r103, 6;
	add.s32 	%r105, %r104, %r97;
	cvt.s64.s32 	%rd36, %r105;
	shl.b32 	%r106, %r2, 6;
	cvt.u64.u32 	%rd37, %r106;
	add.s64 	%rd38, %rd36, %rd37;
	cvta.to.global.u64 	%rd39, %rd60;
	shl.b64 	%rd40, %rd38, 1;
	add.s64 	%rd41, %rd39, %rd40;
	ld.global.u16 	%rs35, [%rd41];
	st.shared.u16 	[%r102+16384], %rs35;
	cvta.to.global.u64 	%rd42, %rd61;
	add.s64 	%rd43, %rd42, %rd40;
	ld.global.u16 	%rs36, [%rd43];
	st.shared.u16 	[%r102+24576], %rs36;
	mov.u32 	%r107, %ntid.x;
	add.s32 	%r275, %r275, %r107;
	setp.lt.s32 	%p11, %r275, %r26;
	@%p11 bra 	$L__BB2_14;
$L__BB2_15:
	setp.ge.s32 	%p12, %r1, %r12;
	bar.sync 	0;
	setp.lt.s32 	%p13, %r25, 1;
	or.pred  	%p14, %p12, %p13;
	@%p14 bra 	$L__BB2_23;
	mov.b32 	%r276, 0;
$L__BB2_17:
	ld.param.u32 	%r268, [varlen_flash_attention_bwd_64_fp16_param_16];
	setp.ne.s32 	%p15, %r268, 0;
	shl.b32 	%r109, %r274, 6;
	add.s32 	%r110, %r109, %r276;
	setp.lt.s32 	%p16, %r22, %r110;
	and.pred  	%p17, %p15, %p16;
	@%p17 bra 	$L__BB2_22;
	ld.param.f32 	%f993, [varlen_flash_attention_bwd_64_fp16_param_15];
	ld.param.u32 	%r266, [varlen_flash_attention_bwd_64_fp16_param_12];
	mov.u32 	%r113, %tid.x;
	shl.b32 	%r114, %r113, 7;
	mov.u32 	%r115, smem_fp16;
	add.s32 	%r32, %r115, %r114;
	ld.shared.v4.b32 	{%r116, %r117, %r118, %r119}, [%r32];
	mov.b32 	{%rs49, %rs51}, %r119;
	mov.b32 	{%rs45, %rs47}, %r118;
	mov.b32 	{%rs41, %rs43}, %r117;
	mov.b32 	{%rs37, %rs39}, %r116;
	// begin inline asm
	{  cvt.f32.f16 %f444, %rs37;}

	// end inline asm
	shl.b32 	%r120, %r276, 7;
	add.s32 	%r121, %r115, %r120;
	ld.shared.v4.b32 	{%r122, %r123, %r124, %r125}, [%r121+16384];
	mov.b32 	{%rs50, %rs52}, %r125;
	mov.b32 	{%rs46, %rs48}, %r124;
	mov.b32 	{%rs42, %rs44}, %r123;
	mov.b32 	{%rs38, %rs40}, %r122;
	// begin inline asm
	{  cvt.f32.f16 %f445, %rs38;}

	// end inline asm
	fma.rn.f32 	%f700, %f444, %f445, 0f00000000;
	// begin inline asm
	{  cvt.f32.f16 %f446, %rs39;}

	// end inline asm
	// begin inline asm
	{  cvt.f32.f16 %f447, %rs40;}

	// end inline asm
	fma.rn.f32 	%f701, %f446, %f447, %f700;
	// begin inline asm
	{  cvt.f32.f16 %f448, %rs41;}

	// end inline asm
	// begin inline asm
	{  cvt.f32.f16 %f449, %rs42;}

	// end inline asm
	fma.rn.f32 	%f702, %f448, %f449, %f701;
	// begin inline asm
	{  cvt.f32.f16 %f450, %rs43;}

	// end inline asm
	// begin inline asm
	{  cvt.f32.f16 %f451, %rs44;}

	// end inline asm
	fma.rn.f32 	%f703, %f450, %f451, %f702;
	// begin inline asm
	{  cvt.f32.f16 %f452, %rs45;}

	// end inline asm
	// begin inline asm
	{  cvt.f32.f16 %f453, %rs46;}

	// end inline asm
	fma.rn.f32 	%f704, %f452, %f453, %f703;
	// begin inline asm
	{  cvt.f32.f16 %f454, %rs47;}

	// end inline asm
	// begin inline asm
	{  cvt.f32.f16 %f455, %rs48;}

	// end inline asm
	fma.rn.f32 	%f705, %f454, %f455, %f704;
	// begin inline asm
	{  cvt.f32.f16 %f456, %rs49;}

	// end inline asm
	// begin inline asm
	{  cvt.f32.f16 %f457, %rs50;}

	// end inline asm
	fma.rn.f32 	%f706, %f456, %f457, %f705;
	// begin inline asm
	{  cvt.f32.f16 %f458, %rs51;}

	// end inline asm
	// begin inline asm
	{  cvt.f32.f16 %f459, %rs52;}

	// end inline asm
	fma.rn.f32 	%f707, %f458, %f459, %f706;
	ld.shared.v4.b32 	{%r126, %r127, %r128, %r129}, [%r32+16];
	mov.b32 	{%rs65, %rs67}, %r129;
	mov.b32 	{%rs61, %rs63}, %r128;
	mov.b32 	{%rs57, %rs59}, %r127;
	mov.b32 	{%rs53, %rs55}, %r126;
	// begin inline asm
	{  cvt.f32.f16 %f460, %rs53;}

	// end inline asm
	ld.shared.v4.b32 	{%r130, %r131, %r132, %r133}, [%r121+16400];
	mov.b32 	{%rs66, %rs68}, %r133;
	mov.b32 	{%rs62, %rs64}, %r132;
	mov.b32 	{%rs58, %rs60}, %r131;
	mov.b32 	{%rs54, %rs56}, %r130;
	// begin inline asm
	{  cvt.f32.f16 %f461, %rs54;}

	// end inline asm
	fma.rn.f32 	%f708, %f460, %f461, %f707;
	// begin inline asm
	{  cvt.f32.f16 %f462, %rs55;}

	// end inline asm
	// begin inline asm
	{  cvt.f32.f16 %f463, %rs56;}

	// end inline asm
	fma.rn.f32 	%f709, %f462, %f463, %f708;
	// begin inline asm
	{  cvt.f32.f16 %f464, %rs57;}

	// end inline asm
	// begin inline asm
	{  cvt.f32.f16 %f465, %rs58;}

	// end inline asm
	fma.rn.f32 	%f710, %f464, %f465, %f709;
	// begin inline asm
	{  cvt.f32.f16 %f466, %rs59;}

	// end inline asm
	// begin inline asm
	{  cvt.f32.f16 %f467, %rs60;}

	// end inline asm
	fma.rn.f32 	%f711, %f466, %f467, %f710;
	// begin inline asm
	{  cvt.f32.f16 %f468, %rs61;}

	// end inline asm
	// begin inline asm
	{  cvt.f32.f16 %f469, %rs62;}

	// end inline asm
	fma.rn.f32 	%f712, %f468, %f469, %f711;
	// begin inline asm
	{  cvt.f32.f16 %f470, %rs63;}

	// end inline asm
	// begin inline asm
	{  cvt.f32.f16 %f471, %rs64;}

	// end inline asm
	fma.rn.f32 	%f713, %f470, %f471, %f712;
	// begin inline asm
	{  cvt.f32.f16 %f472, %rs65;}

	// end inline asm
	// begin inline asm
	{  cvt.f32.f16 %f473, %rs66;}

	// end inline asm
	fma.rn.f32 	%f714, %f472, %f473, %f713;
	// begin inline asm
	{  cvt.f32.f16 %f474, %rs67;}

	// end inline asm
	// begin inline asm
	{  cvt.f32.f16 %f475, %rs68;}

	// end inline asm
	fma.rn.f32 	%f715, %f474, %f475, %f714;
	ld.shared.v4.b32 	{%r134, %r135, %r136, %r137}, [%r32+32];
	mov.b32 	{%rs81, %rs83}, %r137;
	mov.b32 	{%rs77, %rs79}, %r136;
	mov.b32 	{%rs73, %rs75}, %r135;
	mov.b32 	{%rs69, %rs71}, %r134;
	// begin inline asm
	{  cvt.f32.f16 %f476, %rs69;}

	// end inline asm
	ld.shared.v4.b32 	{%r138, %r139, %r140, %r141}, [%r121+16416];
	mov.b32 	{%rs82, %rs84}, %r141;
	mov.b32 	{%rs78, %rs80}, %r140;
	mov.b32 	{%rs74, %rs76}, %r139;
	mov.b32 	{%rs70, %rs72}, %r138;
	// begin inline asm
	{  cvt.f32.f16 %f477, %rs70;}

	// end inline asm
	fma.rn.f32 	%f716, %f476, %f477, %f715;
	// begin inline asm
	{  cvt.f32.f16 %f478, %rs71;}

	// end inline asm
	// begin inline asm
	{  cvt.f32.f16 %f479, %rs72;}

	// end inline asm
	fma.rn.f32 	%f717, %f478, %f479, %f716;
	// begin inline asm
	{  cvt.f32.f16 %f480, %rs73;}

	// end inline asm
	// begin inline asm
	{  cvt.f32.f16 %f481, %rs74;}

	// end inline asm
	fma.rn.f32 	%f718, %f480, %f481, %f717;
	// begin inline asm
	{  cvt.f32.f16 %f482, %rs75;}

	// end inline asm
	// begin inline asm
	{  cvt.f32.f16 %f483, %rs76;}

	// end inline asm
	fma.rn.f32 	%f719, %f482, %f483, %f718;
	// begin inline asm
	{  cvt.f32.f16 %f484, %rs77;}

	// end inline asm
	// begin inline asm
	{  cvt.f32.f16 %f485, %rs78;}

	// end inline asm
	fma.rn.f32 	%f720, %f484, %f485, %f719;
	// begin inline asm
	{  cvt.f32.f16 %f486, %rs79;}

	// end inline asm
	// begin inline asm
	{  cvt.f32.f16 %f487, %rs80;}

	// end inline asm
	fma.rn.f32 	%f721, %f486, %f487, %f720;
	// begin inline asm
	{  cvt.f32.f16 %f488, %rs81;}

	// end inline asm
	// begin inline asm
	{  cvt.f32.f16 %f489, %rs82;}

	// end inline asm
	fma.rn.f32 	%f722, %f488, %f489, %f721;
	// begin inline asm
	{  cvt.f32.f16 %f490, %rs83;}

	// end inline asm
	// begin inline asm
	{  cvt.f32.f16 %f491, %rs84;}

	// end inline asm
	fma.rn.f32 	%f723, %f490, %f491, %f722;
	ld.shared.v4.b32 	{%r142, %r143, %r144, %r145}, [%r32+48];
	mov.b32 	{%rs97, %rs99}, %r145;
	mov.b32 	{%rs93, %rs95}, %r144;
	mov.b32 	{%rs89, %rs91}, %r143;
	mov.b32 	{%rs85, %rs87}, %r142;
	// begin inline asm
	{  cvt.f32.f16 %f492, %rs85;}

	// end inline asm
	ld.shared.v4.b32 	{%r146, %r147, %r148, %r149}, [%r121+16432];
	mov.b32 	{%rs98, %rs100}, %r149;
	mov.b32 	{%rs94, %rs96}, %r148;
	mov.b32 	{%rs90, %rs92}, %r147;
	mov.b32 	{%rs86, %rs88}, %r146;
	// begin inline asm
	{  cvt.f32.f16 %f493, %rs86;}

	// end inline asm
	fma.rn.f32 	%f724, %f492, %f493, %f723;
	// begin inline asm
	{  cvt.f32.f16 %f494, %rs87;}

	// end inline asm
	// begin inline asm
	{  cvt.f32.f16 %f495, %rs88;}

	// end inline asm
	fma.rn.f32 	%f725, %f494, %f495, %f724;
	// begin inline asm
	{  cvt.f32.f16 %f496, %rs89;}

	// end inline asm
	// begin inline asm
	{  cvt.f32.f16 %f497, %rs90;}

	// end inline asm
	fma.rn.f32 	%f726, %f496, %f497, %f725;
	// begin inline asm
	{  cvt.f32.f16 %f498, %rs91;}

	// end inline asm
	// begin inline asm
	{  cvt.f32.f16 %f499, %rs92;}

	// end inline asm
	fma.rn.f32 	%f727, %f498, %f499, %f726;
	// begin inline asm
	{  cvt.f32.f16 %f500, %rs93;}

	// end inline asm
	// begin inline asm
	{  cvt.f32.f16 %f501, %rs94;}

	// end inline asm
	fma.rn.f32 	%f728, %f500, %f501, %f727;
	// begin inline asm
	{  cvt.f32.f16 %f502, %rs95;}

	// end inline asm
	// begin inline asm
	{  cvt.f32.f16 %f503, %rs96;}

	// end inline asm
	fma.rn.f32 	%f729, %f502, %f503, %f728;
	// begin inline asm
	{  cvt.f32.f16 %f504, %rs97;}

	// end inline asm
	// begin inline asm
	{  cvt.f32.f16 %f505, %rs98;}

	// end inline asm
	fma.rn.f32 	%f730, %f504, %f505, %f729;
	// begin inline asm
	{  cvt.f32.f16 %f506, %rs99;}

	// end inline asm
	// begin inline asm
	{  cvt.f32.f16 %f507, %rs100;}

	// end inline asm
	fma.rn.f32 	%f731, %f506, %f507, %f730;
	ld.shared.v4.b32 	{%r150, %r151, %r152, %r153}, [%r32+64];
	mov.b32 	{%rs113, %rs115}, %r153;
	mov.b32 	{%rs109, %rs111}, %r152;
	mov.b32 	{%rs105, %rs107}, %r151;
	mov.b32 	{%rs101, %rs103}, %r150;
	// begin inline asm
	{  cvt.f32.f16 %f508, %rs101;}

	// end inline asm
	ld.shared.v4.b32 	{%r154, %r155, %r156, %r157}, [%r121+16448];
	mov.b32 	{%rs114, %rs116}, %r157;
	mov.b32 	{%rs110, %rs112}, %r156;
	mov.b32 	{%rs106, %rs108}, %r155;
	mov.b32 	{%rs102, %rs104}, %r154;
	// begin inline asm
	{  cvt.f32.f16 %f509, %rs102;}

	// end inline asm
	fma.rn.f32 	%f732, %f508, %f509, %f731;
	// begin inline asm
	{  cvt.f32.f16 %f510, %rs103;}

	// end inline asm
	// begin inline asm
	{  cvt.f32.f16 %f511, %rs104;}

	// end inline asm
	fma.rn.f32 	%f733, %f510, %f511, %f732;
	// begin inline asm
	{  cvt.f32.f16 %f512, %rs105;}

	// end inline asm
	// begin inline asm
	{  cvt.f32.f16 %f513, %rs106;}

	// end inline asm
	fma.rn.f32 	%f734, %f512, %f513, %f733;
	// begin inline asm
	{  cvt.f32.f16 %f514, %rs107;}

	// end inline asm
	// begin inline asm
	{  cvt.f32.f16 %f515, %rs108;}

	// end inline asm
	fma.rn.f32 	%f735, %f514, %f515, %f734;
	// begin inline asm
	{  cvt.f32.f16 %f516, %rs109;}

	// end inline asm
	// begin inline asm
	{  cvt.f32.f16 %f517, %rs110;}

	// end inline asm
	fma.rn.f32 	%f736, %f516, %f517, %f735;
	// begin inline asm
	{  cvt.f32.f16 %f518, %rs111;}

	// end inline asm
	// begin inline asm
	{  cvt.f32.f16 %f519, %rs112;}

	// end inline asm
	fma.rn.f32 	%f737, %f518, %f519, %f736;
	// begin inline asm
	{  cvt.f32.f16 %f520, %rs113;}

	// end inline asm
	// begin inline asm
	{  cvt.f32.f16 %f521, %rs114;}

	// end inline asm
	fma.rn.f32 	%f738, %f520, %f521, %f737;
	// begin inline asm
	{  cvt.f32.f16 %f522, %rs115;}

	// end inline asm
	// begin inline asm
	{  cvt.f32.f16 %f523, %rs116;}

	// end inline asm
	fma.rn.f32 	%f739, %f522, %f523, %f738;
	ld.shared.v4.b32 	{%r158, %r159, %r160, %r161}, [%r32+80];
	mov.b32 	{%rs129, %rs131}, %r161;
	mov.b32 	{%rs125, %rs127}, %r160;
	mov.b32 	{%rs121, %rs123}, %r159;
	mov.b32 	{%rs117, %rs119}, %r158;
	// begin inline asm
	{  cvt.f32.f16 %f524, %rs117;}

	// end inline asm
	ld.shared.v4.b32 	{%r162, %r163, %r164, %r165}, [%r121+16464];
	mov.b32 	{%rs130, %rs132}, %r165;
	mov.b32 	{%rs126, %rs128}, %r164;
	mov.b32 	{%rs122, %rs124}, %r163;
	mov.b32 	{%rs118, %rs120}, %r162;
	// begin inline asm
	{  cvt.f32.f16 %f525, %rs118;}

	// end inline asm
	fma.rn.f32 	%f740, %f524, %f525, %f739;
	// begin inline asm
	{  cvt.f32.f16 %f526, %rs119;}

	// end inline asm
	// begin inline asm
	{  cvt.f32.f16 %f527, %rs120;}

	// end inline asm
	fma.rn.f32 	%f741, %f526, %f527, %f740;
	// begin inline asm
	{  cvt.f32.f16 %f528, %rs121;}

	// end inline asm
	// begin inline asm
	{  cvt.f32.f16 %f529, %rs122;}

	// end inline asm
	fma.rn.f32 	%f742, %f528, %f529, %f741;
	// begin inline asm
	{  cvt.f32.f16 %f530, %rs123;}

	// end inline asm
	// begin inline asm
	{  cvt.f32.f16 %f531, %rs124;}

	// end inline asm
	fma.rn.f32 	%f743, %f530, %f531, %f742;
	// begin inline asm
	{  cvt.f32.f16 %f532, %rs125;}

	// end inline asm
	// begin inline asm
	{  cvt.f32.f16 %f533, %rs126;}

	// end inline asm
	fma.rn.f32 	%f744, %f532, %f533, %f743;
	// begin inline asm
	{  cvt.f32.f16 %f534, %rs127;}

	// end inline asm
	// begin inline asm
	{  cvt.f32.f16 %f535, %rs128;}

	// end inline asm
	fma.rn.f32 	%f745, %f534, %f535, %f744;
	// begin inline asm
	{  cvt.f32.f16 %f536, %rs129;}

	// end inline asm
	// begin inline asm
	{  cvt.f32.f16 %f537, %rs130;}

	// end inline asm
	fma.rn.f32 	%f746, %f536, %f537, %f745;
	// begin inline asm
	{  cvt.f32.f16 %f538, %rs131;}

	// end inline asm
	// begin inline asm
	{  cvt.f32.f16 %f539, %rs132;}

	// end inline asm
	fma.rn.f32 	%f747, %f538, %f539, %f746;
	ld.shared.v4.b32 	{%r166, %r167, %r168, %r169}, [%r32+96];
	mov.b32 	{%rs145, %rs147}, %r169;
	mov.b32 	{%rs141, %rs143}, %r168;
	mov.b32 	{%rs137, %rs139}, %r167;
	mov.b32 	{%rs133, %rs135}, %r166;
	// begin inline asm
	{  cvt.f32.f16 %f540, %rs133;}

	// end inline asm
	ld.shared.v4.b32 	{%r170, %r171, %r172, %r173}, [%r121+16480];
	mov.b32 	{%rs146, %rs148}, %r173;
	mov.b32 	{%rs142, %rs144}, %r172;
	mov.b32 	{%rs138, %rs140}, %r171;
	mov.b32 	{%rs134, %rs136}, %r170;
	// begin inline asm
	{  cvt.f32.f16 %f541, %rs134;}

	// end inline asm
	fma.rn.f32 	%f748, %f540, %f541, %f747;
	// begin inline asm
	{  cvt.f32.f16 %f542, %rs135;}

	// end inline asm
	// begin inline asm
	{  cvt.f32.f16 %f543, %rs136;}

	// end inline asm
	fma.rn.f32 	%f749, %f542, %f543, %f748;
	// begin inline asm
	{  cvt.f32.f16 %f544, %rs137;}

	// end inline asm
	// begin inline asm
	{  cvt.f32.f16 %f545, %rs138;}

	// end inline asm
	fma.rn.f32 	%f750, %f544, %f545, %f749;
	// begin inline asm
	{  cvt.f32.f16 %f546, %rs139;}

	// end inline asm
	// begin inline asm
	{  cvt.f32.f16 %f547, %rs140;}

	// end inline asm
	fma.rn.f32 	%f751, %f546, %f547, %f750;
	// begin inline asm
	{  cvt.f32.f16 %f548, %rs141;}

	// end inline asm
	// begin inline asm
	{  cvt.f32.f16 %f549, %rs142;}

	// end inline asm
	fma.rn.f32 	%f752, %f548, %f549, %f751;
	// begin inline asm
	{  cvt.f32.f16 %f550, %rs143;}

	// end inline asm
	// begin inline asm
	{  cvt.f32.f16 %f551, %rs144;}

	// end inline asm
	fma.rn.f32 	%f753, %f550, %f551, %f752;
	// begin inline asm
	{  cvt.f32.f16 %f552, %rs145;}

	// end inline asm
	// begin inline asm
	{  cvt.f32.f16 %f553, %rs146;}

	// end inline asm
	fma.rn.f32 	%f754, %f552, %f553, %f753;
	// begin inline asm
	{  cvt.f32.f16 %f554, %rs147;}

	// end inline asm
	// begin inline asm
	{  cvt.f32.f16 %f555, %rs148;}

	// end inline asm
	fma.rn.f32 	%f755, %f554, %f555, %f754;
	ld.shared.v4.b32 	{%r174, %r175, %r176, %r177}, [%r32+112];
	mov.b32 	{%rs161, %rs163}, %r177;
	mov.b32 	{%rs157, %rs159}, %r176;
	mov.b32 	{%rs153, %rs155}, %r175;
	mov.b32 	{%rs149, %rs151}, %r174;
	// begin inline asm
	{  cvt.f32.f16 %f556, %rs149;}

	// end inline asm
	ld.shared.v4.b32 	{%r178, %r179, %r180, %r181}, [%r121+16496];
	mov.b32 	{%rs162, %rs164}, %r181;
	mov.b32 	{%rs158, %rs160}, %r180;
	mov.b32 	{%rs154, %rs156}, %r179;
	mov.b32 	{%rs150, %rs152}, %r178;
	// begin inline asm
	{  cvt.f32.f16 %f557, %rs150;}

	// end inline asm
	fma.rn.f32 	%f756, %f556, %f557, %f755;
	// begin inline asm
	{  cvt.f32.f16 %f558, %rs151;}

	// end inline asm
	// begin inline asm
	{  cvt.f32.f16 %f559, %rs152;}

	// end inline asm
	fma.rn.f32 	%f757, %f558, %f559, %f756;
	// begin inline asm
	{  cvt.f32.f16 %f560, %rs153;}

	// end inline asm
	// begin inline asm
	{  cvt.f32.f16 %f561, %rs154;}

	// end inline asm
	fma.rn.f32 	%f758, %f560, %f561, %f757;
	// begin inline asm
	{  cvt.f32.f16 %f562, %rs155;}

	// end inline asm
	// begin inline asm
	{  cvt.f32.f16 %f563, %rs156;}

	// end inline asm
	fma.rn.f32 	%f759, %f562, %f563, %f758;
	// begin inline asm
	{  cvt.f32.f16 %f564, %rs157;}

	// end inline asm
	// begin inline asm
	{  cvt.f32.f16 %f565, %rs158;}

	// end inline asm
	fma.rn.f32 	%f760, %f564, %f565, %f759;
	// begin inline asm
	{  cvt.f32.f16 %f566, %rs159;}

	// end inline asm
	// begin inline asm
	{  cvt.f32.f16 %f567, %rs160;}

	// end inline asm
	fma.rn.f32 	%f761, %f566, %f567, %f760;
	// begin inline asm
	{  cvt.f32.f16 %f568, %rs161;}

	// end inline asm
	// begin inline asm
	{  cvt.f32.f16 %f569, %rs162;}

	// end inline asm
	fma.rn.f32 	%f762, %f568, %f569, %f761;
	// begin inline asm
	{  cvt.f32.f16 %f570, %rs163;}

	// end inline asm
	// begin inline asm
	{  cvt.f32.f16 %f571, %rs164;}

	// end inline asm
	fma.rn.f32 	%f763, %f570, %f571, %f762;
	mul.f32 	%f764, %f993, %f763;
	sub.f32 	%f765, %f764, %f995;
	mul.f32 	%f766, %f765, 0f3FB8AA3B;
	ex2.approx.f32 	%f134, %f766;
	ld.shared.v4.b32 	{%r182, %r183, %r184, %r185}, [%r121+24576];
	mov.b32 	{%rs177, %rs179}, %r185;
	mov.b32 	{%rs173, %rs175}, %r184;
	mov.b32 	{%rs169, %rs171}, %r183;
	mov.b32 	{%rs165, %rs167}, %r182;
	// begin inline asm
	{  cvt.f32.f16 %f572, %rs165;}

	// end inline asm
	ld.shared.v4.b32 	{%r186, %r187, %r188, %r189}, [%r32+32768];
	mov.b32 	{%rs178, %rs180}, %r189;
	mov.b32 	{%rs174, %rs176}, %r188;
	mov.b32 	{%rs170, %rs172}, %r187;
	mov.b32 	{%rs166, %rs168}, %r186;
	// begin inline asm
	{  cvt.f32.f16 %f573, %rs166;}

	// end inline asm
	fma.rn.f32 	%f767, %f572, %f573, 0f00000000;
	// begin inline asm
	{  cvt.f32.f16 %f574, %rs167;}

	// end inline asm
	// begin inline asm
	{  cvt.f32.f16 %f575, %rs168;}

	// end inline asm
	fma.rn.f32 	%f768, %f574, %f575, %f767;
	// begin inline asm
	{  cvt.f32.f16 %f576, %rs169;}

	// end inline asm
	// begin inline asm
	{  cvt.f32.f16 %f577, %rs170;}

	// end inline asm
	fma.rn.f32 	%f769, %f576, %f577, %f768;
	// begin inline asm
	{  cvt.f32.f16 %f578, %rs171;}

	// end inline asm
	// begin inline asm
	{  cvt.f32.f16 %f579, %rs172;}

	// end inline asm
	fma.rn.f32 	%f770, %f578, %f579, %f769;
	// begin inline asm
	{  cvt.f32.f16 %f580, %rs173;}

	// end inline asm
	// begin inline asm
	{  cvt.f32.f16 %f581, %rs174;}

	// end inline asm
	fma.rn.f32 	%f771, %f580, %f581, %f770;
	// begin inline asm
	{  cvt.f32.f16 %f582, %rs175;}

	// end inline asm
	// begin inline asm
	{  cvt.f32.f16 %f583, %rs176;}

	// end inline asm
	fma.rn.f32 	%f772, %f582, %f583, %f771;
	// begin inline asm
	{  cvt.f32.f16 %f584, %rs177;}

	// end inline asm
	// begin inline asm
	{  cvt.f32.f16 %f585, %rs178;}

	// end inline asm
	fma.rn.f32 	%f773, %f584, %f585, %f772;
	// begin inline asm
	{  cvt.f32.f16 %f586, %rs179;}

	// end inline asm
	// begin inline asm
	{  cvt.f32.f16 %f587, %rs180;}

	// end inline asm
	fma.rn.f32 	%f774, %f586, %f587, %f773;
	ld.shared.v4.b32 	{%r190, %r191, %r192, %r193}, [%r121+24592];
	mov.b32 	{%rs193, %rs195}, %r193;
	mov.b32 	{%rs189, %rs191}, %r192;
	mov.b32 	{%rs185, %rs187}, %r191;
	mov.b32 	{%rs181, %rs183}, %r190;
	// begin inline asm
	{  cvt.f32.f16 %f588, %rs181;}

	// end inline asm
	ld.shared.v4.b32 	{%r194, %r195, %r196, %r197}, [%r32+32784];
	mov.b32 	{%rs194, %rs196}, %r197;
	mov.b32 	{%rs190, %rs192}, %r196;
	mov.b32 	{%rs186, %rs188}, %r195;
	mov.b32 	{%rs182, %rs184}, %r194;
	// begin inline asm
	{  cvt.f32.f16 %f589, %rs182;}

	// end inline asm
	fma.rn.f32 	%f775, %f588, %f589, %f774;
	// begin inline asm
	{  cvt.f32.f16 %f590, %rs183;}

	// end inline asm
	// begin inline asm
	{  cvt.f32.f16 %f591, %rs184;}

	// end inline asm
	fma.rn.f32 	%f776, %f590, %f591, %f775;
	// begin inline asm
	{  cvt.f32.f16 %f592, %rs185;}

	// end inline asm
	// begin inline asm
	{  cvt.f32.f16 %f593, %rs186;}

	// end inline asm
	fma.rn.f32 	%f777, %f592, %f593, %f776;
	// begin inline asm
	{  cvt.f32.f16 %f594, %rs187;}

	// end inline asm
	// begin inline asm
	{  cvt.f32.f16 %f595, %rs188;}

	// end inline asm
	fma.rn.f32 	%f778, %f594, %f595, %f777;
	// begin inline asm
	{  cvt.f32.f16 %f596, %rs189;}

	// end inline asm
	// begin inline asm
	{  cvt.f32.f16 %f597, %rs190;}

	// end inline asm
	fma.rn.f32 	%f779, %f596, %f597, %f778;
	// begin inline asm
	{  cvt.f32.f16 %f598, %rs191;}

	// end inline asm
	// begin inline asm
	{  cvt.f32.f16 %f599, %rs192;}

	// end inline asm
	fma.rn.f32 	%f780, %f598, %f599, %f779;
	// begin inline asm
	{  cvt.f32.f16 %f600, %rs193;}

	// end inline asm
	// begin inline asm
	{  cvt.f32.f16 %f601, %rs194;}

	// end inline asm
	fma.rn.f32 	%f781, %f600, %f601, %f780;
	// begin inline asm
	{  cvt.f32.f16 %f602, %rs195;}

	// end inline asm
	// begin inline asm
	{  cvt.f32.f16 %f603, %rs196;}

	// end inline asm
	fma.rn.f32 	%f782, %f602, %f603, %f781;
	ld.shared.v4.b32 	{%r198, %r199, %r200, %r201}, [%r121+24608];
	mov.b32 	{%rs209, %rs211}, %r201;
	mov.b32 	{%rs205, %rs207}, %r200;
	mov.b32 	{%rs201, %rs203}, %r199;
	mov.b32 	{%rs197, %rs199}, %r198;
	// begin inline asm
	{  cvt.f32.f16 %f604, %rs197;}

	// end inline asm
	ld.shared.v4.b32 	{%r202, %r203, %r204, %r205}, [%r32+32800];
	mov.b32 	{%rs210, %rs212}, %r205;
	mov.b32 	{%rs206, %rs208}, %r204;
	mov.b32 	{%rs202, %rs204}, %r203;
	mov.b32 	{%rs198, %rs200}, %r202;
	// begin inline asm
	{  cvt.f32.f16 %f605, %rs198;}

	// end inline asm
	fma.rn.f32 	%f783, %f604, %f605, %f782;
	// begin inline asm
	{  cvt.f32.f16 %f606, %rs199;}

	// end inline asm
	// begin inline asm
	{  cvt.f32.f16 %f607, %rs200;}

	// end inline asm
	fma.rn.f32 	%f784, %f606, %f607, %f783;
	// begin inline asm
	{  cvt.f32.f16 %f608, %rs201;}

	// end inline asm
	// begin inline asm
	{  cvt.f32.f16 %f609, %rs202;}

	// end inline asm
	fma.rn.f32 	%f785, %f608, %f609, %f784;
	// begin inline asm
	{  cvt.f32.f16 %f610, %rs203;}

	// end inline asm
	// begin inline asm
	{  cvt.f32.f16 %f611, %rs204;}

	// end inline asm
	fma.rn.f32 	%f786, %f610, %f611, %f785;
	// begin inline asm
	{  cvt.f32.f16 %f612, %rs205;}

	// end inline asm
	// begin inline asm
	{  cvt.f32.f16 %f613, %rs206;}

	// end inline asm
	fma.rn.f32 	%f787, %f612, %f613, %f786;
	// begin inline asm
	{  cvt.f32.f16 %f614, %rs207;}

	// end inline asm
	// begin inline asm
	{  cvt.f32.f16 %f615, %rs208;}

	// end inline asm
	fma.rn.f32 	%f788, %f614, %f615, %f787;
	// begin inline asm
	{  cvt.f32.f16 %f616, %rs209;}

	// end inline asm
	// begin inline asm
	{  cvt.f32.f16 %f617, %rs210;}

	// end inline asm
	fma.rn.f32 	%f789, %f616, %f617, %f788;
	// begin inline asm
	{  cvt.f32.f16 %f618, %rs211;}

	// end inline asm
	// begin inline asm
	{  cvt.f32.f16 %f619, %rs212;}

	// end inline asm
	fma.rn.f32 	%f790, %f618, %f619, %f789;
	ld.shared.v4.b32 	{%r206, %r207, %r208, %r209}, [%r121+24624];
	mov.b32 	{%rs225, %rs227}, %r209;
	mov.b32 	{%rs221, %rs223}, %r208;
	mov.b32 	{%rs217, %rs219}, %r207;
	mov.b32 	{%rs213, %rs215}, %r206;
	// begin inline asm
	{  cvt.f32.f16 %f620, %rs213;}

	// end inline asm
	ld.shared.v4.b32 	{%r210, %r211, %r212, %r213}, [%r32+32816];
	mov.b32 	{%rs226, %rs228}, %r213;
	mov.b32 	{%rs222, %rs224}, %r212;
	mov.b32 	{%rs218, %rs220}, %r211;
	mov.b32 	{%rs214, %rs216}, %r210;
	// begin inline asm
	{  cvt.f32.f16 %f621, %rs214;}

	// end inline asm
	fma.rn.f32 	%f791, %f620, %f621, %f790;
	// begin inline asm
	{  cvt.f32.f16 %f622, %rs215;}

	// end inline asm
	// begin inline asm
	{  cvt.f32.f16 %f623, %rs216;}

	// end inline asm
	fma.rn.f32 	%f792, %f622, %f623, %f791;
	// begin inline asm
	{  cvt.f32.f16 %f624, %rs217;}

	// end inline asm
	// begin inline asm
	{  cvt.f32.f16 %f625, %rs218;}

	// end inline asm
	fma.rn.f32 	%f793, %f624, %f625, %f792;
	// begin inline asm
	{  cvt.f32.f16 %f626, %rs219;}

	// end inline asm
	// begin inline asm
	{  cvt.f32.f16 %f627, %rs220;}

	// end inline asm
	fma.rn.f32 	%f794, %f626, %f627, %f793;
	// begin inline asm
	{  cvt.f32.f16 %f628, %rs221;}

	// end inline asm
	// begin inline asm
	{  cvt.f32.f16 %f629, %rs222;}

	// end inline asm
	fma.rn.f32 	%f795, %f628, %f629, %f794;
	// begin inline asm
	{  cvt.f32.f16 %f630, %rs223;}

	// end inline asm
	// begin inline asm
	{  cvt.f32.f16 %f631, %rs224;}

	// end inline asm
	fma.rn.f32 	%f796, %f630, %f631, %f795;
	// begin inline asm
	{  cvt.f32.f16 %f632, %rs225;}

	// end inline asm
	// begin inline asm
	{  cvt.f32.f16 %f633, %rs226;}

	// end inline asm
	fma.rn.f32 	%f797, %f632, %f633, %f796;
	// begin inline asm
	{  cvt.f32.f16 %f634, %rs227;}

	// end inline asm
	// begin inline asm
	{  cvt.f32.f16 %f635, %rs228;}

	// end inline asm
	fma.rn.f32 	%f798, %f634, %f635, %f797;
	ld.shared.v4.b32 	{%r214, %r215, %r216, %r217}, [%r121+24640];
	mov.b32 	{%rs241, %rs243}, %r217;
	mov.b32 	{%rs237, %rs239}, %r216;
	mov.b32 	{%rs233, %rs235}, %r215;
	mov.b32 	{%rs229, %rs231}, %r214;
	// begin inline asm
	{  cvt.f32.f16 %f636, %rs229;}

	// end inline asm
	ld.shared.v4.b32 	{%r218, %r219, %r220, %r221}, [%r32+32832];
	mov.b32 	{%rs242, %rs244}, %r221;
	mov.b32 	{%rs238, %rs240}, %r220;
	mov.b32 	{%rs234, %rs236}, %r219;
	mov.b32 	{%rs230, %rs232}, %r218;
	// begin inline asm
	{  cvt.f32.f16 %f637, %rs230;}

	// end inline asm
	fma.rn.f32 	%f799, %f636, %f637, %f798;
	// begin inline asm
	{  cvt.f32.f16 %f638, %rs231;}

	// end inline asm
	// begin inline asm
	{  cvt.f32.f16 %f639, %rs232;}

	// end inline asm
	fma.rn.f32 	%f800, %f638, %f639, %f799;
	// begin inline asm
	{  cvt.f32.f16 %f640, %rs233;}

	// end inline asm
	// begin inline asm
	{  cvt.f32.f16 %f641, %rs234;}

	// end inline asm
	fma.rn.f32 	%f801, %f640, %f641, %f800;
	// begin inline asm
	{  cvt.f32.f16 %f642, %rs235;}

	// end inline asm
	// begin inline asm
	{  cvt.f32.f16 %f643, %rs236;}

	// end inline asm
	fma.rn.f32 	%f802, %f642, %f643, %f801;
	// begin inline asm
	{  cvt.f32.f16 %f644, %rs237;}

	// end inline asm
	// begin inline asm
	{  cvt.f32.f16 %f645, %rs238;}

	// end inline asm
	fma.rn.f32 	%f803, %f644, %f645, %f802;
	// begin inline asm
	{  cvt.f32.f16 %f646, %rs239;}

	// end inline asm
	// begin inline asm
	{  cvt.f32.f16 %f647, %rs240;}

	// end inline asm
	fma.rn.f32 	%f804, %f646, %f647, %f803;
	// begin inline asm
	{  cvt.f32.f16 %f648, %rs241;}

	// end inline asm
	// begin inline asm
	{  cvt.f32.f16 %f649, %rs242;}

	// end inline asm
	fma.rn.f32 	%f805, %f648, %f649, %f804;
	// begin inline asm
	{  cvt.f32.f16 %f650, %rs243;}

	// end inline asm
	// begin inline asm
	{  cvt.f32.f16 %f651, %rs244;}

	// end inline asm
	fma.rn.f32 	%f806, %f650, %f651, %f805;
	ld.shared.v4.b32 	{%r222, %r223, %r224, %r225}, [%r121+24656];
	mov.b32 	{%rs257, %rs259}, %r225;
	mov.b32 	{%rs253, %rs255}, %r224;
	mov.b32 	{%rs249, %rs251}, %r223;
	mov.b32 	{%rs245, %rs247}, %r222;
	// begin inline asm
	{  cvt.f32.f16 %f652, %rs245;}

	// end inline asm
	ld.shared.v4.b32 	{%r226, %r227, %r228, %r229}, [%r32+32848];
	mov.b32 	{%rs258, %rs260}, %r229;
	mov.b32 	{%rs254, %rs256}, %r228;
	mov.b32 	{%rs250, %rs252}, %r227;
	mov.b32 	{%rs246, %rs248}, %r226;
	// begin inline asm
	{  cvt.f32.f16 %f653, %rs246;}

	// end inline asm
	fma.rn.f32 	%f807, %f652, %f653, %f806;
	// begin inline asm
	{  cvt.f32.f16 %f654, %rs247;}

	// end inline asm
	// begin inline asm
	{  cvt.f32.f16 %f655, %rs248;}

	// end inline asm
	fma.rn.f32 	%f808, %f654, %f655, %f807;
	// begin inline asm
	{  cvt.f32.f16 %f656, %rs249;}

	// end inline asm
	// begin inline asm
	{  cvt.f32.f16 %f657, %rs250;}

	// end inline asm
	fma.rn.f32 	%f809, %f656, %f657, %f808;
	// begin inline asm
	{  cvt.f32.f16 %f658, %rs251;}

	// end inline asm
	// begin inline asm
	{  cvt.f32.f16 %f659, %rs252;}

	// end inline asm
	fma.rn.f32 	%f810, %f658, %f659, %f809;
	// begin inline asm
	{  cvt.f32.f16 %f660, %rs253;}

	// end inline asm
	// begin inline asm
	{  cvt.f32.f16 %f661, %rs254;}

	// end inline asm
	fma.rn.f32 	%f811, %f660, %f661, %f810;
	// begin inline asm
	{  cvt.f32.f16 %f662, %rs255;}

	// end inline asm
	// begin inline asm
	{  cvt.f32.f16 %f663, %rs256;}

	// end inline asm
	fma.rn.f32 	%f812, %f662, %f663, %f811;
	// begin inline asm
	{  cvt.f32.f16 %f664, %rs257;}

	// end inline asm
	// begin inline asm
	{  cvt.f32.f16 %f665, %rs258;}

	// end inline asm
	fma.rn.f32 	%f813, %f664, %f665, %f812;
	// begin inline asm
	{  cvt.f32.f16 %f666, %rs259;}

	// end inline asm
	// begin inline asm
	{  cvt.f32.f16 %f667, %rs260;}

	// end inline asm
	fma.rn.f32 	%f814, %f666, %f667, %f813;
	ld.shared.v4.b32 	{%r230, %r231, %r232, %r233}, [%r121+24672];
	mov.b32 	{%rs273, %rs275}, %r233;
	mov.b32 	{%rs269, %rs271}, %r232;
	mov.b32 	{%rs265, %rs267}, %r231;
	mov.b32 	{%rs261, %rs263}, %r230;
	// begin inline asm
	{  cvt.f32.f16 %f668, %rs261;}

	// end inline asm
	ld.shared.v4.b32 	{%r234, %r235, %r236, %r237}, [%r32+32864];
	mov.b32 	{%rs274, %rs276}, %r237;
	mov.b32 	{%rs270, %rs272}, %r236;
	mov.b32 	{%rs266, %rs268}, %r235;
	mov.b32 	{%rs262, %rs264}, %r234;
	// begin inline asm
	{  cvt.f32.f16 %f669, %rs262;}

	// end inline asm
	fma.rn.f32 	%f815, %f668, %f669, %f814;
	// begin inline asm
	{  cvt.f32.f16 %f670, %rs263;}

	// end inline asm
	// begin inline asm
	{  cvt.f32.f16 %f671, %rs264;}

	// end inline asm
	fma.rn.f32 	%f816, %f670, %f671, %f815;
	// begin inline asm
	{  cvt.f32.f16 %f672, %rs265;}

	// end inline asm
	// begin inline asm
	{  cvt.f32.f16 %f673, %rs266;}

	// end inline asm
	fma.rn.f32 	%f817, %f672, %f673, %f816;
	// begin inline asm
	{  cvt.f32.f16 %f674, %rs267;}

	// end inline asm
	// begin inline asm
	{  cvt.f32.f16 %f675, %rs268;}

	// end inline asm
	fma.rn.f32 	%f818, %f674, %f675, %f817;
	// begin inline asm
	{  cvt.f32.f16 %f676, %rs269;}

	// end inline asm
	// begin inline asm
	{  cvt.f32.f16 %f677, %rs270;}

	// end inline asm
	fma.rn.f32 	%f819, %f676, %f677, %f818;
	// begin inline asm
	{  cvt.f32.f16 %f678, %rs271;}

	// end inline asm
	// begin inline asm
	{  cvt.f32.f16 %f679, %rs272;}

	// end inline asm
	fma.rn.f32 	%f820, %f678, %f679, %f819;
	// begin inline asm
	{  cvt.f32.f16 %f680, %rs273;}

	// end inline asm
	// begin inline asm
	{  cvt.f32.f16 %f681, %rs274;}

	// end inline asm
	fma.rn.f32 	%f821, %f680, %f681, %f820;
	// begin inline asm
	{  cvt.f32.f16 %f682, %rs275;}

	// end inline asm
	// begin inline asm
	{  cvt.f32.f16 %f683, %rs276;}

	// end inline asm
	fma.rn.f32 	%f822, %f682, %f683, %f821;
	ld.shared.v4.b32 	{%r238, %r239, %r240, %r241}, [%r121+24688];
	mov.b32 	{%rs289, %rs291}, %r241;
	mov.b32 	{%rs285, %rs287}, %r240;
	mov.b32 	{%rs281, %rs283}, %r239;
	mov.b32 	{%rs277, %rs279}, %r238;
	// begin inline asm
	{  cvt.f32.f16 %f684, %rs277;}

	// end inline asm
	ld.shared.v4.b32 	{%r242, %r243, %r244, %r245}, [%r32+32880];
	mov.b32 	{%rs290, %rs292}, %r245;
	mov.b32 	{%rs286, %rs288}, %r244;
	mov.b32 	{%rs282, %rs284}, %r243;
	mov.b32 	{%rs278, %rs280}, %r242;
	// begin inline asm
	{  cvt.f32.f16 %f685, %rs278;}

	// end inline asm
	fma.rn.f32 	%f823, %f684, %f685, %f822;
	// begin inline asm
	{  cvt.f32.f16 %f686, %rs279;}

	// end inline asm
	// begin inline asm
	{  cvt.f32.f16 %f687, %rs280;}

	// end inline asm
	fma.rn.f32 	%f824, %f686, %f687, %f823;
	// begin inline asm
	{  cvt.f32.f16 %f688, %rs281;}

	// end inline asm
	// begin inline asm
	{  cvt.f32.f16 %f689, %rs282;}

	// end inline asm
	fma.rn.f32 	%f825, %f688, %f689, %f824;
	// begin inline asm
	{  cvt.f32.f16 %f690, %rs283;}

	// end inline asm
	// begin inline asm
	{  cvt.f32.f16 %f691, %rs284;}

	// end inline asm
	fma.rn.f32 	%f826, %f690, %f691, %f825;
	// begin inline asm
	{  cvt.f32.f16 %f692, %rs285;}

	// end inline asm
	// begin inline asm
	{  cvt.f32.f16 %f693, %rs286;}

	// end inline asm
	fma.rn.f32 	%f827, %f692, %f693, %f826;
	// begin inline asm
	{  cvt.f32.f16 %f694, %rs287;}

	// end inline asm
	// begin inline asm
	{  cvt.f32.f16 %f695, %rs288;}

	// end inline asm
	fma.rn.f32 	%f828, %f694, %f695, %f827;
	// begin inline asm
	{  cvt.f32.f16 %f696, %rs289;}

	// end inline asm
	// begin inline asm
	{  cvt.f32.f16 %f697, %rs290;}

	// end inline asm
	fma.rn.f32 	%f829, %f696, %f697, %f828;
	// begin inline asm
	{  cvt.f32.f16 %f698, %rs291;}

	// end inline asm
	// begin inline asm
	{  cvt.f32.f16 %f699, %rs292;}

	// end inline asm
	fma.rn.f32 	%f830, %f698, %f699, %f829;
	sub.f32 	%f831, %f830, %f996;
	mul.f32 	%f832, %f134, %f831;
	mul.f32 	%f135, %f993, %f832;
	fma.rn.f32 	%f1188, %f135, %f445, %f1188;
	fma.rn.f32 	%f1187, %f135, %f447, %f1187;
	fma.rn.f32 	%f1186, %f135, %f449, %f1186;
	fma.rn.f32 	%f1185, %f135, %f451, %f1185;
	fma.rn.f32 	%f1184, %f135, %f453, %f1184;
	fma.rn.f32 	%f1183, %f135, %f455, %f1183;
	fma.rn.f32 	%f1182, %f135, %f457, %f1182;
	fma.rn.f32 	%f1181, %f135, %f459, %f1181;
	fma.rn.f32 	%f1180, %f135, %f461, %f1180;
	fma.rn.f32 	%f1179, %f135, %f463, %f1179;
	fma.rn.f32 	%f1178, %f135, %f465, %f1178;
	fma.rn.f32 	%f1177, %f135, %f467, %f1177;
	fma.rn.f32 	%f1176, %f135, %f469, %f1176;
	fma.rn.f32 	%f1175, %f135, %f471, %f1175;
	fma.rn.f32 	%f1174, %f135, %f473, %f1174;
	fma.rn.f32 	%f1173, %f135, %f475, %f1173;
	fma.rn.f32 	%f1172, %f135, %f477, %f1172;
	fma.rn.f32 	%f1171, %f135, %f479, %f1171;
	fma.rn.f32 	%f1170, %f135, %f481, %f1170;
	fma.rn.f32 	%f1169, %f135, %f483, %f1169;
	fma.rn.f32 	%f1168, %f135, %f485, %f1168;
	fma.rn.f32 	%f1167, %f135, %f487, %f1167;
	fma.rn.f32 	%f1166, %f135, %f489, %f1166;
	fma.rn.f32 	%f1165, %f135, %f491, %f1165;
	fma.rn.f32 	%f1164, %f135, %f493, %f1164;
	fma.rn.f32 	%f1163, %f135, %f495, %f1163;
	fma.rn.f32 	%f1162, %f135, %f497, %f1162;
	fma.rn.f32 	%f1161, %f135, %f499, %f1161;
	fma.rn.f32 	%f1160, %f135, %f501, %f1160;
	fma.rn.f32 	%f1159, %f135, %f503, %f1159;
	fma.rn.f32 	%f1158, %f135, %f505, %f1158;
	fma.rn.f32 	%f1157, %f135, %f507, %f1157;
	fma.rn.f32 	%f1156, %f135, %f509, %f1156;
	fma.rn.f32 	%f1155, %f135, %f511, %f1155;
	fma.rn.f32 	%f1154, %f135, %f513, %f1154;
	fma.rn.f32 	%f1153, %f135, %f515, %f1153;
	fma.rn.f32 	%f1152, %f135, %f517, %f1152;
	fma.rn.f32 	%f1151, %f135, %f519, %f1151;
	fma.rn.f32 	%f1150, %f135, %f521, %f1150;
	fma.rn.f32 	%f1149, %f135, %f523, %f1149;
	fma.rn.f32 	%f1148, %f135, %f525, %f1148;
	fma.rn.f32 	%f1147, %f135, %f527, %f1147;
	fma.rn.f32 	%f1146, %f135, %f529, %f1146;
	fma.rn.f32 	%f1145, %f135, %f531, %f1145;
	fma.rn.f32 	%f1144, %f135, %f533, %f1144;
	fma.rn.f32 	%f1143, %f135, %f535, %f1143;
	fma.rn.f32 	%f1142, %f135, %f537, %f1142;
	fma.rn.f32 	%f1141, %f135, %f539, %f1141;
	fma.rn.f32 	%f1140, %f135, %f541, %f1140;
	fma.rn.f32 	%f1139, %f135, %f543, %f1139;
	fma.rn.f32 	%f1138, %f135, %f545, %f1138;
	fma.rn.f32 	%f1137, %f135, %f547, %f1137;
	fma.rn.f32 	%f1136, %f135, %f549, %f1136;
	fma.rn.f32 	%f1135, %f135, %f551, %f1135;
	fma.rn.f32 	%f1134, %f135, %f553, %f1134;
	fma.rn.f32 	%f1133, %f135, %f555, %f1133;
	fma.rn.f32 	%f1132, %f135, %f557, %f1132;
	fma.rn.f32 	%f1131, %f135, %f559, %f1131;
	fma.rn.f32 	%f1130, %f135, %f561, %f1130;
	fma.rn.f32 	%f1129, %f135, %f563, %f1129;
	fma.rn.f32 	%f1128, %f135, %f565, %f1128;
	fma.rn.f32 	%f1127, %f135, %f567, %f1127;
	fma.rn.f32 	%f1126, %f135, %f569, %f1126;
	fma.rn.f32 	%f1125, %f135, %f571, %f1125;
	shl.b32 	%r246, %r274, 6;
	add.s32 	%r247, %r246, %r276;
	add.s32 	%r248, %r247, %r9;
	mul.lo.s32 	%r249, %r266, %r248;
	shl.b32 	%r33, %r249, 6;
	mov.b32 	%r278, 0;
	mov.b32 	%r277, 16;
$L__BB2_19:
	ld.param.u64 	%rd63, [varlen_flash_attention_bwd_64_fp16_param_9];
	add.s32 	%r250, %r32, %r277;
	ld.shared.u16 	%rs293, [%r250+-16];
	// begin inline asm
	{  cvt.f32.f16 %f833, %rs293;}

	// end inline asm
	mul.f32 	%f849, %f135, %f833;
	add.s32 	%r251, %r278, %r33;
	cvt.s64.s32 	%rd44, %r251;
	shl.b32 	%r252, %r2, 6;
	cvt.u64.u32 	%rd6, %r252;
	add.s64 	%rd45, %rd44, %rd6;
	cvta.to.global.u64 	%rd46, %rd63;
	shl.b64 	%rd47, %rd45, 1;
	add.s64 	%rd48, %rd46, %rd47;
	atom.global.add.f32 	%f850, [%rd48], %f849;
	ld.shared.u16 	%rs294, [%r250+-14];
	// begin inline asm
	{  cvt.f32.f16 %f834, %rs294;}

	// end inline asm
	mul.f32 	%f851, %f135, %f834;
	atom.global.add.f32 	%f852, [%rd48+2], %f851;
	ld.shared.u16 	%rs295, [%r250+-12];
	// begin inline asm
	{  cvt.f32.f16 %f835, %rs295;}

	// end inline asm
	mul.f32 	%f853, %f135, %f835;
	atom.global.add.f32 	%f854, [%rd48+4], %f853;
	ld.shared.u16 	%rs296, [%r250+-10];
	// begin inline asm
	{  cvt.f32.f16 %f836, %rs296;}

	// end inline asm
	mul.f32 	%f855, %f135, %f836;
	atom.global.add.f32 	%f856, [%rd48+6], %f855;
	ld.shared.u16 	%rs297, [%r250+-8];
	// begin inline asm
	{  cvt.f32.f16 %f837, %rs297;}

	// end inline asm
	mul.f32 	%f857, %f135, %f837;
	atom.global.add.f32 	%f858, [%rd48+8], %f857;
	ld.shared.u16 	%rs298, [%r250+-6];
	// begin inline asm
	{  cvt.f32.f16 %f838, %rs298;}

	// end inline asm
	mul.f32 	%f859, %f135, %f838;
	atom.global.add.f32 	%f860, [%rd48+10], %f859;
	ld.shared.u16 	%rs299, [%r250+-4];
	// begin inline asm
	{  cvt.f32.f16 %f839, %rs299;}

	// end inline asm
	mul.f32 	%f861, %f135, %f839;
	atom.global.add.f32 	%f862, [%rd48+12], %f861;
	ld.shared.u16 	%rs300, [%r250+-2];
	// begin inline asm
	{  cvt.f32.f16 %f840, %rs300;}

	// end inline asm
	mul.f32 	%f863, %f135, %f840;
	atom.global.add.f32 	%f864, [%rd48+14], %f863;
	ld.shared.u16 	%rs301, [%r250];
	// begin inline asm
	{  cvt.f32.f16 %f841, %rs301;}

	// end inline asm
	mul.f32 	%f865, %f135, %f841;
	atom.global.add.f32 	%f866, [%rd48+16], %f865;
	ld.shared.u16 	%rs302, [%r250+2];
	// begin inline asm
	{  cvt.f32.f16 %f842, %rs302;}

	// end inline asm
	mul.f32 	%f867, %f135, %f842;
	atom.global.add.f32 	%f868, [%rd48+18], %f867;
	ld.shared.u16 	%rs303, [%r250+4];
	// begin inline asm
	{  cvt.f32.f16 %f843, %rs303;}

	// end inline asm
	mul.f32 	%f869, %f135, %f843;
	atom.global.add.f32 	%f870, [%rd48+20], %f869;
	ld.shared.u16 	%rs304, [%r250+6];
	// begin inline asm
	{  cvt.f32.f16 %f844, %rs304;}

	// end inline asm
	mul.f32 	%f871, %f135, %f844;
	atom.global.add.f32 	%f872, [%rd48+22], %f871;
	ld.shared.u16 	%rs305, [%r250+8];
	// begin inline asm
	{  cvt.f32.f16 %f845, %rs305;}

	// end inline asm
	mul.f32 	%f873, %f135, %f845;
	atom.global.add.f32 	%f874, [%rd48+24], %f873;
	ld.shared.u16 	%rs306, [%r250+10];
	// begin inline asm
	{  cvt.f32.f16 %f846, %rs306;}

	// end inline asm
	mul.f32 	%f875, %f135, %f846;
	atom.global.add.f32 	%f876, [%rd48+26], %f875;
	ld.shared.u16 	%rs307, [%r250+12];
	// begin inline asm
	{  cvt.f32.f16 %f847, %rs307;}

	// end inline asm
	mul.f32 	%f877, %f135, %f847;
	atom.global.add.f32 	%f878, [%rd48+28], %f877;
	ld.shared.u16 	%rs308, [%r250+14];
	// begin inline asm
	{  cvt.f32.f16 %f848, %rs308;}

	// end inline asm
	mul.f32 	%f879, %f135, %f848;
	atom.global.add.f32 	%f880, [%rd48+30], %f879;
	add.s32 	%r278, %r278, 16;
	add.s32 	%r277, %r277, 32;
	setp.ne.s32 	%p18, %r277, 144;
	@%p18 bra 	$L__BB2_19;
	mov.b32 	%r279, 0;
$L__BB2_21:
	ld.param.u64 	%rd64, [varlen_flash_attention_bwd_64_fp16_param_10];
	shl.b32 	%r254, %r279, 1;
	add.s32 	%r255, %r254, %r32;
	ld.shared.u16 	%rs309, [%r255+32768];
	// begin inline asm
	{  cvt.f32.f16 %f881, %rs309;}

	// end inline asm
	mul.f32 	%f897, %f134, %f881;
	add.s32 	%r256, %r279, %r33;
	cvt.s64.s32 	%rd49, %r256;
	add.s64 	%rd50, %rd49, %rd6;
	cvta.to.global.u64 	%rd51, %rd64;
	shl.b64 	%rd52, %rd50, 1;
	add.s64 	%rd53, %rd51, %rd52;
	atom.global.add.f32 	%f898, [%rd53], %f897;
	ld.shared.u16 	%rs310, [%r255+32770];
	// begin inline asm
	{  cvt.f32.f16 %f882, %rs310;}

	// end inline asm
	mul.f32 	%f899, %f134, %f882;
	atom.global.add.f32 	%f900, [%rd53+2], %f899;
	ld.shared.u16 	%rs311, [%r255+32772];
	// begin inline asm
	{  cvt.f32.f16 %f883, %rs311;}

	// end inline asm
	mul.f32 	%f901, %f134, %f883;
	atom.global.add.f32 	%f902, [%rd53+4], %f901;
	ld.shared.u16 	%rs312, [%r255+32774];
	// begin inline asm
	{  cvt.f32.f16 %f884, %rs312;}

	// end inline asm
	mul.f32 	%f903, %f134, %f884;
	atom.global.add.f32 	%f904, [%rd53+6], %f903;
	ld.shared.u16 	%rs313, [%r255+32776];
	// begin inline asm
	{  cvt.f32.f16 %f885, %rs313;}

	// end inline asm
	mul.f32 	%f905, %f134, %f885;
	atom.global.add.f32 	%f906, [%rd53+8], %f905;
	ld.shared.u16 	%rs314, [%r255+32778];
	// begin inline asm
	{  cvt.f32.f16 %f886, %rs314;}

	// end inline asm
	mul.f32 	%f907, %f134, %f886;
	atom.global.add.f32 	%f908, [%rd53+10], %f907;
	ld.shared.u16 	%rs315, [%r255+32780];
	// begin inline asm
	{  cvt.f32.f16 %f887, %rs315;}

	// end inline asm
	mul.f32 	%f909, %f134, %f887;
	atom.global.add.f32 	%f910, [%rd53+12], %f909;
	ld.shared.u16 	%rs316, [%r255+32782];
	// begin inline asm
	{  cvt.f32.f16 %f888, %rs316;}

	// end inline asm
	mul.f32 	%f911, %f134, %f888;
	atom.global.add.f32 	%f912, [%rd53+14], %f911;
	ld.shared.u16 	%rs317, [%r255+32784];
	// begin inline asm
	{  cvt.f32.f16 %f889, %rs317;}

	// end inline asm
	mul.f32 	%f913, %f134, %f889;
	atom.global.add.f32 	%f914, [%rd53+16], %f913;
	ld.shared.u16 	%rs318, [%r255+32786];
	// begin inline asm
	{  cvt.f32.f16 %f890, %rs318;}

	// end inline asm
	mul.f32 	%f915, %f134, %f890;
	atom.global.add.f32 	%f916, [%rd53+18], %f915;
	ld.shared.u16 	%rs319, [%r255+32788];
	// begin inline asm
	{  cvt.f32.f16 %f891, %rs319;}

	// end inline asm
	mul.f32 	%f917, %f134, %f891;
	atom.global.add.f32 	%f918, [%rd53+20], %f917;
	ld.shared.u16 	%rs320, [%r255+32790];
	// begin inline asm
	{  cvt.f32.f16 %f892, %rs320;}

	// end inline asm
	mul.f32 	%f919, %f134, %f892;
	atom.global.add.f32 	%f920, [%rd53+22], %f919;
	ld.shared.u16 	%rs321, [%r255+32792];
	// begin inline asm
	{  cvt.f32.f16 %f893, %rs321;}

	// end inline asm
	mul.f32 	%f921, %f134, %f893;
	atom.global.add.f32 	%f922, [%rd53+24], %f921;
	ld.shared.u16 	%rs322, [%r255+32794];
	// begin inline asm
	{  cvt.f32.f16 %f894, %rs322;}

	// end inline asm
	mul.f32 	%f923, %f134, %f894;
	atom.global.add.f32 	%f924, [%rd53+26], %f923;
	ld.shared.u16 	%rs323, [%r255+32796];
	// begin inline asm
	{  cvt.f32.f16 %f895, %rs323;}

	// end inline asm
	mul.f32 	%f925, %f134, %f895;
	atom.global.add.f32 	%f926, [%rd53+28], %f925;
	ld.shared.u16 	%rs324, [%r255+32798];
	// begin inline asm
	{  cvt.f32.f16 %f896, %rs324;}

	// end inline asm
	mul.f32 	%f927, %f134, %f896;
	atom.global.add.f32 	%f928, [%rd53+30], %f927;
	add.s32 	%r279, %r279, 16;
	setp.ne.s32 	%p19, %r279, 64;
	@%p19 bra 	$L__BB2_21;
$L__BB2_22:
	add.s32 	%r276, %r276, 1;
	setp.lt.s32 	%p20, %r276, %r25;
	@%p20 bra 	$L__BB2_17;
$L__BB2_23:
	bar.sync 	0;
	add.s32 	%r274, %r274, 1;
	add.s32 	%r257, %r10, 63;
	shr.u32 	%r258, %r257, 6;
	setp.ne.s32 	%p21, %r274, %r258;
	@%p21 bra 	$L__BB2_12;
$L__BB2_24:
	mov.u32 	%r42, %tid.x;
	setp.ge.s32 	%p22, %r42, %r12;
	@%p22 bra 	$L__BB2_26;
	ld.param.u32 	%r267, [varlen_flash_attention_bwd_64_fp16_param_12];
	ld.param.u64 	%rd62, [varlen_flash_attention_bwd_64_fp16_param_8];
	add.s32 	%r259, %r3, %r42;
	mul.lo.s32 	%r260, %r267, %r259;
	shl.b32 	%r261, %r260, 6;
	// begin inline asm
	{  cvt.rn.f16.f32 %rs325, %f1188;}

	// end inline asm
	cvt.s64.s32 	%rd54, %r261;
	shl.b32 	%r262, %r2, 6;
	cvt.u64.u32 	%rd55, %r262;
	add.s64 	%rd56, %rd54, %rd55;
	cvta.to.global.u64 	%rd57, %rd62;
	shl.b64 	%rd58, %rd56, 1;
	add.s64 	%rd59, %rd57, %rd58;
	st.global.u16 	[%rd59], %rs325;
	// begin inline asm
	{  cvt.rn.f16.f32 %rs326, %f1187;}

	// end inline asm
	st.global.u16 	[%rd59+2], %rs326;
	// begin inline asm
	{  cvt.rn.f16.f32 %rs327, %f1186;}

	// end inline asm
	st.global.u16 	[%rd59+4], %rs327;
	// begin inline asm
	{  cvt.rn.f16.f32 %rs328, %f1185;}

	// end inline asm
	st.global.u16 	[%rd59+6], %rs328;
	// begin inline asm
	{  cvt.rn.f16.f32 %rs329, %f1184;}

	// end inline asm
	st.global.u16 	[%rd59+8], %rs329;
	// begin inline asm
	{  cvt.rn.f16.f32 %rs330, %f1183;}

	// end inline asm
	st.global.u16 	[%rd59+10], %rs330;
	// begin inline asm
	{  cvt.rn.f16.f32 %rs331, %f1182;}

	// end inline asm
	st.global.u16 	[%rd59+12], %rs331;
	// begin inline asm
	{  cvt.rn.f16.f32 %rs332, %f1181;}

	// end inline asm
	st.global.u16 	[%rd59+14], %rs332;
	// begin inline asm
	{  cvt.rn.f16.f32 %rs333, %f1180;}

	// end inline asm
	st.global.u16 	[%rd59+16], %rs333;
	// begin inline asm
	{  cvt.rn.f16.f32 %rs334, %f1179;}

	// end inline asm
	st.global.u16 	[%rd59+18], %rs334;
	// begin inline asm
	{  cvt.rn.f16.f32 %rs335, %f1178;}

	// end inline asm
	st.global.u16 	[%rd59+20], %rs335;
	// begin inline asm
	{  cvt.rn.f16.f32 %rs336, %f1177;}

	// end inline asm
	st.global.u16 	[%rd59+22], %rs336;
	// begin inline asm
	{  cvt.rn.f16.f32 %rs337, %f1176;}

	// end inline asm
	st.global.u16 	[%rd59+24], %rs337;
	// begin inline asm
	{  cvt.rn.f16.f32 %rs338, %f1175;}

	// end inline asm
	st.global.u16 	[%rd59+26], %rs338;
	// begin inline asm
	{  cvt.rn.f16.f32 %rs339, %f1174;}

	// end inline asm
	st.global.u16 	[%rd59+28], %rs339;
	// begin inline asm
	{  cvt.rn.f16.f32 %rs340, %f1173;}

	// end inline asm
	st.global.u16 	[%rd59+30], %rs340;
	// begin inline asm
	{  cvt.rn.f16.f32 %rs341, %f1172;}

	// end inline asm
	st.global.u16 	[%rd59+32], %rs341;
	// begin inline asm
	{  cvt.rn.f16.f32 %rs342, %f1171;}

	// end inline asm
	st.global.u16 	[%rd59+34], %rs342;
	// begin inline asm
	{  cvt.rn.f16.f32 %rs343, %f1170;}

	// end inline asm
	st.global.u16 	[%rd59+36], %rs343;
	// begin inline asm
	{  cvt.rn.f16.f32 %rs344, %f1169;}

	// end inline asm
	st.global.u16 	[%rd59+38], %rs344;
	// begin inline asm
	{  cvt.rn.f16.f32 %rs345, %f1168;}

	// end inline asm
	st.global.u16 	[%rd59+40], %rs345;
	// begin inline asm
	{  cvt.rn.f16.f32 %rs346, %f1167;}

	// end inline asm
	st.global.u16 	[%rd59+42], %rs346;
	// begin inline asm
	{  cvt.rn.f16.f32 %rs347, %f1166;}

	// end inline asm
	st.global.u16 	[%rd59+44], %rs347;
	// begin inline asm
	{  cvt.rn.f16.f32 %rs348, %f1165;}

	// end inline asm
	st.global.u16 	[%rd59+46], %rs348;
	// begin inline asm
	{  cvt.rn.f16.f32 %rs349, %f1164;}

	// end inline asm
	st.global.u16 	[%rd59+48], %rs349;
	// begin inline asm
	{  cvt.rn.f16.f32 %rs350, %f1163;}

	// end inline asm
	st.global.u16 	[%rd59+50], %rs350;
	// begin inline asm
	{  cvt.rn.f16.f32 %rs351, %f1162;}

	// end inline asm
	st.global.u16 	[%rd59+52], %rs351;
	// begin inline asm
	{  cvt.rn.f16.f32 %rs352, %f1161;}

	// end inline asm
	st.global.u16 	[%rd59+54], %rs352;
	// begin inline asm
	{  cvt.rn.f16.f32 %rs353, %f1160;}

	// end inline asm
	st.global.u16 	[%rd59+56], %rs353;
	// begin inline asm
	{  cvt.rn.f16.f32 %rs354, %f1159;}

	// end inline asm
	st.global.u16 	[%rd59+58], %rs354;
	// begin inline asm
	{  cvt.rn.f16.f32 %rs355, %f1158;}

	// end inline asm
	st.global.u16 	[%rd59+60], %rs355;
	// begin inline asm
	{  cvt.rn.f16.f32 %rs356, %f1157;}

	// end inline asm
	st.global.u16 	[%rd59+62], %rs356;
	// begin inline asm
	{  cvt.rn.f16.f32 %rs357, %f1156;}

	// end inline asm
	st.global.u16 	[%rd59+64], %rs357;
	// begin inline asm
	{  cvt.rn.f16.f32 %rs358, %f1155;}

	// end inline asm
	st.global.u16 	[%rd59+66], %rs358;
	// begin inline asm
	{  cvt.rn.f16.f32 %rs359, %f1154;}

	// end inline asm
	st.global.u16 	[%rd59+68], %rs359;
	// begin inline asm
	{  cvt.rn.f16.f32 %rs360, %f1153;}

	// end inline asm
	st.global.u16 	[%rd59+70], %rs360;
	// begin inline asm
	{  cvt.rn.f16.f32 %rs361, %f1152;}

	// end inline asm
	st.global.u16 	[%rd59+72], %rs361;
	// begin inline asm
	{  cvt.rn.f16.f32 %rs362, %f1151;}

	// end inline asm
	st.global.u16 	[%rd59+74], %rs362;
	// begin inline asm
	{  cvt.rn.f16.f32 %rs363, %f1150;}

	// end inline asm
	st.global.u16 	[%rd59+76], %rs363;
	// begin inline asm
	{  cvt.rn.f16.f32 %rs364, %f1149;}

	// end inline asm
	st.global.u16 	[%rd59+78], %rs364;
	// begin inline asm
	{  cvt.rn.f16.f32 %rs365, %f1148;}

	// end inline asm
	st.global.u16 	[%rd59+80], %rs365;
	// begin inline asm
	{  cvt.rn.f16.f32 %rs366, %f1147;}

	// end inline asm
	st.global.u16 	[%rd59+82], %rs366;
	// begin inline asm
	{  cvt.rn.f16.f32 %rs367, %f1146;}

	// end inline asm
	st.global.u16 	[%rd59+84], %rs367;
	// begin inline asm
	{  cvt.rn.f16.f32 %rs368, %f1145;}

	// end inline asm
	st.global.u16 	[%rd59+86], %rs368;
	// begin inline asm
	{  cvt.rn.f16.f32 %rs369, %f1144;}

	// end inline asm
	st.global.u16 	[%rd59+88], %rs369;
	// begin inline asm
	{  cvt.rn.f16.f32 %rs370, %f1143;}

	// end inline asm
	st.global.u16 	[%rd59+90], %rs370;
	// begin inline asm
	{  cvt.rn.f16.f32 %rs371, %f1142;}

	// end inline asm
	st.global.u16 	[%rd59+92], %rs371;
	// begin inline asm
	{  cvt.rn.f16.f32 %rs372, %f1141;}

	// end inline asm
	st.global.u16 	[%rd59+94], %rs372;
	// begin inline asm
	{  cvt.rn.f16.f32 %rs373, %f1140;}

	// end inline asm
	st.global.u16 	[%rd59+96], %rs373;
	// begin inline asm
	{  cvt.rn.f16.f32 %rs374, %f1139;}

	// end inline asm
	st.global.u16 	[%rd59+98], %rs374;
	// begin inline asm
	{  cvt.rn.f16.f32 %rs375, %f1138;}

	// end inline asm
	st.global.u16 	[%rd59+100], %rs375;
	// begin inline asm
	{  cvt.rn.f16.f32 %rs376, %f1137;}

	// end inline asm
	st.global.u16 	[%rd59+102], %rs376;
	// begin inline asm
	{  cvt.rn.f16.f32 %rs377, %f1136;}

	// end inline asm
	st.global.u16 	[%rd59+104], %rs377;
	// begin inline asm
	{  cvt.rn.f16.f32 %rs378, %f1135;}

	// end inline asm
	st.global.u16 	[%rd59+106], %rs378;
	// begin inline asm
	{  cvt.rn.f16.f32 %rs379, %f1134;}

	// end inline asm
	st.global.u16 	[%rd59+108], %rs379;
	// begin inline asm
	{  cvt.rn.f16.f32 %rs380, %f1133;}

	// end inline asm
	st.global.u16 	[%rd59+110], %rs380;
	// begin inline asm
	{  cvt.rn.f16.f32 %rs381, %f1132;}

	// end inline asm
	st.global.u16 	[%rd59+112], %rs381;
	// begin inline asm
	{  cvt.rn.f16.f32 %rs382, %f1131;}

	// end inline asm
	st.global.u16 	[%rd59+114], %rs382;
	// begin inline asm
	{  cvt.rn.f16.f32 %rs383, %f1130;}

	// end inline asm
	st.global.u16 	[%rd59+116], %rs383;
	// begin inline asm
	{  cvt.rn.f16.f32 %rs384, %f1129;}

	// end inline asm
	st.global.u16 	[%rd59+118], %rs384;
	// begin inline asm
	{  cvt.rn.f16.f32 %rs385, %f1128;}

	// end inline asm
	st.global.u16 	[%rd59+120], %rs385;
	// begin inline asm
	{  cvt.rn.f16.f32 %rs386, %f1127;}

	// end inline asm
	st.global.u16 	[%rd59+122], %rs386;
	// begin inline asm
	{  cvt.rn.f16.f32 %rs387, %f1126;}

	// end inline asm
	st.global.u16 	[%rd59+124], %rs387;
	// begin inline asm
	{  cvt.rn.f16.f32 %rs388, %f1125;}

	// end inline asm
	st.global.u16 	[%rd59+126], %rs388;
$L__BB2_26:
	ret;

}
	// .globl	varlen_flash_attention_bwd_128_fp16
.visible .entry varlen_flash_attention_bwd_128_fp16(
	.param .u64 .ptr .align 1 varlen_flash_attention_bwd_128_fp16_param_0,
	.param .u64 .ptr .align 1 varlen_flash_attention_bwd_128_fp16_param_1,
	.param .u64 .ptr .align 1 varlen_flash_attention_bwd_128_fp16_param_2,
	.param .u64 .ptr .align 1 varlen_flash_attention_bwd_128_fp16_param_3,
	.param .u64 .ptr .align 1 varlen_flash_attention_bwd_128_fp16_param_4,
	.param .u64 .ptr .align 1 varlen_flash_attention_bwd_128_fp16_param_5,
	.param .u64 .ptr .align 1 varlen_flash_attention_bwd_128_fp16_param_6,
	.param .u64 .ptr .align 1 varlen_flash_attention_bwd_128_fp16_param_7,
	.param .u64 .ptr .align 1 varlen_flash_attention_bwd_128_fp16_param_8,
	.param .u64 .ptr .align 1 varlen_flash_attention_bwd_128_fp16_param_9,
	.param .u64 .ptr .align 1 varlen_flash_attention_bwd_128_fp16_param_10,
	.param .u32 varlen_flash_attention_bwd_128_fp16_param_11,
	.param .u32 varlen_flash_attention_bwd_128_fp16_param_12,
	.param .u32 varlen_flash_attention_bwd_128_fp16_param_13,
	.param .u32 varlen_flash_attention_bwd_128_fp16_param_14,
	.param .f32 varlen_flash_attention_bwd_128_fp16_param_15,
	.param .u32 varlen_flash_attention_bwd_128_fp16_param_16
)
{
	.reg .pred 	%p<23>;
	.reg .b16 	%rs<709>;
	.reg .b32 	%r<408>;
	.reg .b32 	%f<2469>;
	.reg .b64 	%rd<65>;

	ld.param.u64 	%rd7, [varlen_flash_attention_bwd_128_fp16_param_0];
	ld.param.u64 	%rd10, [varlen_flash_attention_bwd_128_fp16_param_3];
	ld.param.u64 	%rd11, [varlen_flash_attention_bwd_128_fp16_param_4];
	ld.param.u64 	%rd12, [varlen_flash_attention_bwd_128_fp16_param_5];
	ld.param.u64 	%rd17, [varlen_flash_attention_bwd_128_fp16_param_6];
	ld.param.u64 	%rd13, [varlen_flash_attention_bwd_128_fp16_param_7];
	ld.param.u32 	%r397, [varlen_flash_attention_bwd_128_fp16_param_11];
	ld.param.u32 	%r44, [varlen_flash_attention_bwd_128_fp16_param_12];
	cvta.to.global.u64 	%rd1, %rd17;
	mov.u32 	%r1, %tid.x;
	mov.u32 	%r47, %ctaid.x;
	div.u32 	%r48, %r47, %r44;
	mul.lo.s32 	%r49, %r48, %r44;
	sub.s32 	%r2, %r47, %r49;
	shl.b32 	%r3, %r48, 7;
	setp.lt.s32 	%p1, %r397, 1;
	mov.b32 	%r399, 0;
	@%p1 bra 	$L__BB3_3;
	mov.b32 	%r399, 0;
$L__BB3_2:
	add.s32 	%r51, %r397, %r399;
	shr.u32 	%r52, %r51, 1;
	add.s32 	%r53, %r52, 1;
	mul.wide.u32 	%rd18, %r52, 4;
	add.s64 	%rd19, %rd1, %rd18;
	ld.global.u32 	%r54, [%rd19+4];
	setp.lt.s32 	%p2, %r3, %r54;
	selp.b32 	%r399, %r399, %r53, %p2;
	selp.b32 	%r397, %r52, %r397, %p2;
	setp.lt.s32 	%p3, %r399, %r397;
	@%p3 bra 	$L__BB3_2;
$L__BB3_3:
	mul.wide.u32 	%rd20, %r399, 4;
	add.s64 	%rd21, %rd1, %rd20;
	ld.global.u32 	%r55, [%rd21];
	ld.global.u32 	%r56, [%rd21+4];
	sub.s32 	%r57, %r56, %r55;
	cvta.to.global.u64 	%rd22, %rd13;
	add.s64 	%rd23, %rd22, %rd20;
	ld.global.nc.u32 	%r9, [%rd23];
	ld.global.nc.u32 	%r58, [%rd23+4];
	sub.s32 	%r10, %r58, %r9;
	sub.s32 	%r11, %r3, %r55;
	add.s32 	%r59, %r11, 128;
	min.s32 	%r60, %r59, %r57;
	sub.s32 	%r12, %r60, %r11;
	setp.ge.s32 	%p4, %r11, %r57;
	@%p4 bra 	$L__BB3_26;
	shl.b32 	%r61, %r2, 7;
	cvt.u64.u32 	%rd2, %r61;
	shl.b32 	%r13, %r12, 7;
	setp.ge.s32 	%p5, %r1, %r13;
	@%p5 bra 	$L__BB3_7;
	ld.param.u32 	%r391, [varlen_flash_attention_bwd_128_fp16_param_12];
	shl.b32 	%r14, %r391, 7;
	mov.u32 	%r15, %ntid.x;
	cvta.to.global.u64 	%rd3, %rd7;
	cvta.to.global.u64 	%rd4, %rd12;
	mov.u32 	%r400, %r1;
$L__BB3_6:
	shr.s32 	%r62, %r400, 31;
	shr.u32 	%r63, %r62, 25;
	add.s32 	%r64, %r400, %r63;
	and.b32  	%r65, %r64, -128;
	sub.s32 	%r66, %r400, %r65;
	shr.s32 	%r67, %r64, 7;
	add.s32 	%r68, %r3, %r67;
	shl.b32 	%r69, %r400, 1;
	mov.u32 	%r70, smem_fp16;
	add.s32 	%r71, %r70, %r69;
	mad.lo.s32 	%r72, %r14, %r68, %r66;
	cvt.s64.s32 	%rd24, %r72;
	add.s64 	%rd25, %rd24, %rd2;
	shl.b64 	%rd26, %rd25, 1;
	add.s64 	%rd27, %rd3, %rd26;
	ld.global.u16 	%rs1, [%rd27];
	st.shared.u16 	[%r71], %rs1;
	add.s64 	%rd28, %rd4, %rd26;
	ld.global.u16 	%rs2, [%rd28];
	st.shared.u16 	[%r71+65536], %rs2;
	add.s32 	%r400, %r400, %r15;
	setp.lt.s32 	%p6, %r400, %r13;
	@%p6 bra 	$L__BB3_6;
$L__BB3_7:
	bar.sync 	0;
	setp.ge.s32 	%p7, %r1, %r12;
	mov.f32 	%f1827, 0f00000000;
	mov.f32 	%f1828, %f1827;
	@%p7 bra 	$L__BB3_10;
	ld.param.u32 	%r392, [varlen_flash_attention_bwd_128_fp16_param_12];
	add.s32 	%r74, %r3, %r1;
	mul.lo.s32 	%r75, %r74, %r392;
	add.s32 	%r76, %r75, %r2;
	cvta.to.global.u64 	%rd29, %rd11;
	mul.wide.s32 	%rd30, %r76, 4;
	add.s64 	%rd31, %rd29, %rd30;
	ld.global.nc.f32 	%f1827, [%rd31];
	shl.b32 	%r18, %r75, 7;
	shl.b32 	%r19, %r1, 7;
	cvta.to.global.u64 	%rd5, %rd10;
	mov.f32 	%f1828, 0f00000000;
	mov.b32 	%r401, 0;
$L__BB3_9:
	add.s32 	%r77, %r401, %r18;
	cvt.s64.s32 	%rd32, %r77;
	add.s64 	%rd33, %rd32, %rd2;
	shl.b64 	%rd34, %rd33, 1;
	add.s64 	%rd35, %rd5, %rd34;
	ld.global.u16 	%rs3, [%rd35];
	// begin inline asm
	{  cvt.f32.f16 %f779, %rs3;}

	// end inline asm
	add.s32 	%r78, %r19, %r401;
	shl.b32 	%r79, %r78, 1;
	mov.u32 	%r80, smem_fp16;
	add.s32 	%r81, %r80, %r79;
	ld.shared.v4.b32 	{%r82, %r83, %r84, %r85}, [%r81+65536];
	mov.b32 	{%rs16, %rs18}, %r85;
	mov.b32 	{%rs12, %rs14}, %r84;
	mov.b32 	{%rs8, %rs10}, %r83;
	mov.b32 	{%rs4, %rs6}, %r82;
	// begin inline asm
	{  cvt.f32.f16 %f780, %rs4;}

	// end inline asm
	fma.rn.f32 	%f811, %f779, %f780, %f1828;
	ld.global.u16 	%rs5, [%rd35+2];
	// begin inline asm
	{  cvt.f32.f16 %f781, %rs5;}

	// end inline asm
	// begin inline asm
	{  cvt.f32.f16 %f782, %rs6;}

	// end inline asm
	fma.rn.f32 	%f812, %f781, %f782, %f811;
	ld.global.u16 	%rs7, [%rd35+4];
	// begin inline asm
	{  cvt.f32.f16 %f783, %rs7;}

	// end inline asm
	// begin inline asm
	{  cvt.f32.f16 %f784, %rs8;}

	// end inline asm
	fma.rn.f32 	%f813, %f783, %f784, %f812;
	ld.global.u16 	%rs9, [%rd35+6];
	// begin inline asm
	{  cvt.f32.f16 %f785, %rs9;}

	// end inline asm
	// begin inline asm
	{  cvt.f32.f16 %f786, %rs10;}

	// end inline asm
	fma.rn.f32 	%f814, %f785, %f786, %f813;
	ld.global.u16 	%rs11, [%rd35+8];
	// begin inline asm
	{  cvt.f32.f16 %f787, %rs11;}

	// end inline asm
	// begin inline asm
	{  cvt.f32.f16 %f788, %rs12;}

	// end inline asm
	fma.rn.f32 	%f815, %f787, %f788, %f814;
	ld.global.u16 	%rs13, [%rd35+10];
	// begin inline asm
	{  cvt.f32.f16 %f789, %rs13;}

	// end inline asm
	// begin inline asm
	{  cvt.f32.f16 %f790, %rs14;}

	// end inline asm
	fma.rn.f32 	%f816, %f789, %f790, %f815;
	ld.global.u16 	%rs15, [%rd35+12];
	// begin inline asm
	{  cvt.f32.f16 %f791, %rs15;}

	// end inline asm
	// begin inline asm
	{  cvt.f32.f16 %f792, %rs16;}

	// end inline asm
	fma.rn.f32 	%f817, %f791, %f792, %f816;
	ld.global.u16 	%rs17, [%rd35+14];
	// begin inline asm
	{  cvt.f32.f16 %f793, %rs17;}

	// end inline asm
	// begin inline asm
	{  cvt.f32.f16 %f794, %rs18;}

	// end inline asm
	fma.rn.f32 	%f818, %f793, %f794, %f817;
	ld.global.u16 	%rs19, [%rd35+16];
	// begin inline asm
	{  cvt.f32.f16 %f795, %rs19;}

	// end inline asm
	ld.shared.v4.b32 	{%r86, %r87, %r88, %r89}, [%r81+65552];
	mov.b32 	{%rs32, %rs34}, %r89;
	mov.b32 	{%rs28, %rs30}, %r88;
	mov.b32 	{%rs24, %rs26}, %r87;
	mov.b32 	{%rs20, %rs22}, %r86;
	// begin inline asm
	{  cvt.f32.f16 %f796, %rs20;}

	// end inline asm
	fma.rn.f32 	%f819, %f795, %f796, %f818;
	ld.global.u16 	%rs21, [%rd35+18];
	// begin inline asm
	{  cvt.f32.f16 %f797, %rs21;}

	// end inline asm
	// begin inline asm
	{  cvt.f32.f16 %f798, %rs22;}

	// end inline asm
	fma.rn.f32 	%f820, %f797, %f798, %f819;
	ld.global.u16 	%rs23, [%rd35+20];
	// begin inline asm
	{  cvt.f32.f16 %f799, %rs23;}

	// end inline asm
	// begin inline asm
	{  cvt.f32.f16 %f800, %rs24;}

	// end inline asm
	fma.rn.f32 	%f821, %f799, %f800, %f820;
	ld.global.u16 	%rs25, [%rd35+22];
	// begin inline asm
	{  cvt.f32.f16 %f801, %rs25;}

	// end inline asm
	// begin inline asm
	{  cvt.f32.f16 %f802, %rs26;}

	// end inline asm
	fma.rn.f32 	%f822, %f801, %f802, %f821;
	ld.global.u16 	%rs27, [%rd35+24];
	// begin inline asm
	{  cvt.f32.f16 %f803, %rs27;}

	// end inline asm
	// begin inline asm
	{  cvt.f32.f16 %f804, %rs28;}

	// end inline asm
	fma.rn.f32 	%f823, %f803, %f804, %f822;
	ld.global.u16 	%rs29, [%rd35+26];
	// begin inline asm
	{  cvt.f32.f16 %f805, %rs29;}

	// end inline asm
	// begin inline asm
	{  cvt.f32.f16 %f806, %rs30;}

	// end inline asm
	fma.rn.f32 	%f824, %f805, %f806, %f823;
	ld.global.u16 	%rs31, [%rd35+28];
	// begin inline asm
	{  cvt.f32.f16 %f807, %rs31;}

	// end inline asm
	// begin inline asm
	{  cvt.f32.f16 %f808, %rs32;}

	// end inline asm
	fma.rn.f32 	%f825, %f807, %f808, %f824;
	ld.global.u16 	%rs33, [%rd35+30];
	// begin inline asm
	{  cvt.f32.f16 %f809, %rs33;}

	// end inline asm
	// begin inline asm
	{  cvt.f32.f16 %f810, %rs34;}

	// end inline asm
	fma.rn.f32 	%f1828, %f809, %f810, %f825;
	add.s32 	%r401, %r401, 16;
	setp.ne.s32 	%p8, %r401, 128;
	@%p8 bra 	$L__BB3_9;
$L__BB3_10:
	setp.lt.s32 	%p9, %r10, 1;
	mov.f32 	%f2085, 0f00000000;
	mov.f32 	%f2086, %f2085;
	mov.f32 	%f2087, %f2085;
	mov.f32 	%f2088, %f2085;
	mov.f32 	%f2089, %f2085;
	mov.f32 	%f2090, %f2085;
	mov.f32 	%f2091, %f2085;
	mov.f32 	%f2092, %f2085;
	mov.f32 	%f2093, %f2085;
	mov.f32 	%f2094, %f2085;
	mov.f32 	%f2095, %f2085;
	mov.f32 	%f2096, %f2085;
	mov.f32 	%f2097, %f2085;
	mov.f32 	%f2098, %f2085;
	mov.f32 	%f2099, %f2085;
	mov.f32 	%f2100, %f2085;
	mov.f32 	%f2101, %f2085;
	mov.f32 	%f2102, %f2085;
	mov.f32 	%f2103, %f2085;
	mov.f32 	%f2104, %f2085;
	mov.f32 	%f2105, %f2085;
	mov.f32 	%f2106, %f2085;
	mov.f32 	%f2107, %f2085;
	mov.f32 	%f2108, %f2085;
	mov.f32 	%f2109, %f2085;
	mov.f32 	%f2110, %f2085;
	mov.f32 	%f2111, %f2085;
	mov.f32 	%f2112, %f2085;
	mov.f32 	%f2113, %f2085;
	mov.f32 	%f2114, %f2085;
	mov.f32 	%f2115, %f2085;
	mov.f32 	%f2116, %f2085;
	mov.f32 	%f2117, %f2085;
	mov.f32 	%f2118, %f2085;
	mov.f32 	%f2119, %f2085;
	mov.f32 	%f2120, %f2085;
	mov.f32 	%f2121, %f2085;
	mov.f32 	%f2122, %f2085;
	mov.f32 	%f2123, %f2085;
	mov.f32 	%f2124, %f2085;
	mov.f32 	%f2125, %f2085;
	mov.f32 	%f2126, %f2085;
	mov.f32 	%f2127, %f2085;
	mov.f32 	%f2128, %f2085;
	mov.f32 	%f2129, %f2085;
	mov.f32 	%f2130, %f2085;
	mov.f32 	%f2131, %f2085;
	mov.f32 	%f2132, %f2085;
	mov.f32 	%f2133, %f2085;
	mov.f32 	%f2134, %f2085;
	mov.f32 	%f2135, %f2085;
	mov.f32 	%f2136, %f2085;
	mov.f32 	%f2137, %f2085;
	mov.f32 	%f2138, %f2085;
	mov.f32 	%f2139, %f2085;
	mov.f32 	%f2140, %f2085;
	mov.f32 	%f2141, %f2085;
	mov.f32 	%f2142, %f2085;
	mov.f32 	%f2143, %f2085;
	mov.f32 	%f2144, %f2085;
	mov.f32 	%f2145, %f2085;
	mov.f32 	%f2146, %f2085;
	mov.f32 	%f2147, %f2085;
	mov.f32 	%f2148, %f2085;
	mov.f32 	%f2149, %f2085;
	mov.f32 	%f2150, %f2085;
	mov.f32 	%f2151, %f2085;
	mov.f32 	%f2152, %f2085;
	mov.f32 	%f2153, %f2085;
	mov.f32 	%f2154, %f2085;
	mov.f32 	%f2155, %f2085;
	mov.f32 	%f2156, %f2085;
	mov.f32 	%f2157, %f2085;
	mov.f32 	%f2158, %f2085;
	mov.f32 	%f2159, %f2085;
	mov.f32 	%f2160, %f2085;
	mov.f32 	%f2161, %f2085;
	mov.f32 	%f2162, %f2085;
	mov.f32 	%f2163, %f2085;
	mov.f32 	%f2164, %f2085;
	mov.f32 	%f2165, %f2085;
	mov.f32 	%f2166, %f2085;
	mov.f32 	%f2167, %f2085;
	mov.f32 	%f2168, %f2085;
	mov.f32 	%f2169, %f2085;
	mov.f32 	%f2170, %f2085;
	mov.f32 	%f2171, %f2085;
	mov.f32 	%f2172, %f2085;
	mov.f32 	%f2173, %f2085;
	mov.f32 	%f2174, %f2085;
	mov.f32 	%f2175, %f2085;
	mov.f32 	%f2176, %f2085;
	mov.f32 	%f2177, %f2085;
	mov.f32 	%f2178, %f2085;
	mov.f32 	%f2179, %f2085;
	mov.f32 	%f2180, %f2085;
	mov.f32 	%f2181, %f2085;
	mov.f32 	%f2182, %f2085;
	mov.f32 	%f2183, %f2085;
	mov.f32 	%f2184, %f2085;
	mov.f32 	%f2185, %f2085;
	mov.f32 	%f2186, %f2085;
	mov.f32 	%f2187, %f2085;
	mov.f32 	%f2188, %f2085;
	mov.f32 	%f2189, %f2085;
	mov.f32 	%f2190, %f2085;
	mov.f32 	%f2191, %f2085;
	mov.f32 	%f2192, %f2085;
	mov.f32 	%f2193, %f2085;
	mov.f32 	%f2194, %f2085;
	mov.f32 	%f2195, %f2085;
	mov.f32 	%f2196, %f2085;
	mov.f32 	%f2197, %f2085;
	mov.f32 	%f2198, %f2085;
	mov.f32 	%f2199, %f2085;
	mov.f32 	%f2200, %f2085;
	mov.f32 	%f2201, %f2085;
	mov.f32 	%f2202, %f2085;
	mov.f32 	%f2203, %f2085;
	mov.f32 	%f2204, %f2085;
	mov.f32 	%f2205, %f2085;
	mov.f32 	%f2206, %f2085;
	mov.f32 	%f2207, %f2085;
	mov.f32 	%f2208, %f2085;
	mov.f32 	%f2209, %f2085;
	mov.f32 	%f2210, %f2085;
	mov.f32 	%f2211, %f2085;
	mov.f32 	%f2212, %f2085;
	@%p9 bra 	$L__BB3_24;
	add.s32 	%r22, %r11, %r1;
	mov.b32 	%r402, 0;
	mov.f32 	%f2085, 0f00000000;
$L__BB3_12:
	shl.b32 	%r24, %r402, 6;
	add.s32 	%r91, %r24, 64;
	min.s32 	%r92, %r91, %r10;
	sub.s32 	%r25, %r92, %r24;
	shl.b32 	%r26, %r25, 7;
	setp.ge.s32 	%p10, %r1, %r26;
	@%p10 bra 	$L__BB3_15;
	add.s32 	%r28, %r24, %r9;
	mov.u32 	%r403, %r1;
$L__BB3_14:
	ld.param.u32 	%r393, [varlen_flash_attention_bwd_128_fp16_param_12];
	ld.param.u64 	%rd61, [varlen_flash_attention_bwd_128_fp16_param_2];
	ld.param.u64 	%rd60, [varlen_flash_attention_bwd_128_fp16_param_1];
	shr.s32 	%r93, %r403, 31;
	shr.u32 	%r94, %r93, 25;
	add.s32 	%r95, %r403, %r94;
	and.b32  	%r96, %r95, -128;
	sub.s32 	%r97, %r403, %r96;
	shr.u32 	%r98, %r95, 7;
	add.s32 	%r99, %r28, %r98;
	shl.b32 	%r100, %r403, 1;
	mov.u32 	%r101, smem_fp16;
	add.s32 	%r102, %r101, %r100;
	mul.lo.s32 	%r103, %r393, %r99;
	shl.b32 	%r104, %r103, 7;
	add.s32 	%r105, %r104, %r97;
	cvt.s64.s32 	%rd36, %r105;
	shl.b32 	%r106, %r2, 7;
	cvt.u64.u32 	%rd37, %r106;
	add.s64 	%rd38, %rd36, %rd37;
	cvta.to.global.u64 	%rd39, %rd60;
	shl.b64 	%rd40, %rd38, 1;
	add.s64 	%rd41, %rd39, %rd40;
	ld.global.u16 	%rs35, [%rd41];
	st.shared.u16 	[%r102+32768], %rs35;
	cvta.to.global.u64 	%rd42, %rd61;
	add.s64 	%rd43, %rd42, %rd40;
	ld.global.u16 	%rs36, [%rd43];
	st.shared.u16 	[%r102+49152], %rs36;
	mov.u32 	%r107, %ntid.x;
	add.s32 	%r403, %r403, %r107;
	setp.lt.s32 	%p11, %r403, %r26;
	@%p11 bra 	$L__BB3_14;
$L__BB3_15:
	setp.ge.s32 	%p12, %r1, %r12;
	bar.sync 	0;
	setp.lt.s32 	%p13, %r25, 1;
	or.pred  	%p14, %p12, %p13;
	@%p14 bra 	$L__BB3_23;
	mov.b32 	%r404, 0;
$L__BB3_17:
	ld.param.u32 	%r396, [varlen_flash_attention_bwd_128_fp16_param_16];
	setp.ne.s32 	%p15, %r396, 0;
	shl.b32 	%r109, %r402, 6;
	add.s32 	%r110, %r109, %r404;
	setp.lt.s32 	%p16, %r22, %r110;
	and.pred  	%p17, %p15, %p16;
	@%p17 bra 	$L__BB3_22;
	ld.param.f32 	%f1825, [varlen_flash_attention_bwd_128_fp16_param_15];
	ld.param.u32 	%r394, [varlen_flash_attention_bwd_128_fp16_param_12];
	mov.u32 	%r113, %tid.x;
	shl.b32 	%r114, %r113, 8;
	mov.u32 	%r115, smem_fp16;
	add.s32 	%r32, %r115, %r114;
	ld.shared.v4.b32 	{%r116, %r117, %r118, %r119}, [%r32];
	mov.b32 	{%rs49, %rs51}, %r119;
	mov.b32 	{%rs45, %rs47}, %r118;
	mov.b32 	{%rs41, %rs43}, %r117;
	mov.b32 	{%rs37, %rs39}, %r116;
	// begin inline asm
	{  cvt.f32.f16 %f828, %rs37;}

	// end inline asm
	shl.b32 	%r120, %r404, 8;
	add.s32 	%r121, %r115, %r120;
	ld.shared.v4.b32 	{%r122, %r123, %r124, %r125}, [%r121+32768];
	mov.b32 	{%rs50, %rs52}, %r125;
	mov.b32 	{%rs46, %rs48}, %r124;
	mov.b32 	{%rs42, %rs44}, %r123;
	mov.b32 	{%rs38, %rs40}, %r122;
	// begin inline asm
	{  cvt.f32.f16 %f829, %rs38;}

	// end inline asm
	fma.rn.f32 	%f1340, %f828, %f829, 0f00000000;
	// begin inline asm
	{  cvt.f32.f16 %f830, %rs39;}

	// end inline asm
	// begin inline asm
	{  cvt.f32.f16 %f831, %rs40;}

	// end inline asm
	fma.rn.f32 	%f1341, %f830, %f831, %f1340;
	// begin inline asm
	{  cvt.f32.f16 %f832, %rs41;}

	// end inline asm
	// begin inline asm
	{  cvt.f32.f16 %f833, %rs42;}

	// end inline asm
	fma.rn.f32 	%f1342, %f832, %f833, %f1341;
	// begin inline asm
	{  cvt.f32.f16 %f834, %rs43;}

	// end inline asm
	// begin inline asm
	{  cvt.f32.f16 %f835, %rs44;}

	// end inline asm
	fma.rn.f32 	%f1343, %f834, %f835, %f1342;
	// begin inline asm
	{  cvt.f32.f16 %f836, %rs45;}

	// end inline asm
	// begin inline asm
	{  cvt.f32.f16 %f837, %rs46;}

	// end inline asm
	fma.rn.f32 	%f1344, %f836, %f837, %f1343;
	// begin inline asm
	{  cvt.f32.f16 %f838, %rs47;}

	// end inline asm
	// begin inline asm
	{  cvt.f32.f16 %f839, %rs48;}

	// end inline asm
	fma.rn.f32 	%f1345, %f838, %f839, %f1344;
	// begin inline asm
	{  cvt.f32.f16 %f840, %rs49;}

	// end inline asm
	// begin inline asm
	{  cvt.f32.f16 %f841, %rs50;}

	// end inline asm
	fma.rn.f32 	%f1346, %f840, %f841, %f1345;
	// begin inline asm
	{  cvt.f32.f16 %f842, %rs51;}

	// end inline asm
	// begin inline asm
	{  cvt.f32.f16 %f843, %rs52;}

	// end inline asm
	fma.rn.f32 	%f1347, %f842, %f843, %f1346;
	ld.shared.v4.b32 	{%r126, %r127, %r128, %r129}, [%r32+16];
	mov.b32 	{%rs65, %rs67}, %r129;
	mov.b32 	{%rs61, %rs63}, %r128;
	mov.b32 	{%rs57, %rs59}, %r127;
	mov.b32 	{%rs53, %rs55}, %r126;
	// begin inline asm
	{  cvt.f32.f16 %f844, %rs53;}

	// end inline asm
	ld.shared.v4.b32 	{%r130, %r131, %r132, %r133}, [%r121+32784];
	mov.b32 	{%rs66, %rs68}, %r133;
	mov.b32 	{%rs62, %rs64}, %r132;
	mov.b32 	{%rs58, %rs60}, %r131;
	mov.b32 	{%rs54, %rs56}, %r130;
	// begin inline asm
	{  cvt.f32.f16 %f845, %rs54;}

	// end inline asm
	fma.rn.f32 	%f1348, %f844, %f845, %f1347;
	// begin inline asm
	{  cvt.f32.f16 %f846, %rs55;}

	// end inline asm
	// begin inline asm
	{  cvt.f32.f16 %f847, %rs56;}

	// end inline asm
	fma.rn.f32 	%f1349, %f846, %f847, %f1348;
	// begin inline asm
	{  cvt.f32.f16 %f848, %rs57;}

	// end inline asm
	// begin inline asm
	{  cvt.f32.f16 %f849, %rs58;}

	// end inline asm
	fma.rn.f32 	%f1350, %f848, %f849, %f1349;
	// begin inline asm
	{  cvt.f32.f16 %f850, %rs59;}

	// end inline asm
	// begin inline asm
	{  cvt.f32.f16 %f851, %rs60;}

	// end inline asm
	fma.rn.f32 	%f1351, %f850, %f851, %f1350;
	// begin inline asm
	{  cvt.f32.f16 %f852, %rs61;}

	// end inline asm
	// begin inline asm
	{  cvt.f32.f16 %f853, %rs62;}

	// end inline asm
	fma.rn.f32 	%f1352, %f852, %f853, %f1351;
	// begin inline asm
	{  cvt.f32.f16 %f854, %rs63;}

	// end inline asm
	// begin inline asm
	{  cvt.f32.f16 %f855, %rs64;}

	// end inline asm
	fma.rn.f32 	%f1353, %f854, %f855, %f1352;
	// begin inline asm
	{  cvt.f32.f16 %f856, %rs65;}

	// end inline asm
	// begin inline asm
	{  cvt.f32.f16 %f857, %rs66;}

	// end inline asm
	fma.rn.f32 	%f1354, %f856, %f857, %f1353;
	// begin inline asm
	{  cvt.f32.f16 %f858, %rs67;}

	// end inline asm
	// begin inline asm
	{  cvt.f32.f16 %f859, %rs68;}

	// end inline asm
	fma.rn.f32 	%f1355, %f858, %f859, %f1354;
	ld.shared.v4.b32 	{%r134, %r135, %r136, %r137}, [%r32+32];
	mov.b32 	{%rs81, %rs83}, %r137;
	mov.b32 	{%rs77, %rs79}, %r136;
	mov.b32 	{%rs73, %rs75}, %r135;
	mov.b32 	{%rs69, %rs71}, %r134;
	// begin inline asm
	{  cvt.f32.f16 %f860, %rs69;}

	// end inline asm
	ld.shared.v4.b32 	{%r138, %r139, %r140, %r141}, [%r121+32800];
	mov.b32 	{%rs82, %rs84}, %r141;
	mov.b32 	{%rs78, %rs80}, %r140;
	mov.b32 	{%rs74, %rs76}, %r139;
	mov.b32 	{%rs70, %rs72}, %r138;
	// begin inline asm
	{  cvt.f32.f16 %f861, %rs70;}

	// end inline asm
	fma.rn.f32 	%f1356, %f860, %f861, %f1355;
	// begin inline asm
	{  cvt.f32.f16 %f862, %rs71;}

	// end inline asm
	// begin inline asm
	{  cvt.f32.f16 %f863, %rs72;}

	// end inline asm
	fma.rn.f32 	%f1357, %f862, %f863, %f1356;
	// begin inline asm
	{  cvt.f32.f16 %f864, %rs73;}

	// end inline asm
	// begin inline asm
	{  cvt.f32.f16 %f865, %rs74;}

	// end inline asm
	fma.rn.f32 	%f1358, %f864, %f865, %f1357;
	// begin inline asm
	{  cvt.f32.f16 %f866, %rs75;}

	// end inline asm
	// begin inline asm
	{  cvt.f32.f16 %f867, %rs76;}

	// end inline asm
	fma.rn.f32 	%f1359, %f866, %f867, %f1358;
	// begin inline asm
	{  cvt.f32.f16 %f868, %rs77;}

	// end inline asm
	// begin inline asm
	{  cvt.f32.f16 %f869, %rs78;}

	// end inline asm
	fma.rn.f32 	%f1360, %f868, %f869, %f1359;
	// begin inline asm
	{  cvt.f32.f16 %f870, %rs79;}

	// end inline asm
	// begin inline asm
	{  cvt.f32.f16 %f871, %rs80;}

	// end inline asm
	fma.rn.f32 	%f1361, %f870, %f871, %f1360;
	// begin inline asm
	{  cvt.f32.f16 %f872, %rs81;}

	// end inline asm
	// begin inline asm
	{  cvt.f32.f16 %f873, %rs82;}

	// end inline asm
	fma.rn.f32 	%f1362, %f872, %f873, %f1361;
	// begin inline asm
	{  cvt.f32.f16 %f874, %rs83;}

	// end inline asm
	// begin inline asm
	{  cvt.f32.f16 %f875, %rs84;}

	// end inline asm
	fma.rn.f32 	%f1363, %f874, %f875, %f1362;
	ld.shared.v4.b32 	{%r142, %r143, %r144, %r145}, [%r32+48];
	mov.b32 	{%rs97, %rs99}, %r145;
	mov.b32 	{%rs93, %rs95}, %r144;
	mov.b32 	{%rs89, %rs91}, %r143;
	mov.b32 	{%rs85, %rs87}, %r142;
	// begin inline asm
	{  cvt.f32.f16 %f876, %rs85;}

	// end inline asm
	ld.shared.v4.b32 	{%r146, %r147, %r148, %r149}, [%r121+32816];
	mov.b32 	{%rs98, %rs100}, %r149;
	mov.b32 	{%rs94, %rs96}, %r148;
	mov.b32 	{%rs90, %rs92}, %r147;
	mov.b32 	{%rs86, %rs88}, %r146;
	// begin inline asm
	{  cvt.f32.f16 %f877, %rs86;}

	// end inline asm
	fma.rn.f32 	%f1364, %f876, %f877, %f1363;
	// begin inline asm
	{  cvt.f32.f16 %f878, %rs87;}

	// end inline asm
	// begin inline asm
	{  cvt.f32.f16 %f879, %rs88;}

	// end inline asm
	fma.rn.f32 	%f1365, %f878, %f879, %f1364;
	// begin inline asm
	{  cvt.f32.f16 %f880, %rs89;}

	// end inline asm
	// begin inline asm
	{  cvt.f32.f16 %f881, %rs90;}

	// end inline asm
	fma.rn.f32 	%f1366, %f880, %f881, %f1365;
	// begin inline asm
	{  cvt.f32.f16 %f882, %rs91;}

	// end inline asm
	// begin inline asm
	{  cvt.f32.f16 %f883, %rs92;}

	// end inline asm
	fma.rn.f32 	%f1367, %f882, %f883, %f1366;
	// begin inline asm
	{  cvt.f32.f16 %f884, %rs93;}

	// end inline asm
	// begin inline asm
	{  cvt.f32.f16 %f885, %rs94;}

	// end inline asm
	fma.rn.f32 	%f1368, %f884, %f885, %f1367;
	// begin inline asm
	{  cvt.f32.f16 %f886, %rs95;}

	// end inline asm
	// begin inline asm
	{  cvt.f32.f16 %f887, %rs96;}

	// end inline asm
	fma.rn.f32 	%f1369, %f886, %f887, %f1368;
	// begin inline asm
	{  cvt.f32.f16 %f888, %rs97;}

	// end inline asm
	// begin inline asm
	{  cvt.f32.f16 %f889, %rs98;}

	// end inline asm
	fma.rn.f32 	%f1370, %f888, %f889, %f1369;
	// begin inline asm
	{  cvt.f32.f16 %f890, %rs99;}

	// end inline asm
	// begin inline asm
	{  cvt.f32.f16 %f891, %rs100;}

	// end inline asm
	fma.rn.f32 	%f1371, %f890, %f891, %f1370;
	ld.shared.v4.b32 	{%r150, %r151, %r152, %r153}, [%r32+64];
	mov.b32 	{%rs113, %rs115}, %r153;
	mov.b32 	{%rs109, %rs111}, %r152;
	mov.b32 	{%rs105, %rs107}, %r151;
	mov.b32 	{%rs101, %rs103}, %r150;
	// begin inline asm
	{  cvt.f32.f16 %f892, %rs101;}

	// end inline asm
	ld.shared.v4.b32 	{%r154, %r155, %r156, %r157}, [%r121+32832];
	mov.b32 	{%rs114, %rs116}, %r157;
	mov.b32 	{%rs110, %rs112}, %r156;
	mov.b32 	{%rs106, %rs108}, %r155;
	mov.b32 	{%rs102, %rs104}, %r154;
	// begin inline asm
	{  cvt.f32.f16 %f893, %rs102;}

	// end inline asm
	fma.rn.f32 	%f1372, %f892, %f893, %f1371;
	// begin inline asm
	{  cvt.f32.f16 %f894, %rs103;}

	// end inline asm
	// begin inline asm
	{  cvt.f32.f16 %f895, %rs104;}

	// end inline asm
	fma.rn.f32 	%f1373, %f894, %f895, %f1372;
	// begin inline asm
	{  cvt.f32.f16 %f896, %rs105;}

	// end inline asm
	// begin inline asm
	{  cvt.f32.f16 %f897, %rs106;}

	// end inline asm
	fma.rn.f32 	%f1374, %f896, %f897, %f1373;
	// begin inline asm
	{  cvt.f32.f16 %f898, %rs107;}

	// end inline asm
	// begin inline asm
	{  cvt.f32.f16 %f899, %rs108;}

	// end inline asm
	fma.rn.f32 	%f1375, %f898, %f899, %f1374;
	// begin inline asm
	{  cvt.f32.f16 %f900, %rs109;}

	// end inline asm
	// begin inline asm
	{  cvt.f32.f16 %f901, %rs110;}

	// end inline asm
	fma.rn.f32 	%f1376, %f900, %f901, %f1375;
	// begin inline asm
	{  cvt.f32.f16 %f902, %rs111;}

	// end inline asm
	// begin inline asm
	{  cvt.f32.f16 %f903, %rs112;}

	// end inline asm
	fma.rn.f32 	%f1377, %f902, %f903, %f1376;
	// begin inline asm
	{  cvt.f32.f16 %f904, %rs113;}

	// end inline asm
	// begin inline asm
	{  cvt.f32.f16 %f905, %rs114;}

	// end inline asm
	fma.rn.f32 	%f1378, %f904, %f905, %f1377;
	// begin inline asm
	{  cvt.f32.f16 %f906, %rs115;}

	// end inline asm
	// begin inline asm
	{  cvt.f32.f16 %f907, %rs116;}

	// end inline asm
	fma.rn.f32 	%f1379, %f906, %f907, %f1378;
	ld.shared.v4.b32 	{%r158, %r159, %r160, %r161}, [%r32+80];
	mov.b32 	{%rs129, %rs131}, %r161;
	mov.b32 	{%rs125, %rs127}, %r160;
	mov.b32 	{%rs121, %rs123}, %r159;
	mov.b32 	{%rs117, %rs119}, %r158;
	// begin inline asm
	{  cvt.f32.f16 %f908, %rs117;}

	// end inline asm
	ld.shared.v4.b32 	{%r162, %r163, %r164, %r165}, [%r121+32848];
	mov.b32 	{%rs130, %rs132}, %r165;
	mov.b32 	{%rs126, %rs128}, %r164;
	mov.b32 	{%rs122, %rs124}, %r163;
	mov.b32 	{%rs118, %rs120}, %r162;
	// begin inline asm
	{  cvt.f32.f16 %f909, %rs118;}

	// end inline asm
	fma.rn.f32 	%f1380, %f908, %f909, %f1379;
	// begin inline asm
	{  cvt.f32.f16 %f910, %rs119;}

	// end inline asm
	// begin inline asm
	{  cvt.f32.f16 %f911, %rs120;}

	// end inline asm
	fma.rn.f32 	%f1381, %f910, %f911, %f1380;
	// begin inline asm
	{  cvt.f32.f16 %f912, %rs121;}

	// end inline asm
	// begin inline asm
	{  cvt.f32.f16 %f913, %rs122;}

	// end inline asm
	fma.rn.f32 	%f1382, %f912, %f913, %f1381;
	// begin inline asm
	{  cvt.f32.f16 %f914, %rs123;}

	// end inline asm
	// begin inline asm
	{  cvt.f32.f16 %f915, %rs124;}

	// end inline asm
	fma.rn.f32 	%f1383, %f914, %f915, %f1382;
	// begin inline asm
	{  cvt.f32.f16 %f916, %rs125;}

	// end inline asm
	// begin inline asm
	{  cvt.f32.f16 %f917, %rs126;}

	// end inline asm
	fma.rn.f32 	%f1384, %f916, %f917, %f1383;
	// begin inline asm
	{  cvt.f32.f16 %f918, %rs127;}

	// end inline asm
	// begin inline asm
	{  cvt.f32.f16 %f919, %rs128;}

	// end inline asm
	fma.rn.f32 	%f1385, %f918, %f919, %f1384;
	// begin inline asm
	{  cvt.f32.f16 %f920, %rs129;}

	// end inline asm
	// begin inline asm
	{  cvt.f32.f16 %f921, %rs130;}

	// end inline asm
	fma.rn.f32 	%f1386, %f920, %f921, %f1385;
	// begin inline asm
	{  cvt.f32.f16 %f922, %rs131;}

	// end inline asm
	// begin inline asm
	{  cvt.f32.f16 %f923, %rs132;}

	// end inline asm
	fma.rn.f32 	%f1387, %f922, %f923, %f1386;
	ld.shared.v4.b32 	{%r166, %r167, %r168, %r169}, [%r32+96];
	mov.b32 	{%rs145, %rs147}, %r169;
	mov.b32 	{%rs141, %rs143}, %r168;
	mov.b32 	{%rs137, %rs139}, %r167;
	mov.b32 	{%rs133, %rs135}, %r166;
	// begin inline asm
	{  cvt.f32.f16 %f924, %rs133;}

	// end inline asm
	ld.shared.v4.b32 	{%r170, %r171, %r172, %r173}, [%r121+32864];
	mov.b32 	{%rs146, %rs148}, %r173;
	mov.b32 	{%rs142, %rs144}, %r172;
	mov.b32 	{%rs138, %rs140}, %r171;
	mov.b32 	{%rs134, %rs136}, %r170;
	// begin inline asm
	{  cvt.f32.f16 %f925, %rs134;}

	// end inline asm
	fma.rn.f32 	%f1388, %f924, %f925, %f1387;
	// begin inline asm
	{  cvt.f32.f16 %f926, %rs135;}

	// end inline asm
	// begin inline asm
	{  cvt.f32.f16 %f927, %rs136;}

	// end inline asm
	fma.rn.f32 	%f1389, %f926, %f927, %f1388;
	// begin inline asm
	{  cvt.f32.f16 %f928, %rs137;}

	// end inline asm
	// begin inline asm
	{  cvt.f32.f16 %f929, %rs138;}

	// end inline asm
	fma.rn.f32 	%f1390, %f928, %f929, %f1389;
	// begin inline asm
	{  cvt.f32.f16 %f930, %rs139;}

	// end inline asm
	// begin inline asm
	{  cvt.f32.f16 %f931, %rs140;}

	// end inline asm
	fma.rn.f32 	%f1391, %f930, %f931, %f1390;
	// begin inline asm
	{  cvt.f32.f16 %f932, %rs141;}

	// end inline asm
	// begin inline asm
	{  cvt.f32.f16 %f933, %rs142;}

	// end inline asm
	fma.rn.f32 	%f1392, %f932, %f933, %f1391;
	// begin inline asm
	{  cvt.f32.f16 %f934, %rs143;}

	// end inline asm
	// begin inline asm
	{  cvt.f32.f16 %f935, %rs144;}

	// end inline asm
	fma.rn.f32 	%f1393, %f934, %f935, %f1392;
	// begin inline asm
	{  cvt.f32.f16 %f936, %rs145;}

	// end inline asm
	// begin inline asm
	{  cvt.f32.f16 %f937, %rs146;}

	// end inline asm
	fma.rn.f32 	%f1394, %f936, %f937, %f1393;
	// begin inline asm
	{  cvt.f32.f16 %f938, %rs147;}

	// end inline asm
	// begin inline asm
	{  cvt.f32.f16 %f939, %rs148;}

	// end inline asm
	fma.rn.f32 	%f1395, %f938, %f939, %f1394;
	ld.shared.v4.b32 	{%r174, %r175, %r176, %r177}, [%r32+112];
	mov.b32 	{%rs161, %rs163}, %r177;
	mov.b32 	{%rs157, %rs159}, %r176;
	mov.b32 	{%rs153, %rs155}, %r175;
	mov.b32 	{%rs149, %rs151}, %r174;
	// begin inline asm
	{  cvt.f32.f16 %f940, %rs149;}

	// end inline asm
	ld.shared.v4.b32 	{%r178, %r179, %r180, %r181}, [%r121+32880];
	mov.b32 	{%rs162, %rs164}, %r181;
	mov.b32 	{%rs158, %rs160}, %r180;
	mov.b32 	{%rs154, %rs156}, %r179;
	mov.b32 	{%rs150, %rs152}, %r178;
	// begin inline asm
	{  cvt.f32.f16 %f941, %rs150;}

	// end inline asm
	fma.rn.f32 	%f1396, %f940, %f941, %f1395;
	// begin inline asm
	{  cvt.f32.f16 %f942, %rs151;}

	// end inline asm
	// begin inline asm
	{  cvt.f32.f16 %f943, %rs152;}

	// end inline asm
	fma.rn.f32 	%f1397, %f942, %f943, %f1396;
	// begin inline asm
	{  cvt.f32.f16 %f944, %rs153;}

	// end inline asm
	// begin inline asm
	{  cvt.f32.f16 %f945, %rs154;}

	// end inline asm
	fma.rn.f32 	%f1398, %f944, %f945, %f1397;
	// begin inline asm
	{  cvt.f32.f16 %f946, %rs155;}

	// end inline asm
	// begin inline asm
	{  cvt.f32.f16 %f947, %rs156;}

	// end inline asm
	fma.rn.f32 	%f1399, %f946, %f947, %f1398;
	// begin inline asm
	{  cvt.f32.f16 %f948, %rs157;}

	// end inline asm
	// begin inline asm
	{  cvt.f32.f16 %f949, %rs158;}

	// end inline asm
	fma.rn.f32 	%f1400, %f948, %f949, %f1399;
	// begin inline asm
	{  cvt.f32.f16 %f950, %rs159;}

	// end inline asm
	// begin inline asm
	{  cvt.f32.f16 %f951, %rs160;}

	// end inline asm
	fma.rn.f32 	%f1401, %f950, %f951, %f1400;
	// begin inline asm
	{  cvt.f32.f16 %f952, %rs161;}

	// end inline asm
	// begin inline asm
	{  cvt.f32.f16 %f953, %rs162;}

	// end inline asm
	fma.rn.f32 	%f1402, %f952, %f953, %f1401;
	// begin inline asm
	{  cvt.f32.f16 %f954, %rs163;}

	// end inline asm
	// begin inline asm
	{  cvt.f32.f16 %f955, %rs164;}

	// end inline asm
	fma.rn.f32 	%f1403, %f954, %f955, %f1402;
	ld.shared.v4.b32 	{%r182, %r183, %r184, %r185}, [%r32+128];
	mov.b32 	{%rs177, %rs179}, %r185;
	mov.b32 	{%rs173, %rs175}, %r184;
	mov.b32 	{%rs169, %rs171}, %r183;
	mov.b32 	{%rs165, %rs167}, %r182;
	// begin inline asm
	{  cvt.f32.f16 %f956, %rs165;}

	// end inline asm
	ld.shared.v4.b32 	{%r186, %r187, %r188, %r189}, [%r121+32896];
	mov.b32 	{%rs178, %rs180}, %r189;
	mov.b32 	{%rs174, %rs176}, %r188;
	mov.b32 	{%rs170, %rs172}, %r187;
	mov.b32 	{%rs166, %rs168}, %r186;
	// begin inline asm
	{  cvt.f32.f16 %f957, %rs166;}

	// end inline asm
	fma.rn.f32 	%f1404, %f956, %f957, %f1403;
	// begin inline asm
	{  cvt.f32.f16 %f958, %rs167;}

	// end inline asm
	// begin inline asm
	{  cvt.f32.f16 %f959, %rs168;}

	// end inline asm
	fma.rn.f32 	%f1405, %f958, %f959, %f1404;
	// begin inline asm
	{  cvt.f32.f16 %f960, %rs169;}

	// end inline asm
	// begin inline asm
	{  cvt.f32.f16 %f961, %rs170;}

	// end inline asm
	fma.rn.f32 	%f1406, %f960, %f961, %f1405;
	// begin inline asm
	{  cvt.f32.f16 %f962, %rs171;}

	// end inline asm
	// begin inline asm
	{  cvt.f32.f16 %f963, %rs172;}

	// end inline asm
	fma.rn.f32 	%f1407, %f962, %f963, %f1406;
	// begin inline asm
	{  cvt.f32.f16 %f964, %rs173;}

	// end inline asm
	// begin inline asm
	{  cvt.f32.f16 %f965, %rs174;}

	// end inline asm
	fma.rn.f32 	%f1408, %f964, %f965, %f1407;
	// begin inline asm
	{  cvt.f32.f16 %f966, %rs175;}

	// end inline asm
	// begin inline asm
	{  cvt.f32.f16 %f967, %rs176;}

	// end inline asm
	fma.rn.f32 	%f1409, %f966, %f967, %f1408;
	// begin inline asm
	{  cvt.f32.f16 %f968, %rs177;}

	// end inline asm
	// begin inline asm
	{  cvt.f32.f16 %f969, %rs178;}

	// end inline asm
	fma.rn.f32 	%f1410, %f968, %f969, %f1409;
	// begin inline asm
	{  cvt.f32.f16 %f970, %rs179;}

	// end inline asm
	// begin inline asm
	{  cvt.f32.f16 %f971, %rs180;}

	// end inline asm
	fma.rn.f32 	%f1411, %f970, %f971, %f1410;
	ld.shared.v4.b32 	{%r190, %r191, %r192, %r193}, [%r32+144];
	mov.b32 	{%rs193, %rs195}, %r193;
	mov.b32 	{%rs189, %rs191}, %r192;
	mov.b32 	{%rs185, %rs187}, %r191;
	mov.b32 	{%rs181, %rs183}, %r190;
	// begin inline asm
	{  cvt.f32.f16 %f972, %rs181;}

	// end inline asm
	ld.shared.v4.b32 	{%r194, %r195, %r196, %r197}, [%r121+32912];
	mov.b32 	{%rs194, %rs196}, %r197;
	mov.b32 	{%rs190, %rs192}, %r196;
	mov.b32 	{%rs186, %rs188}, %r195;
	mov.b32 	{%rs182, %rs184}, %r194;
	// begin inline asm
	{  cvt.f32.f16 %f973, %rs182;}

	// end inline asm
	fma.rn.f32 	%f1412, %f972, %f973, %f1411;
	// begin inline asm
	{  cvt.f32.f16 %f974, %rs183;}

	// end inline asm
	// begin inline asm
	{  cvt.f32.f16 %f975, %rs184;}

	// end inline asm
	fma.rn.f32 	%f1413, %f974, %f975, %f1412;
	// begin inline asm
	{  cvt.f32.f16 %f976, %rs185;}

	// end inline asm
	// begin inline asm
	{  cvt.f32.f16 %f977, %rs186;}

	// end inline asm
	fma.rn.f32 	%f1414, %f976, %f977, %f1413;
	// begin inline asm
	{  cvt.f32.f16 %f978, %rs187;}

	// end inline asm
	// begin inline asm
	{  cvt.f32.f16 %f979, %rs188;}

	// end inline asm
	fma.rn.f32 	%f1415, %f978, %f979, %f1414;
	// begin inline asm
	{  cvt.f32.f16 %f980, %rs189;}

	// end inline asm
	// begin inline asm
	{  cvt.f32.f16 %f981, %rs190;}

	// end inline asm
	fma.rn.f32 	%f1416, %f980, %f981, %f1415;
	// begin inline asm
	{  cvt.f32.f16 %f982, %rs191;}

	// end inline asm
	// begin inline asm
	{  cvt.f32.f16 %f983, %rs192;}

	// end inline asm
	fma.rn.f32 	%f1417, %f982, %f983, %f1416;
	// begin inline asm
	{  cvt.f32.f16 %f984, %rs193;}

	// end inline asm
	// begin inline asm
	{  cvt.f32.f16 %f985, %rs194;}

	// end inline asm
	fma.rn.f32 	%f1418, %f984, %f985, %f1417;
	// begin inline asm
	{  cvt.f32.f16 %f986, %rs195;}

	// end inline asm
	// begin inline asm
	{  cvt.f32.f16 %f987, %rs196;}

	// end inline asm
	fma.rn.f32 	%f1419, %f986, %f987, %f1418;
	ld.shared.v4.b32 	{%r198, %r199, %r200, %r201}, [%r32+160];
	mov.b32 	{%rs209, %rs211}, %r201;
	mov.b32 	{%rs205, %rs207}, %r200;
	mov.b32 	{%rs201, %rs203}, %r199;
	mov.b32 	{%rs197, %rs199}, %r198;
	// begin inline asm
	{  cvt.f32.f16 %f988, %rs197;}

	// end inline asm
	ld.shared.v4.b32 	{%r202, %r203, %r204, %r205}, [%r121+32928];
	mov.b32 	{%rs210, %rs212}, %r205;
	mov.b32 	{%rs206, %rs208}, %r204;
	mov.b32 	{%rs202, %rs204}, %r203;
	mov.b32 	{%rs198, %rs200}, %r202;
	// begin inline asm
	{  cvt.f32.f16 %f989, %rs198;}

	// end inline asm
	fma.rn.f32 	%f1420, %f988, %f989, %f1419;
	// begin inline asm
	{  cvt.f32.f16 %f990, %rs199;}

	// end inline asm
	// begin inline asm
	{  cvt.f32.f16 %f991, %rs200;}

	// end inline asm
	fma.rn.f32 	%f1421, %f990, %f991, %f1420;
	// begin inline asm
	{  cvt.f32.f16 %f992, %rs201;}

	// end inline asm
	// begin inline asm
	{  cvt.f32.f16 %f993, %rs202;}

	// end inline asm
	fma.rn.f32 	%f1422, %f992, %f993, %f1421;
	// begin inline asm
	{  cvt.f32.f16 %f994, %rs203;}

	// end inline asm
	// begin inline asm
	{  cvt.f32.f16 %f995, %rs204;}

	// end inline asm
	fma.rn.f32 	%f1423, %f994, %f995, %f1422;
	// begin inline asm
	{  cvt.f32.f16 %f996, %rs205;}

	// end inline asm
	// begin inline asm
	{  cvt.f32.f16 %f997, %rs206;}

	// end inline asm
	fma.rn.f32 	%f1424, %f996, %f997, %f1423;
	// begin inline asm
	{  cvt.f32.f16 %f998, %rs207;}

	// end inline asm
	// begin inline asm
	{  cvt.f32.f16 %f999, %rs208;}

	// end inline asm
	fma.rn.f32 	%f1425, %f998, %f999, %f1424;
	// begin inline asm
	{  cvt.f32.f16 %f1000, %rs209;}

	// end inline asm
	// begin inline asm
	{  cvt.f32.f16 %f1001, %rs210;}

	// end inline asm
	fma.rn.f32 	%f1426, %f1000, %f1001, %f1425;
	// begin inline asm
	{  cvt.f32.f16 %f1002, %rs211;}

	// end inline asm
	// begin inline asm
	{  cvt.f32.f16 %f1003, %rs212;}

	// end inline asm
	fma.rn.f32 	%f1427, %f1002, %f1003, %f1426;
	ld.shared.v4.b32 	{%r206, %r207, %r208, %r209}, [%r32+176];
	mov.b32 	{%rs225, %rs227}, %r209;
	mov.b32 	{%rs221, %rs223}, %r208;
	mov.b32 	{%rs217, %rs219}, %r207;
	mov.b32 	{%rs213, %rs215}, %r206;
	// begin inline asm
	{  cvt.f32.f16 %f1004, %rs213;}

	// end inline asm
	ld.shared.v4.b32 	{%r210, %r211, %r212, %r213}, [%r121+32944];
	mov.b32 	{%rs226, %rs228}, %r213;
	mov.b32 	{%rs222, %rs224}, %r212;
	mov.b32 	{%rs218, %rs220}, %r211;
	mov.b32 	{%rs214, %rs216}, %r210;
	// begin inline asm
	{  cvt.f32.f16 %f1005, %rs214;}

	// end inline asm
	fma.rn.f32 	%f1428, %f1004, %f1005, %f1427;
	// begin inline asm
	{  cvt.f32.f16 %f1006, %rs215;}

	// end inline asm
	// begin inline asm
	{  cvt.f32.f16 %f1007, %rs216;}

	// end inline asm
	fma.rn.f32 	%f1429, %f1006, %f1007, %f1428;
	// begin inline asm
	{  cvt.f32.f16 %f1008, %rs217;}

	// end inline asm
	// begin inline asm
	{  cvt.f32.f16 %f1009, %rs218;}

	// end inline asm
	fma.rn.f32 	%f1430, %f1008, %f1009, %f1429;
	// begin inline asm
	{  cvt.f32.f16 %f1010, %rs219;}

	// end inline asm
	// begin inline asm
	{  cvt.f32.f16 %f1011, %rs220;}

	// end inline asm
	fma.rn.f32 	%f1431, %f1010, %f1011, %f1430;
	// begin inline asm
	{  cvt.f32.f16 %f1012, %rs221;}

	// end inline asm
	// begin inline asm
	{  cvt.f32.f16 %f1013, %rs222;}

	// end inline asm
	fma.rn.f32 	%f1432, %f1012, %f1013, %f1431;
	// begin inline asm
	{  cvt.f32.f16 %f1014, %rs223;}

	// end inline asm
	// begin inline asm
	{  cvt.f32.f16 %f1015, %rs224;}

	// end inline asm
	fma.rn.f32 	%f1433, %f1014, %f1015, %f1432;
	// begin inline asm
	{  cvt.f32.f16 %f1016, %rs225;}

	// end inline asm
	// begin inline asm
	{  cvt.f32.f16 %f1017, %rs226;}

	// end inline asm
	fma.rn.f32 	%f1434, %f1016, %f1017, %f1433;
	// begin inline asm
	{  cvt.f32.f16 %f1018, %rs227;}

	// end inline asm
	// begin inline asm
	{  cvt.f32.f16 %f1019, %rs228;}

	// end inline asm
	fma.rn.f32 	%f1435, %f1018, %f1019, %f1434;
	ld.shared.v4.b32 	{%r214, %r215, %r216, %r217}, [%r32+192];
	mov.b32 	{%rs241, %rs243}, %r217;
	mov.b32 	{%rs237, %rs239}, %r216;
	mov.b32 	{%rs233, %rs235}, %r215;
	mov.b32 	{%rs229, %rs231}, %r214;
	// begin inline asm
	{  cvt.f32.f16 %f1020, %rs229;}

	// end inline asm
	ld.shared.v4.b32 	{%r218, %r219, %r220, %r221}, [%r121+32960];
	mov.b32 	{%rs242, %rs244}, %r221;
	mov.b32 	{%rs238, %rs240}, %r220;
	mov.b32 	{%rs234, %rs236}, %r219;
	mov.b32 	{%rs230, %rs232}, %r218;
	// begin inline asm
	{  cvt.f32.f16 %f1021, %rs230;}

	// end inline asm
	fma.rn.f32 	%f1436, %f1020, %f1021, %f1435;
	// begin inline asm
	{  cvt.f32.f16 %f1022, %rs231;}

	// end inline asm
	// begin inline asm
	{  cvt.f32.f16 %f1023, %rs232;}

	// end inline asm
	fma.rn.f32 	%f1437, %f1022, %f1023, %f1436;
	// begin inline asm
	{  cvt.f32.f16 %f1024, %rs233;}

	// end inline asm
	// begin inline asm
	{  cvt.f32.f16 %f1025, %rs234;}

	// end inline asm
	fma.rn.f32 	%f1438, %f1024, %f1025, %f1437;
	// begin inline asm
	{  cvt.f32.f16 %f1026, %rs235;}

	// end inline asm
	// begin inline asm
	{  cvt.f32.f16 %f1027, %rs236;}

	// end inline asm
	fma.rn.f32 	%f1439, %f1026, %f1027, %f1438;
	// begin inline asm
	{  cvt.f32.f16 %f1028, %rs237;}

	// end inline asm
	// begin inline asm
	{  cvt.f32.f16 %f1029, %rs238;}

	// end inline asm
	fma.rn.f32 	%f1440, %f1028, %f1029, %f1439;
	// begin inline asm
	{  cvt.f32.f16 %f1030, %rs239;}

	// end inline asm
	// begin inline asm
	{  cvt.f32.f16 %f1031, %rs240;}

	// end inline asm
	fma.rn.f32 	%f1441, %f1030, %f1031, %f1440;
	// begin inline asm
	{  cvt.f32.f16 %f1032, %rs241;}

	// end inline asm
	// begin inline asm
	{  cvt.f32.f16 %f1033, %rs242;}

	// end inline asm
	fma.rn.f32 	%f1442, %f1032, %f1033, %f1441;
	// begin inline asm
	{  cvt.f32.f16 %f1034, %rs243;}

	// end inline asm
	// begin inline asm
	{  cvt.f32.f16 %f1035, %rs244;}

	// end inline asm
	fma.rn.f32 	%f1443, %f1034, %f1035, %f1442;
	ld.shared.v4.b32 	{%r222, %r223, %r224, %r225}, [%r32+208];
	mov.b32 	{%rs257, %rs259}, %r225;
	mov.b32 	{%rs253, %rs255}, %r224;
	mov.b32 	{%rs249, %rs251}, %r223;
	mov.b32 	{%rs245, %rs247}, %r222;
	// begin inline asm
	{  cvt.f32.f16 %f1036, %rs245;}

	// end inline asm
	ld.shared.v4.b32 	{%r226, %r227, %r228, %r229}, [%r121+32976];
	mov.b32 	{%rs258, %rs260}, %r229;
	mov.b32 	{%rs254, %rs256}, %r228;
	mov.b32 	{%rs250, %rs252}, %r227;
	mov.b32 	{%rs246, %rs248}, %r226;
	// begin inline asm
	{  cvt.f32.f16 %f1037, %rs246;}

	// end inline asm
	fma.rn.f32 	%f1444, %f1036, %f1037, %f1443;
	// begin inline asm
	{  cvt.f32.f16 %f1038, %rs247;}

	// end inline asm
	// begin inline asm
	{  cvt.f32.f16 %f1039, %rs248;}

	// end inline asm
	fma.rn.f32 	%f1445, %f1038, %f1039, %f1444;
	// begin inline asm
	{  cvt.f32.f16 %f1040, %rs249;}

	// end inline asm
	// begin inline asm
	{  cvt.f32.f16 %f1041, %rs250;}

	// end inline asm
	fma.rn.f32 	%f1446, %f1040, %f1041, %f1445;
	// begin inline asm
	{  cvt.f32.f16 %f1042, %rs251;}

	// end inline asm
	// begin inline asm
	{  cvt.f32.f16 %f1043, %rs252;}

	// end inline asm
	fma.rn.f32 	%f1447, %f1042, %f1043, %f1446;
	// begin inline asm
	{  cvt.f32.f16 %f1044, %rs253;}

	// end inline asm
	// begin inline asm
	{  cvt.f32.f16 %f1045, %rs254;}

	// end inline asm
	fma.rn.f32 	%f1448, %f1044, %f1045, %f1447;
	// begin inline asm
	{  cvt.f32.f16 %f1046, %rs255;}

	// end inline asm
	// begin inline asm
	{  cvt.f32.f16 %f1047, %rs256;}

	// end inline asm
	fma.rn.f32 	%f1449, %f1046, %f1047, %f1448;
	// begin inline asm
	{  cvt.f32.f16 %f1048, %rs257;}

	// end inline asm
	// begin inline asm
	{  cvt.f32.f16 %f1049, %rs258;}

	// end inline asm
	fma.rn.f32 	%f1450, %f1048, %f1049, %f1449;
	// begin inline asm
	{  cvt.f32.f16 %f1050, %rs259;}

	// end inline asm
	// begin inline asm
	{  cvt.f32.f16 %f1051, %rs260;}

	// end inline asm
	fma.rn.f32 	%f1451, %f1050, %f1051, %f1450;
	ld.shared.v4.b32 	{%r230, %r231, %r232, %r233}, [%r32+224];
	mov.b32 	{%rs273, %rs275}, %r233;
	mov.b32 	{%rs269, %rs271}, %r232;
	mov.b32 	{%rs265, %rs267}, %r231;
	mov.b32 	{%rs261, %rs263}, %r230;
	// begin inline asm
	{  cvt.f32.f16 %f1052, %rs261;}

	// end inline asm
	ld.shared.v4.b32 	{%r234, %r235, %r236, %r237}, [%r121+32992];
	mov.b32 	{%rs274, %rs276}, %r237;
	mov.b32 	{%rs270, %rs272}, %r236;
	mov.b32 	{%rs266, %rs268}, %r235;
	mov.b32 	{%rs262, %rs264}, %r234;
	// begin inline asm
	{  cvt.f32.f16 %f1053, %rs262;}

	// end inline asm
	fma.rn.f32 	%f1452, %f1052, %f1053, %f1451;
	// begin inline asm
	{  cvt.f32.f16 %f1054, %rs263;}

	// end inline asm
	// begin inline asm
	{  cvt.f32.f16 %f1055, %rs264;}

	// end inline asm
	fma.rn.f32 	%f1453, %f1054, %f1055, %f1452;
	// begin inline asm
	{  cvt.f32.f16 %f1056, %rs265;}

	// end inline asm
	// begin inline asm
	{  cvt.f32.f16 %f1057, %rs266;}

	// end inline asm
	fma.rn.f32 	%f1454, %f1056, %f1057, %f1453;
	// begin inline asm
	{  cvt.f32.f16 %f1058, %rs267;}

	// end inline asm
	// begin inline asm
	{  cvt.f32.f16 %f1059, %rs268;}

	// end inline asm
	fma.rn.f32 	%f1455, %f1058, %f1059, %f1454;
	// begin inline asm
	{  cvt.f32.f16 %f1060, %rs269;}

	// end inline asm
	// begin inline asm
	{  cvt.f32.f16 %f1061, %rs270;}

	// end inline asm
	fma.rn.f32 	%f1456, %f1060, %f1061, %f1455;
	// begin inline asm
	{  cvt.f32.f16 %f1062, %rs271;}

	// end inline asm
	// begin inline asm
	{  cvt.f32.f16 %f1063, %rs272;}

	// end inline asm
	fma.rn.f32 	%f1457, %f1062, %f1063, %f1456;
	// begin inline asm
	{  cvt.f32.f16 %f1064, %rs273;}

	// end inline asm
	// begin inline asm
	{  cvt.f32.f16 %f1065, %rs274;}

	// end inline asm
	fma.rn.f32 	%f1458, %f1064, %f1065, %f1457;
	// begin inline asm
	{  cvt.f32.f16 %f1066, %rs275;}

	// end inline asm
	// begin inline asm
	{  cvt.f32.f16 %f1067, %rs276;}

	// end inline asm
	fma.rn.f32 	%f1459, %f1066, %f1067, %f1458;
	ld.shared.v4.b32 	{%r238, %r239, %r240, %r241}, [%r32+240];
	mov.b32 	{%rs289, %rs291}, %r241;
	mov.b32 	{%rs285, %rs287}, %r240;
	mov.b32 	{%rs281, %rs283}, %r239;
	mov.b32 	{%rs277, %rs279}, %r238;
	// begin inline asm
	{  cvt.f32.f16 %f1068, %rs277;}

	// end inline asm
	ld.shared.v4.b32 	{%r242, %r243, %r244, %r245}, [%r121+33008];
	mov.b32 	{%rs290, %rs292}, %r245;
	mov.b32 	{%rs286, %rs288}, %r244;
	mov.b32 	{%rs282, %rs284}, %r243;
	mov.b32 	{%rs278, %rs280}, %r242;
	// begin inline asm
	{  cvt.f32.f16 %f1069, %rs278;}

	// end inline asm
	fma.rn.f32 	%f1460, %f1068, %f1069, %f1459;
	// begin inline asm
	{  cvt.f32.f16 %f1070, %rs279;}

	// end inline asm
	// begin inline asm
	{  cvt.f32.f16 %f1071, %rs280;}

	// end inline asm
	fma.rn.f32 	%f1461, %f1070, %f1071, %f1460;
	// begin inline asm
	{  cvt.f32.f16 %f1072, %rs281;}

	// end inline asm
	// begin inline asm
	{  cvt.f32.f16 %f1073, %rs282;}

	// end inline asm
	fma.rn.f32 	%f1462, %f1072, %f1073, %f1461;
	// begin inline asm
	{  cvt.f32.f16 %f1074, %rs283;}

	// end inline asm
	// begin inline asm
	{  cvt.f32.f16 %f1075, %rs284;}

	// end inline asm
	fma.rn.f32 	%f1463, %f1074, %f1075, %f1462;
	// begin inline asm
	{  cvt.f32.f16 %f1076, %rs285;}

	// end inline asm
	// begin inline asm
	{  cvt.f32.f16 %f1077, %rs286;}

	// end inline asm
	fma.rn.f32 	%f1464, %f1076, %f1077, %f1463;
	// begin inline asm
	{  cvt.f32.f16 %f1078, %rs287;}

	// end inline asm
	// begin inline asm
	{  cvt.f32.f16 %f1079, %rs288;}

	// end inline asm
	fma.rn.f32 	%f1465, %f1078, %f1079, %f1464;
	// begin inline asm
	{  cvt.f32.f16 %f1080, %rs289;}

	// end inline asm
	// begin inline asm
	{  cvt.f32.f16 %f1081, %rs290;}

	// end inline asm
	fma.rn.f32 	%f1466, %f1080, %f1081, %f1465;
	// begin inline asm
	{  cvt.f32.f16 %f1082, %rs291;}

	// end inline asm
	// begin inline asm
	{  cvt.f32.f16 %f1083, %rs292;}

	// end inline asm
	fma.rn.f32 	%f1467, %f1082, %f1083, %f1466;
	mul.f32 	%f1468, %f1825, %f1467;
	sub.f32 	%f1469, %f1468, %f1827;
	mul.f32 	%f1470, %f1469, 0f3FB8AA3B;
	ex2.approx.f32 	%f262, %f1470;
	ld.shared.v4.b32 	{%r246, %r247, %r248, %r249}, [%r121+49152];
	mov.b32 	{%rs305, %rs307}, %r249;
	mov.b32 	{%rs301, %rs303}, %r248;
	mov.b32 	{%rs297, %rs299}, %r247;
	mov.b32 	{%rs293, %rs295}, %r246;
	// begin inline asm
	{  cvt.f32.f16 %f1084, %rs293;}

	// end inline asm
	ld.shared.v4.b32 	{%r250, %r251, %r252, %r253}, [%r32+65536];
	mov.b32 	{%rs306, %rs308}, %r253;
	mov.b32 	{%rs302, %rs304}, %r252;
	mov.b32 	{%rs298, %rs300}, %r251;
	mov.b32 	{%rs294, %rs296}, %r250;
	// begin inline asm
	{  cvt.f32.f16 %f1085, %rs294;}

	// end inline asm
	fma.rn.f32 	%f1471, %f1084, %f1085, 0f00000000;
	// begin inline asm
	{  cvt.f32.f16 %f1086, %rs295;}

	// end inline asm
	// begin inline asm
	{  cvt.f32.f16 %f1087, %rs296;}

	// end inline asm
	fma.rn.f32 	%f1472, %f1086, %f1087, %f1471;
	// begin inline asm
	{  cvt.f32.f16 %f1088, %rs297;}

	// end inline asm
	// begin inline asm
	{  cvt.f32.f16 %f1089, %rs298;}

	// end inline asm
	fma.rn.f32 	%f1473, %f1088, %f1089, %f1472;
	// begin inline asm
	{  cvt.f32.f16 %f1090, %rs299;}

	// end inline asm
	// begin inline asm
	{  cvt.f32.f16 %f1091, %rs300;}

	// end inline asm
	fma.rn.f32 	%f1474, %f1090, %f1091, %f1473;
	// begin inline asm
	{  cvt.f32.f16 %f1092, %rs301;}

	// end inline asm
	// begin inline asm
	{  cvt.f32.f16 %f1093, %rs302;}

	// end inline asm
	fma.rn.f32 	%f1475, %f1092, %f1093, %f1474;
	// begin inline asm
	{  cvt.f32.f16 %f1094, %rs303;}

	// end inline asm
	// begin inline asm
	{  cvt.f32.f16 %f1095, %rs304;}

	// end inline asm
	fma.rn.f32 	%f1476, %f1094, %f1095, %f1475;
	// begin inline asm
	{  cvt.f32.f16 %f1096, %rs305;}

	// end inline asm
	// begin inline asm
	{  cvt.f32.f16 %f1097, %rs306;}

	// end inline asm
	fma.rn.f32 	%f1477, %f1096, %f1097, %f1476;
	// begin inline asm
	{  cvt.f32.f16 %f1098, %rs307;}

	// end inline asm
	// begin inline asm
	{  cvt.f32.f16 %f1099, %rs308;}

	// end inline asm
	fma.rn.f32 	%f1478, %f1098, %f1099, %f1477;
	ld.shared.v4.b32 	{%r254, %r255, %r256, %r257}, [%r121+49168];
	mov.b32 	{%rs321, %rs323}, %r257;
	mov.b32 	{%rs317, %rs319}, %r256;
	mov.b32 	{%rs313, %rs315}, %r255;
	mov.b32 	{%rs309, %rs311}, %r254;
	// begin inline asm
	{  cvt.f32.f16 %f1100, %rs309;}

	// end inline asm
	ld.shared.v4.b32 	{%r258, %r259, %r260, %r261}, [%r32+65552];
	mov.b32 	{%rs322, %rs324}, %r261;
	mov.b32 	{%rs318, %rs320}, %r260;
	mov.b32 	{%rs314, %rs316}, %r259;
	mov.b32 	{%rs310, %rs312}, %r258;
	// begin inline asm
	{  cvt.f32.f16 %f1101, %rs310;}

	// end inline asm
	fma.rn.f32 	%f1479, %f1100, %f1101, %f1478;
	// begin inline asm
	{  cvt.f32.f16 %f1102, %rs311;}

	// end inline asm
	// begin inline asm
	{  cvt.f32.f16 %f1103, %rs312;}

	// end inline asm
	fma.rn.f32 	%f1480, %f1102, %f1103, %f1479;
	// begin inline asm
	{  cvt.f32.f16 %f1104, %rs313;}

	// end inline asm
	// begin inline asm
	{  cvt.f32.f16 %f1105, %rs314;}

	// end inline asm
	fma.rn.f32 	%f1481, %f1104, %f1105, %f1480;
	// begin inline asm
	{  cvt.f32.f16 %f1106, %rs315;}

	// end inline asm
	// begin inline asm
	{  cvt.f32.f16 %f1107, %rs316;}

	// end inline asm
	fma.rn.f32 	%f1482, %f1106, %f1107, %f1481;
	// begin inline asm
	{  cvt.f32.f16 %f1108, %rs317;}

	// end inline asm
	// begin inline asm
	{  cvt.f32.f16 %f1109, %rs318;}

	// end inline asm
	fma.rn.f32 	%f1483, %f1108, %f1109, %f1482;
	// begin inline asm
	{  cvt.f32.f16 %f1110, %rs319;}

	// end inline asm
	// begin inline asm
	{  cvt.f32.f16 %f1111, %rs320;}

	// end inline asm
	fma.rn.f32 	%f1484, %f1110, %f1111, %f1483;
	// begin inline asm
	{  cvt.f32.f16 %f1112, %rs321;}

	// end inline asm
	// begin inline asm
	{  cvt.f32.f16 %f1113, %rs322;}

	// end inline asm
	fma.rn.f32 	%f1485, %f1112, %f1113, %f1484;
	// begin inline asm
	{  cvt.f32.f16 %f1114, %rs323;}

	// end inline asm
	// begin inline asm
	{  cvt.f32.f16 %f1115, %rs324;}

	// end inline asm
	fma.rn.f32 	%f1486, %f1114, %f1115, %f1485;
	ld.shared.v4.b32 	{%r262, %r263, %r264, %r265}, [%r121+49184];
	mov.b32 	{%rs337, %rs339}, %r265;
	mov.b32 	{%rs333, %rs335}, %r264;
	mov.b32 	{%rs329, %rs331}, %r263;
	mov.b32 	{%rs325, %rs327}, %r262;
	// begin inline asm
	{  cvt.f32.f16 %f1116, %rs325;}

	// end inline asm
	ld.shared.v4.b32 	{%r266, %r267, %r268, %r269}, [%r32+65568];
	mov.b32 	{%rs338, %rs340}, %r269;
	mov.b32 	{%rs334, %rs336}, %r268;
	mov.b32 	{%rs330, %rs332}, %r267;
	mov.b32 	{%rs326, %rs328}, %r266;
	// begin inline asm
	{  cvt.f32.f16 %f1117, %rs326;}

	// end inline asm
	fma.rn.f32 	%f1487, %f1116, %f1117, %f1486;
	// begin inline asm
	{  cvt.f32.f16 %f1118, %rs327;}

	// end inline asm
	// begin inline asm
	{  cvt.f32.f16 %f1119, %rs328;}

	// end inline asm
	fma.rn.f32 	%f1488, %f1118, %f1119, %f1487;
	// begin inline asm
	{  cvt.f32.f16 %f1120, %rs329;}

	// end inline asm
	// begin inline asm
	{  cvt.f32.f16 %f1121, %rs330;}

	// end inline asm
	fma.rn.f32 	%f1489, %f1120, %f1121, %f1488;
	// begin inline asm
	{  cvt.f32.f16 %f1122, %rs331;}

	// end inline asm
	// begin inline asm
	{  cvt.f32.f16 %f1123, %rs332;}

	// end inline asm
	fma.rn.f32 	%f1490, %f1122, %f1123, %f1489;
	// begin inline asm
	{  cvt.f32.f16 %f1124, %rs333;}

	// end inline asm
	// begin inline asm
	{  cvt.f32.f16 %f1125, %rs334;}

	// end inline asm
	fma.rn.f32 	%f1491, %f1124, %f1125, %f1490;
	// begin inline asm
	{  cvt.f32.f16 %f1126, %rs335;}

	// end inline asm
	// begin inline asm
	{  cvt.f32.f16 %f1127, %rs336;}

	// end inline asm
	fma.rn.f32 	%f1492, %f1126, %f1127, %f1491;
	// begin inline asm
	{  cvt.f32.f16 %f1128, %rs337;}

	// end inline asm
	// begin inline asm
	{  cvt.f32.f16 %f1129, %rs338;}

	// end inline asm
	fma.rn.f32 	%f1493, %f1128, %f1129, %f1492;
	// begin inline asm
	{  cvt.f32.f16 %f1130, %rs339;}

	// end inline asm
	// begin inline asm
	{  cvt.f32.f16 %f1131, %rs340;}

	// end inline asm
	fma.rn.f32 	%f1494, %f1130, %f1131, %f1493;
	ld.shared.v4.b32 	{%r270, %r271, %r272, %r273}, [%r121+49200];
	mov.b32 	{%rs353, %rs355}, %r273;
	mov.b32 	{%rs349, %rs351}, %r272;
	mov.b32 	{%rs345, %rs347}, %r271;
	mov.b32 	{%rs341, %rs343}, %r270;
	// begin inline asm
	{  cvt.f32.f16 %f1132, %rs341;}

	// end inline asm
	ld.shared.v4.b32 	{%r274, %r275, %r276, %r277}, [%r32+65584];
	mov.b32 	{%rs354, %rs356}, %r277;
	mov.b32 	{%rs350, %rs352}, %r276;
	mov.b32 	{%rs346, %rs348}, %r275;
	mov.b32 	{%rs342, %rs344}, %r274;
	// begin inline asm
	{  cvt.f32.f16 %f1133, %rs342;}

	// end inline asm
	fma.rn.f32 	%f1495, %f1132, %f1133, %f1494;
	// begin inline asm
	{  cvt.f32.f16 %f1134, %rs343;}

	// end inline asm
	// begin inline asm
	{  cvt.f32.f16 %f1135, %rs344;}

	// end inline asm
	fma.rn.f32 	%f1496, %f1134, %f1135, %f1495;
	// begin inline asm
	{  cvt.f32.f16 %f1136, %rs345;}

	// end inline asm
	// begin inline asm
	{  cvt.f32.f16 %f1137, %rs346;}

	// end inline asm
	fma.rn.f32 	%f1497, %f1136, %f1137, %f1496;
	// begin inline asm
	{  cvt.f32.f16 %f1138, %rs347;}

	// end inline asm
	// begin inline asm
	{  cvt.f32.f16 %f1139, %rs348;}

	// end inline asm
	fma.rn.f32 	%f1498, %f1138, %f1139, %f1497;
	// begin inline asm
	{  cvt.f32.f16 %f1140, %rs349;}

	// end inline asm
	// begin inline asm
	{  cvt.f32.f16 %f1141, %rs350;}

	// end inline asm
	fma.rn.f32 	%f1499, %f1140, %f1141, %f1498;
	// begin inline asm
	{  cvt.f32.f16 %f1142, %rs351;}

	// end inline asm
	// begin inline asm
	{  cvt.f32.f16 %f1143, %rs352;}

	// end inline asm
	fma.rn.f32 	%f1500, %f1142, %f1143, %f1499;
	// begin inline asm
	{  cvt.f32.f16 %f1144, %rs353;}

	// end inline asm
	// begin inline asm
	{  cvt.f32.f16 %f1145, %rs354;}

	// end inline asm
	fma.rn.f32 	%f1501, %f1144, %f1145, %f1500;
	// begin inline asm
	{  cvt.f32.f16 %f1146, %rs355;}

	// end inline asm
	// begin inline asm
	{  cvt.f32.f16 %f1147, %rs356;}

	// end inline asm
	fma.rn.f32 	%f1502, %f1146, %f1147, %f1501;
	ld.shared.v4.b32 	{%r278, %r279, %r280, %r281}, [%r121+49216];
	mov.b32 	{%rs369, %rs371}, %r281;
	mov.b32 	{%rs365, %rs367}, %r280;
	mov.b32 	{%rs361, %rs363}, %r279;
	mov.b32 	{%rs357, %rs359}, %r278;
	// begin inline asm
	{  cvt.f32.f16 %f1148, %rs357;}

	// end inline asm
	ld.shared.v4.b32 	{%r282, %r283, %r284, %r285}, [%r32+65600];
	mov.b32 	{%rs370, %rs372}, %r285;
	mov.b32 	{%rs366, %rs368}, %r284;
	mov.b32 	{%rs362, %rs364}, %r283;
	mov.b32 	{%rs358, %rs360}, %r282;
	// begin inline asm
	{  cvt.f32.f16 %f1149, %rs358;}

	// end inline asm
	fma.rn.f32 	%f1503, %f1148, %f1149, %f1502;
	// begin inline asm
	{  cvt.f32.f16 %f1150, %rs359;}

	// end inline asm
	// begin inline asm
	{  cvt.f32.f16 %f1151, %rs360;}

	// end inline asm
	fma.rn.f32 	%f1504, %f1150, %f1151, %f1503;
	// begin inline asm
	{  cvt.f32.f16 %f1152, %rs361;}

	// end inline asm
	// begin inline asm
	{  cvt.f32.f16 %f1153, %rs362;}

	// end inline asm
	fma.rn.f32 	%f1505, %f1152, %f1153, %f1504;
	// begin inline asm
	{  cvt.f32.f16 %f1154, %rs363;}

	// end inline asm
	// begin inline asm
	{  cvt.f32.f16 %f1155, %rs364;}

	// end inline asm
	fma.rn.f32 	%f1506, %f1154, %f1155, %f1505;
	// begin inline asm
	{  cvt.f32.f16 %f1156, %rs365;}

	// end inline asm
	// begin inline asm
	{  cvt.f32.f16 %f1157, %rs366;}

	// end inline asm
	fma.rn.f32 	%f1507, %f1156, %f1157, %f1506;
	// begin inline asm
	{  cvt.f32.f16 %f1158, %rs367;}

	// end inline asm
	// begin inline asm
	{  cvt.f32.f16 %f1159, %rs368;}

	// end inline asm
	fma.rn.f32 	%f1508, %f1158, %f1159, %f1507;
	// begin inline asm
	{  cvt.f32.f16 %f1160, %rs369;}

	// end inline asm
	// begin inline asm
	{  cvt.f32.f16 %f1161, %rs370;}

	// end inline asm
	fma.rn.f32 	%f1509, %f1160, %f1161, %f1508;
	// begin inline asm
	{  cvt.f32.f16 %f1162, %rs371;}

	// end inline asm
	// begin inline asm
	{  cvt.f32.f16 %f1163, %rs372;}

	// end inline asm
	fma.rn.f32 	%f1510, %f1162, %f1163, %f1509;
	ld.shared.v4.b32 	{%r286, %r287, %r288, %r289}, [%r121+49232];
	mov.b32 	{%rs385, %rs387}, %r289;
	mov.b32 	{%rs381, %rs383}, %r288;
	mov.b32 	{%rs377, %rs379}, %r287;
	mov.b32 	{%rs373, %rs375}, %r286;
	// begin inline asm
	{  cvt.f32.f16 %f1164, %rs373;}

	// end inline asm
	ld.shared.v4.b32 	{%r290, %r291, %r292, %r293}, [%r32+65616];
	mov.b32 	{%rs386, %rs388}, %r293;
	mov.b32 	{%rs382, %rs384}, %r292;
	mov.b32 	{%rs378, %rs380}, %r291;
	mov.b32 	{%rs374, %rs376}, %r290;
	// begin inline asm
	{  cvt.f32.f16 %f1165, %rs374;}

	// end inline asm
	fma.rn.f32 	%f1511, %f1164, %f1165, %f1510;
	// begin inline asm
	{  cvt.f32.f16 %f1166, %rs375;}

	// end inline asm
	// begin inline asm
	{  cvt.f32.f16 %f1167, %rs376;}

	// end inline asm
	fma.rn.f32 	%f1512, %f1166, %f1167, %f1511;
	// begin inline asm
	{  cvt.f32.f16 %f1168, %rs377;}

	// end inline asm
	// begin inline asm
	{  cvt.f32.f16 %f1169, %rs378;}

	// end inline asm
	fma.rn.f32 	%f1513, %f1168, %f1169, %f1512;
	// begin inline asm
	{  cvt.f32.f16 %f1170, %rs379;}

	// end inline asm
	// begin inline asm
	{  cvt.f32.f16 %f1171, %rs380;}

	// end inline asm
	fma.rn.f32 	%f1514, %f1170, %f1171, %f1513;
	// begin inline asm
	{  cvt.f32.f16 %f1172, %rs381;}

	// end inline asm
	// begin inline asm
	{  cvt.f32.f16 %f1173, %rs382;}

	// end inline asm
	fma.rn.f32 	%f1515, %f1172, %f1173, %f1514;
	// begin inline asm
	{  cvt.f32.f16 %f1174, %rs383;}

	// end inline asm
	// begin inline asm
	{  cvt.f32.f16 %f1175, %rs384;}

	// end inline asm
	fma.rn.f32 	%f1516, %f1174, %f1175, %f1515;
	// begin inline asm
	{  cvt.f32.f16 %f1176, %rs385;}

	// end inline asm
	// begin inline asm
	{  cvt.f32.f16 %f1177, %rs386;}

	// end inline asm
	fma.rn.f32 	%f1517, %f1176, %f1177, %f1516;
	// begin inline asm
	{  cvt.f32.f16 %f1178, %rs387;}

	// end inline asm
	// begin inline asm
	{  cvt.f32.f16 %f1179, %rs388;}

	// end inline asm
	fma.rn.f32 	%f1518, %f1178, %f1179, %f1517;
	ld.shared.v4.b32 	{%r294, %r295, %r296, %r297}, [%r121+49248];
	mov.b32 	{%rs401, %rs403}, %r297;
	mov.b32 	{%rs397, %rs399}, %r296;
	mov.b32 	{%rs393, %rs395}, %r295;
	mov.b32 	{%rs389, %rs391}, %r294;
	// begin inline asm
	{  cvt.f32.f16 %f1180, %rs389;}

	// end inline asm
	ld.shared.v4.b32 	{%r298, %r299, %r300, %r301}, [%r32+65632];
	mov.b32 	{%rs402, %rs404}, %r301;
	mov.b32 	{%rs398, %rs400}, %r300;
	mov.b32 	{%rs394, %rs396}, %r299;
	mov.b32 	{%rs390, %rs392}, %r298;
	// begin inline asm
	{  cvt.f32.f16 %f1181, %rs390;}

	// end inline asm
	fma.rn.f32 	%f1519, %f1180, %f1181, %f1518;
	// begin inline asm
	{  cvt.f32.f16 %f1182, %rs391;}

	// end inline asm
	// begin inline asm
	{  cvt.f32.f16 %f1183, %rs392;}

	// end inline asm
	fma.rn.f32 	%f1520, %f1182, %f1183, %f1519;
	// begin inline asm
	{  cvt.f32.f16 %f1184, %rs393;}

	// end inline asm
	// begin inline asm
	{  cvt.f32.f16 %f1185, %rs394;}

	// end inline asm
	fma.rn.f32 	%f1521, %f1184, %f1185, %f1520;
	// begin inline asm
	{  cvt.f32.f16 %f1186, %rs395;}

	// end inline asm
	// begin inline asm
	{  cvt.f32.f16 %f1187, %rs396;}

	// end inline asm
	fma.rn.f32 	%f1522, %f1186, %f1187, %f1521;
	// begin inline asm
	{  cvt.f32.f16 %f1188, %rs397;}

	// end inline asm
	// begin inline asm
	{  cvt.f32.f16 %f1189, %rs398;}

	// end inline asm
	fma.rn.f32 	%f1523, %f1188, %f1189, %f1522;
	// begin inline asm
	{  cvt.f32.f16 %f1190, %rs399;}

	// end inline asm
	// begin inline asm
	{  cvt.f32.f16 %f1191, %rs400;}

	// end inline asm
	fma.rn.f32 	%f1524, %f1190, %f1191, %f1523;
	// begin inline asm
	{  cvt.f32.f16 %f1192, %rs401;}

	// end inline asm
	// begin inline asm
	{  cvt.f32.f16 %f1193, %rs402;}

	// end inline asm
	fma.rn.f32 	%f1525, %f1192, %f1193, %f1524;
	// begin inline asm
	{  cvt.f32.f16 %f1194, %rs403;}

	// end inline asm
	// begin inline asm
	{  cvt.f32.f16 %f1195, %rs404;}

	// end inline asm
	fma.rn.f32 	%f1526, %f1194, %f1195, %f1525;
	ld.shared.v4.b32 	{%r302, %r303, %r304, %r305}, [%r121+49264];
	mov.b32 	{%rs417, %rs419}, %r305;
	mov.b32 	{%rs413, %rs415}, %r304;
	mov.b32 	{%rs409, %rs411}, %r303;
	mov.b32 	{%rs405, %rs407}, %r302;
	// begin inline asm
	{  cvt.f32.f16 %f1196, %rs405;}

	// end inline asm
	ld.shared.v4.b32 	{%r306, %r307, %r308, %r309}, [%r32+65648];
	mov.b32 	{%rs418, %rs420}, %r309;
	mov.b32 	{%rs414, %rs416}, %r308;
	mov.b32 	{%rs410, %rs412}, %r307;
	mov.b32 	{%rs406, %rs408}, %r306;
	// begin inline asm
	{  cvt.f32.f16 %f1197, %rs406;}

	// end inline asm
	fma.rn.f32 	%f1527, %f1196, %f1197, %f1526;
	// begin inline asm
	{  cvt.f32.f16 %f1198, %rs407;}

	// end inline asm
	// begin inline asm
	{  cvt.f32.f16 %f1199, %rs408;}

	// end inline asm
	fma.rn.f32 	%f1528, %f1198, %f1199, %f1527;
	// begin inline asm
	{  cvt.f32.f16 %f1200, %rs409;}

	// end inline asm
	// begin inline asm
	{  cvt.f32.f16 %f1201, %rs410;}

	// end inline asm
	fma.rn.f32 	%f1529, %f1200, %f1201, %f1528;
	// begin inline asm
	{  cvt.f32.f16 %f1202, %rs411;}

	// end inline asm
	// begin inline asm
	{  cvt.f32.f16 %f1203, %rs412;}

	// end inline asm
	fma.rn.f32 	%f1530, %f1202, %f1203, %f1529;
	// begin inline asm
	{  cvt.f32.f16 %f1204, %rs413;}

	// end inline asm
	// begin inline asm
	{  cvt.f32.f16 %f1205, %rs414;}

	// end inline asm
	fma.rn.f32 	%f1531, %f1204, %f1205, %f1530;
	// begin inline asm
	{  cvt.f32.f16 %f1206, %rs415;}

	// end inline asm
	// begin inline asm
	{  cvt.f32.f16 %f1207, %rs416;}

	// end inline asm
	fma.rn.f32 	%f1532, %f1206, %f1207, %f1531;
	// begin inline asm
	{  cvt.f32.f16 %f1208, %rs417;}

	// end inline asm
	// begin inline asm
	{  cvt.f32.f16 %f1209, %rs418;}

	// end inline asm
	fma.rn.f32 	%f1533, %f1208, %f1209, %f1532;
	// begin inline asm
	{  cvt.f32.f16 %f1210, %rs419;}

	// end inline asm
	// begin inline asm
	{  cvt.f32.f16 %f1211, %rs420;}

	// end inline asm
	fma.rn.f32 	%f1534, %f1210, %f1211, %f1533;
	ld.shared.v4.b32 	{%r310, %r311, %r312, %r313}, [%r121+49280];
	mov.b32 	{%rs433, %rs435}, %r313;
	mov.b32 	{%rs429, %rs431}, %r312;
	mov.b32 	{%rs425, %rs427}, %r311;
	mov.b32 	{%rs421, %rs423}, %r310;
	// begin inline asm
	{  cvt.f32.f16 %f1212, %rs421;}

	// end inline asm
	ld.shared.v4.b32 	{%r314, %r315, %r316, %r317}, [%r32+65664];
	mov.b32 	{%rs434, %rs436}, %r317;
	mov.b32 	{%rs430, %rs432}, %r316;
	mov.b32 	{%rs426, %rs428}, %r315;
	mov.b32 	{%rs422, %rs424}, %r314;
	// begin inline asm
	{  cvt.f32.f16 %f1213, %rs422;}

	// end inline asm
	fma.rn.f32 	%f1535, %f1212, %f1213, %f1534;
	// begin inline asm
	{  cvt.f32.f16 %f1214, %rs423;}

	// end inline asm
	// begin inline asm
	{  cvt.f32.f16 %f1215, %rs424;}

	// end inline asm
	fma.rn.f32 	%f1536, %f1214, %f1215, %f1535;
	// begin inline asm
	{  cvt.f32.f16 %f1216, %rs425;}

	// end inline asm
	// begin inline asm
	{  cvt.f32.f16 %f1217, %rs426;}

	// end inline asm
	fma.rn.f32 	%f1537, %f1216, %f1217, %f1536;
	// begin inline asm
	{  cvt.f32.f16 %f1218, %rs427;}

	// end inline asm
	// begin inline asm
	{  cvt.f32.f16 %f1219, %rs428;}

	// end inline asm
	fma.rn.f32 	%f1538, %f1218, %f1219, %f1537;
	// begin inline asm
	{  cvt.f32.f16 %f1220, %rs429;}

	// end inline asm
	// begin inline asm
	{  cvt.f32.f16 %f1221, %rs430;}

	// end inline asm
	fma.rn.f32 	%f1539, %f1220, %f1221, %f1538;
	// begin inline asm
	{  cvt.f32.f16 %f1222, %rs431;}

	// end inline asm
	// begin inline asm
	{  cvt.f32.f16 %f1223, %rs432;}

	// end inline asm
	fma.rn.f32 	%f1540, %f1222, %f1223, %f1539;
	// begin inline asm
	{  cvt.f32.f16 %f1224, %rs433;}

	// end inline asm
	// begin inline asm
	{  cvt.f32.f16 %f1225, %rs434;}

	// end inline asm
	fma.rn.f32 	%f1541, %f1224, %f1225, %f1540;
	// begin inline asm
	{  cvt.f32.f16 %f1226, %rs435;}

	// end inline asm
	// begin inline asm
	{  cvt.f32.f16 %f1227, %rs436;}

	// end inline asm
	fma.rn.f32 	%f1542, %f1226, %f1227, %f1541;
	ld.shared.v4.b32 	{%r318, %r319, %r320, %r321}, [%r121+49296];
	mov.b32 	{%rs449, %rs451}, %r321;
	mov.b32 	{%rs445, %rs447}, %r320;
	mov.b32 	{%rs441, %rs443}, %r319;
	mov.b32 	{%rs437, %rs439}, %r318;
	// begin inline asm
	{  cvt.f32.f16 %f1228, %rs437;}

	// end inline asm
	ld.shared.v4.b32 	{%r322, %r323, %r324, %r325}, [%r32+65680];
	mov.b32 	{%rs450, %rs452}, %r325;
	mov.b32 	{%rs446, %rs448}, %r324;
	mov.b32 	{%rs442, %rs444}, %r323;
	mov.b32 	{%rs438, %rs440}, %r322;
	// begin inline asm
	{  cvt.f32.f16 %f1229, %rs438;}

	// end inline asm
	fma.rn.f32 	%f1543, %f1228, %f1229, %f1542;
	// begin inline asm
	{  cvt.f32.f16 %f1230, %rs439;}

	// end inline asm
	// begin inline asm
	{  cvt.f32.f16 %f1231, %rs440;}

	// end inline asm
	fma.rn.f32 	%f1544, %f1230, %f1231, %f1543;
	// begin inline asm
	{  cvt.f32.f16 %f1232, %rs441;}

	// end inline asm
	// begin inline asm
	{  cvt.f32.f16 %f1233, %rs442;}

	// end inline asm
	fma.rn.f32 	%f1545, %f1232, %f1233, %f1544;
	// begin inline asm
	{  cvt.f32.f16 %f1234, %rs443;}

	// end inline asm
	// begin inline asm
	{  cvt.f32.f16 %f1235, %rs444;}

	// end inline asm
	fma.rn.f32 	%f1546, %f1234, %f1235, %f1545;
	// begin inline asm
	{  cvt.f32.f16 %f1236, %rs445;}

	// end inline asm
	// begin inline asm
	{  cvt.f32.f16 %f1237, %rs446;}

	// end inline asm
	fma.rn.f32 	%f1547, %f1236, %f1237, %f1546;
	// begin inline asm
	{  cvt.f32.f16 %f1238, %rs447;}

	// end inline asm
	// begin inline asm
	{  cvt.f32.f16 %f1239, %rs448;}

	// end inline asm
	fma.rn.f32 	%f1548, %f1238, %f1239, %f1547;
	// begin inline asm
	{  cvt.f32.f16 %f1240, %rs449;}

	// end inline asm
	// begin inline asm
	{  cvt.f32.f16 %f1241, %rs450;}

	// end inline asm
	fma.rn.f32 	%f1549, %f1240, %f1241, %f1548;
	// begin inline asm
	{  cvt.f32.f16 %f1242, %rs451;}

	// end inline asm
	// begin inline asm
	{  cvt.f32.f16 %f1243, %rs452;}

	// end inline asm
	fma.rn.f32 	%f1550, %f1242, %f1243, %f1549;
	ld.shared.v4.b32 	{%r326, %r327, %r328, %r329}, [%r121+49312];
	mov.b32 	{%rs465, %rs467}, %r329;
	mov.b32 	{%rs461, %rs463}, %r328;
	mov.b32 	{%rs457, %rs459}, %r327;
	mov.b32 	{%rs453, %rs455}, %r326;
	// begin inline asm
	{  cvt.f32.f16 %f1244, %rs453;}

	// end inline asm
	ld.shared.v4.b32 	{%r330, %r331, %r332, %r333}, [%r32+65696];
	mov.b32 	{%rs466, %rs468}, %r333;
	mov.b32 	{%rs462, %rs464}, %r332;
	mov.b32 	{%rs458, %rs460}, %r331;
	mov.b32 	{%rs454, %rs456}, %r330;
	// begin inline asm
	{  cvt.f32.f16 %f1245, %rs454;}

	// end inline asm
	fma.rn.f32 	%f1551, %f1244, %f1245, %f1550;
	// begin inline asm
	{  cvt.f32.f16 %f1246, %rs455;}

	// end inline asm
	// begin inline asm
	{  cvt.f32.f16 %f1247, %rs456;}

	// end inline asm
	fma.rn.f32 	%f1552, %f1246, %f1247, %f1551;
	// begin inline asm
	{  cvt.f32.f16 %f1248, %rs457;}

	// end inline asm
	// begin inline asm
	{  cvt.f32.f16 %f1249, %rs458;}

	// end inline asm
	fma.rn.f32 	%f1553, %f1248, %f1249, %f1552;
	// begin inline asm
	{  cvt.f32.f16 %f1250, %rs459;}

	// end inline asm
	// begin inline asm
	{  cvt.f32.f16 %f1251, %rs460;}

	// end inline asm
	fma.rn.f32 	%f1554, %f1250, %f1251, %f1553;
	// begin inline asm
	{  cvt.f32.f16 %f1252, %rs461;}

	// end inline asm
	// begin inline asm
	{  cvt.f32.f16 %f1253, %rs462;}

	// end inline asm
	fma.rn.f32 	%f1555, %f1252, %f1253, %f1554;
	// begin inline asm
	{  cvt.f32.f16 %f1254, %rs463;}

	// end inline asm
	// begin inline asm
	{  cvt.f32.f16 %f1255, %rs464;}

	// end inline asm
	fma.rn.f32 	%f1556, %f1254, %f1255, %f1555;
	// begin inline asm
	{  cvt.f32.f16 %f1256, %rs465;}

	// end inline asm
	// begin inline asm
	{  cvt.f32.f16 %f1257, %rs466;}

	// end inline asm
	fma.rn.f32 	%f1557, %f1256, %f1257, %f1556;
	// begin inline asm
	{  cvt.f32.f16 %f1258, %rs467;}

	// end inline asm
	// begin inline asm
	{  cvt.f32.f16 %f1259, %rs468;}

	// end inline asm
	fma.rn.f32 	%f1558, %f1258, %f1259, %f1557;
	ld.shared.v4.b32 	{%r334, %r335, %r336, %r337}, [%r121+49328];
	mov.b32 	{%rs481, %rs483}, %r337;
	mov.b32 	{%rs477, %rs479}, %r336;
	mov.b32 	{%rs473, %rs475}, %r335;
	mov.b32 	{%rs469, %rs471}, %r334;
	// begin inline asm
	{  cvt.f32.f16 %f1260, %rs469;}

	// end inline asm
	ld.shared.v4.b32 	{%r338, %r339, %r340, %r341}, [%r32+65712];
	mov.b32 	{%rs482, %rs484}, %r341;
	mov.b32 	{%rs478, %rs480}, %r340;
	mov.b32 	{%rs474, %rs476}, %r339;
	mov.b32 	{%rs470, %rs472}, %r338;
	// begin inline asm
	{  cvt.f32.f16 %f1261, %rs470;}

	// end inline asm
	fma.rn.f32 	%f1559, %f1260, %f1261, %f1558;
	// begin inline asm
	{  cvt.f32.f16 %f1262, %rs471;}

	// end inline asm
	// begin inline asm
	{  cvt.f32.f16 %f1263, %rs472;}

	// end inline asm
	fma.rn.f32 	%f1560, %f1262, %f1263, %f1559;
	// begin inline asm
	{  cvt.f32.f16 %f1264, %rs473;}

	// end inline asm
	// begin inline asm
	{  cvt.f32.f16 %f1265, %rs474;}

	// end inline asm
	fma.rn.f32 	%f1561, %f1264, %f1265, %f1560;
	// begin inline asm
	{  cvt.f32.f16 %f1266, %rs475;}

	// end inline asm
	// begin inline asm
	{  cvt.f32.f16 %f1267, %rs476;}

	// end inline asm
	fma.rn.f32 	%f1562, %f1266, %f1267, %f1561;
	// begin inline asm
	{  cvt.f32.f16 %f1268, %rs477;}

	// end inline asm
	// begin inline asm
	{  cvt.f32.f16 %f1269, %rs478;}

	// end inline asm
	fma.rn.f32 	%f1563, %f1268, %f1269, %f1562;
	// begin inline asm
	{  cvt.f32.f16 %f1270, %rs479;}

	// end inline asm
	// begin inline asm
	{  cvt.f32.f16 %f1271, %rs480;}

	// end inline asm
	fma.rn.f32 	%f1564, %f1270, %f1271, %f1563;
	// begin inline asm
	{  cvt.f32.f16 %f1272, %rs481;}

	// end inline asm
	// begin inline asm
	{  cvt.f32.f16 %f1273, %rs482;}

	// end inline asm
	fma.rn.f32 	%f1565, %f1272, %f1273, %f1564;
	// begin inline asm
	{  cvt.f32.f16 %f1274, %rs483;}

	// end inline asm
	// begin inline asm
	{  cvt.f32.f16 %f1275, %rs484;}

	// end inline asm
	fma.rn.f32 	%f1566, %f1274, %f1275, %f1565;
	ld.shared.v4.b32 	{%r342, %r343, %r344, %r345}, [%r121+49344];
	mov.b32 	{%rs497, %rs499}, %r345;
	mov.b32 	{%rs493, %rs495}, %r344;
	mov.b32 	{%rs489, %rs491}, %r343;
	mov.b32 	{%rs485, %rs487}, %r342;
	// begin inline asm
	{  cvt.f32.f16 %f1276, %rs485;}

	// end inline asm
	ld.shared.v4.b32 	{%r346, %r347, %r348, %r349}, [%r32+65728];
	mov.b32 	{%rs498, %rs500}, %r349;
	mov.b32 	{%rs494, %rs496}, %r348;
	mov.b32 	{%rs490, %rs492}, %r347;
	mov.b32 	{%rs486, %rs488}, %r346;
	// begin inline asm
	{  cvt.f32.f16 %f1277, %rs486;}

	// end inline asm
	fma.rn.f32 	%f1567, %f1276, %f1277, %f1566;
	// begin inline asm
	{  cvt.f32.f16 %f1278, %rs487;}

	// end inline asm
	// begin inline asm
	{  cvt.f32.f16 %f1279, %rs488;}

	// end inline asm
	fma.rn.f32 	%f1568, %f1278, %f1279, %f1567;
	// begin inline asm
	{  cvt.f32.f16 %f1280, %rs489;}

	// end inline asm
	// begin inline asm
	{  cvt.f32.f16 %f1281, %rs490;}

	// end inline asm
	fma.rn.f32 	%f1569, %f1280, %f1281, %f1568;
	// begin inline asm
	{  cvt.f32.f16 %f1282, %rs491;}

	// end inline asm
	// begin inline asm
	{  cvt.f32.f16 %f1283, %rs492;}

	// end inline asm
	fma.rn.f32 	%f1570, %f1282, %f1283, %f1569;
	// begin inline asm
	{  cvt.f32.f16 %f1284, %rs493;}

	// end inline asm
	// begin inline asm
	{  cvt.f32.f16 %f1285, %rs494;}

	// end inline asm
	fma.rn.f32 	%f1571, %f1284, %f1285, %f1570;
	// begin inline asm
	{  cvt.f32.f16 %f1286, %rs495;}

	// end inline asm
	// begin inline asm
	{  cvt.f32.f16 %f1287, %rs496;}

	// end inline asm
	fma.rn.f32 	%f1572, %f1286, %f1287, %f1571;
	// begin inline asm
	{  cvt.f32.f16 %f1288, %rs497;}

	// end inline asm
	// begin inline asm
	{  cvt.f32.f16 %f1289, %rs498;}

	// end inline asm
	fma.rn.f32 	%f1573, %f1288, %f1289, %f1572;
	// begin inline asm
	{  cvt.f32.f16 %f1290, %rs499;}

	// end inline asm
	// begin inline asm
	{  cvt.f32.f16 %f1291, %rs500;}

	// end inline asm
	fma.rn.f32 	%f1574, %f1290, %f1291, %f1573;
	ld.shared.v4.b32 	{%r350, %r351, %r352, %r353}, [%r121+49360];
	mov.b32 	{%rs513, %rs515}, %r353;
	mov.b32 	{%rs509, %rs511}, %r352;
	mov.b32 	{%rs505, %rs507}, %r351;
	mov.b32 	{%rs501, %rs503}, %r350;
	// begin inline asm
	{  cvt.f32.f16 %f1292, %rs501;}

	// end inline asm
	ld.shared.v4.b32 	{%r354, %r355, %r356, %r357}, [%r32+65744];
	mov.b32 	{%rs514, %rs516}, %r357;
	mov.b32 	{%rs510, %rs512}, %r356;
	mov.b32 	{%rs506, %rs508}, %r355;
	mov.b32 	{%rs502, %rs504}, %r354;
	// begin inline asm
	{  cvt.f32.f16 %f1293, %rs502;}

	// end inline asm
	fma.rn.f32 	%f1575, %f1292, %f1293, %f1574;
	// begin inline asm
	{  cvt.f32.f16 %f1294, %rs503;}

	// end inline asm
	// begin inline asm
	{  cvt.f32.f16 %f1295, %rs504;}

	// end inline asm
	fma.rn.f32 	%f1576, %f1294, %f1295, %f1575;
	// begin inline asm
	{  cvt.f32.f16 %f1296, %rs505;}

	// end inline asm
	// begin inline asm
	{  cvt.f32.f16 %f1297, %rs506;}

	// end inline asm
	fma.rn.f32 	%f1577, %f1296, %f1297, %f1576;
	// begin inline asm
	{  cvt.f32.f16 %f1298, %rs507;}

	// end inline asm
	// begin inline asm
	{  cvt.f32.f16 %f1299, %rs508;}

	// end inline asm
	fma.rn.f32 	%f1578, %f1298, %f1299, %f1577;
	// begin inline asm
	{  cvt.f32.f16 %f1300, %rs509;}

	// end inline asm
	// begin inline asm
	{  cvt.f32.f16 %f1301, %rs510;}

	// end inline asm
	fma.rn.f32 	%f1579, %f1300, %f1301, %f1578;
	// begin inline asm
	{  cvt.f32.f16 %f1302, %rs511;}

	// end inline asm
	// begin inline asm
	{  cvt.f32.f16 %f1303, %rs512;}

	// end inline asm
	fma.rn.f32 	%f1580, %f1302, %f1303, %f1579;
	// begin inline asm
	{  cvt.f32.f16 %f1304, %rs513;}

	// end inline asm
	// begin inline asm
	{  cvt.f32.f16 %f1305, %rs514;}

	// end inline asm
	fma.rn.f32 	%f1581, %f1304, %f1305, %f1580;
	// begin inline asm
	{  cvt.f32.f16 %f1306, %rs515;}

	// end inline asm
	// begin inline asm
	{  cvt.f32.f16 %f1307, %rs516;}

	// end inline asm
	fma.rn.f32 	%f1582, %f1306, %f1307, %f1581;
	ld.shared.v4.b32 	{%r358, %r359, %r360, %r361}, [%r121+49376];
	mov.b32 	{%rs529, %rs531}, %r361;
	mov.b32 	{%rs525, %rs527}, %r360;
	mov.b32 	{%rs521, %rs523}, %r359;
	mov.b32 	{%rs517, %rs519}, %r358;
	// begin inline asm
	{  cvt.f32.f16 %f1308, %rs517;}

	// end inline asm
	ld.shared.v4.b32 	{%r362, %r363, %r364, %r365}, [%r32+65760];
	mov.b32 	{%rs530, %rs532}, %r365;
	mov.b32 	{%rs526, %rs528}, %r364;
	mov.b32 	{%rs522, %rs524}, %r363;
	mov.b32 	{%rs518, %rs520}, %r362;
	// begin inline asm
	{  cvt.f32.f16 %f1309, %rs518;}

	// end inline asm
	fma.rn.f32 	%f1583, %f1308, %f1309, %f1582;
	// begin inline asm
	{  cvt.f32.f16 %f1310, %rs519;}

	// end inline asm
	// begin inline asm
	{  cvt.f32.f16 %f1311, %rs520;}

	// end inline asm
	fma.rn.f32 	%f1584, %f1310, %f1311, %f1583;
	// begin inline asm
	{  cvt.f32.f16 %f1312, %rs521;}

	// end inline asm
	// begin inline asm
	{  cvt.f32.f16 %f1313, %rs522;}

	// end inline asm
	fma.rn.f32 	%f1585, %f1312, %f1313, %f1584;
	// begin inline asm
	{  cvt.f32.f16 %f1314, %rs523;}

	// end inline asm
	// begin inline asm
	{  cvt.f32.f16 %f1315, %rs524;}

	// end inline asm
	fma.rn.f32 	%f1586, %f1314, %f1315, %f1585;
	// begin inline asm
	{  cvt.f32.f16 %f1316, %rs525;}

	// end inline asm
	// begin inline asm
	{  cvt.f32.f16 %f1317, %rs526;}

	// end inline asm
	fma.rn.f32 	%f1587, %f1316, %f1317, %f1586;
	// begin inline asm
	{  cvt.f32.f16 %f1318, %rs527;}

	// end inline asm
	// begin inline asm
	{  cvt.f32.f16 %f1319, %rs528;}

	// end inline asm
	fma.rn.f32 	%f1588, %f1318, %f1319, %f1587;
	// begin inline asm
	{  cvt.f32.f16 %f1320, %rs529;}

	// end inline asm
	// begin inline asm
	{  cvt.f32.f16 %f1321, %rs530;}

	// end inline asm
	fma.rn.f32 	%f1589, %f1320, %f1321, %f1588;
	// begin inline asm
	{  cvt.f32.f16 %f1322, %rs531;}

	// end inline asm
	// begin inline asm
	{  cvt.f32.f16 %f1323, %rs532;}

	// end inline asm
	fma.rn.f32 	%f1590, %f1322, %f1323, %f1589;
	ld.shared.v4.b32 	{%r366, %r367, %r368, %r369}, [%r121+49392];
	mov.b32 	{%rs545, %rs547}, %r369;
	mov.b32 	{%rs541, %rs543}, %r368;
	mov.b32 	{%rs537, %rs539}, %r367;
	mov.b32 	{%rs533, %rs535}, %r366;
	// begin inline asm
	{  cvt.f32.f16 %f1324, %rs533;}

	// end inline asm
	ld.shared.v4.b32 	{%r370, %r371, %r372, %r373}, [%r32+65776];
	mov.b32 	{%rs546, %rs548}, %r373;
	mov.b32 	{%rs542, %rs544}, %r372;
	mov.b32 	{%rs538, %rs540}, %r371;
	mov.b32 	{%rs534, %rs536}, %r370;
	// begin inline asm
	{  cvt.f32.f16 %f1325, %rs534;}

	// end inline asm
	fma.rn.f32 	%f1591, %f1324, %f1325, %f1590;
	// begin inline asm
	{  cvt.f32.f16 %f1326, %rs535;}

	// end inline asm
	// begin inline asm
	{  cvt.f32.f16 %f1327, %rs536;}

	// end inline asm
	fma.rn.f32 	%f1592, %f1326, %f1327, %f1591;
	// begin inline asm
	{  cvt.f32.f16 %f1328, %rs537;}

	// end inline asm
	// begin inline asm
	{  cvt.f32.f16 %f1329, %rs538;}

	// end inline asm
	fma.rn.f32 	%f1593, %f1328, %f1329, %f1592;
	// begin inline asm
	{  cvt.f32.f16 %f1330, %rs539;}

	// end inline asm
	// begin inline asm
	{  cvt.f32.f16 %f1331, %rs540;}

	// end inline asm
	fma.rn.f32 	%f1594, %f1330, %f1331, %f1593;
	// begin inline asm
	{  cvt.f32.f16 %f1332, %rs541;}

	// end inline asm
	// begin inline asm
	{  cvt.f32.f16 %f1333, %rs542;}

	// end inline asm
	fma.rn.f32 	%f1595, %f1332, %f1333, %f1594;
	// begin inline asm
	{  cvt.f32.f16 %f1334, %rs543;}

	// end inline asm
	// begin inline asm
	{  cvt.f32.f16 %f1335, %rs544;}

	// end inline asm
	fma.rn.f32 	%f1596, %f1334, %f1335, %f1595;
	// begin inline asm
	{  cvt.f32.f16 %f1336, %rs545;}

	// end inline asm
	// begin inline asm
	{  cvt.f32.f16 %f1337, %rs546;}

	// end inline asm
	fma.rn.f32 	%f1597, %f1336, %f1337, %f1596;
	// begin inline asm
	{  cvt.f32.f16 %f1338, %rs547;}

	// end inline asm
	// begin inline asm
	{  cvt.f32.f16 %f1339, %rs548;}

	// end inline asm
	fma.rn.f32 	%f1598, %f1338, %f1339, %f1597;
	sub.f32 	%f1599, %f1598, %f1828;
	mul.f32 	%f1600, %f262, %f1599;
	mul.f32 	%f263, %f1825, %f1600;
	fma.rn.f32 	%f2212, %f263, %f829, %f2212;
	fma.rn.f32 	%f2211, %f263, %f831, %f2211;
	fma.rn.f32 	%f2210, %f263, %f833, %f2210;
	fma.rn.f32 	%f2209, %f263, %f835, %f2209;
	fma.rn.f32 	%f2208, %f263, %f837, %f2208;
	fma.rn.f32 	%f2207, %f263, %f839, %f2207;
	fma.rn.f32 	%f2206, %f263, %f841, %f2206;
	fma.rn.f32 	%f2205, %f263, %f843, %f2205;
	fma.rn.f32 	%f2204, %f263, %f845, %f2204;
	fma.rn.f32 	%f2203, %f263, %f847, %f2203;
	fma.rn.f32 	%f2202, %f263, %f849, %f2202;
	fma.rn.f32 	%f2201, %f263, %f851, %f2201;
	fma.rn.f32 	%f2200, %f263, %f853, %f2200;
	fma.rn.f32 	%f2199, %f263, %f855, %f2199;
	fma.rn.f32 	%f2198, %f263, %f857, %f2198;
	fma.rn.f32 	%f2197, %f263, %f859, %f2197;
	fma.rn.f32 	%f2196, %f263, %f861, %f2196;
	fma.rn.f32 	%f2195, %f263, %f863, %f2195;
	fma.rn.f32 	%f2194, %f263, %f865, %f2194;
	fma.rn.f32 	%f2193, %f263, %f867, %f2193;
	fma.rn.f32 	%f2192, %f263, %f869, %f2192;
	fma.rn.f32 	%f2191, %f263, %f871, %f2191;
	fma.rn.f32 	%f2190, %f263, %f873, %f2190;
	fma.rn.f32 	%f2189, %f263, %f875, %f2189;
	fma.rn.f32 	%f2188, %f263, %f877, %f2188;
	fma.rn.f32 	%f2187, %f263, %f879, %f2187;
	fma.rn.f32 	%f2186, %f263, %f881, %f2186;
	fma.rn.f32 	%f2185, %f263, %f883, %f2185;
	fma.rn.f32 	%f2184, %f263, %f885, %f2184;
	fma.rn.f32 	%f2183, %f263, %f887, %f2183;
	fma.rn.f32 	%f2182, %f263, %f889, %f2182;
	fma.rn.f32 	%f2181, %f263, %f891, %f2181;
	fma.rn.f32 	%f2180, %f263, %f893, %f2180;
	fma.rn.f32 	%f2179, %f263, %f895, %f2179;
	fma.rn.f32 	%f2178, %f263, %f897, %f2178;
	fma.rn.f32 	%f2177, %f263, %f899, %f2177;
	fma.rn.f32 	%f2176, %f263, %f901, %f2176;
	fma.rn.f32 	%f2175, %f263, %f903, %f2175;
	fma.rn.f32 	%f2174, %f263, %f905, %f2174;
	fma.rn.f32 	%f2173, %f263, %f907, %f2173;
	fma.rn.f32 	%f2172, %f263, %f909, %f2172;
	fma.rn.f32 	%f2171, %f263, %f911, %f2171;
	fma.rn.f32 	%f2170, %f263, %f913, %f2170;
	fma.rn.f32 	%f2169, %f263, %f915, %f2169;
	fma.rn.f32 	%f2168, %f263, %f917, %f2168;
	fma.rn.f32 	%f2167, %f263, %f919, %f2167;
	fma.rn.f32 	%f2166, %f263, %f921, %f2166;
	fma.rn.f32 	%f2165, %f263, %f923, %f2165;
	fma.rn.f32 	%f2164, %f263, %f925, %f2164;
	fma.rn.f32 	%f2163, %f263, %f927, %f2163;
	fma.rn.f32 	%f2162, %f263, %f929, %f2162;
	fma.rn.f32 	%f2161, %f263, %f931, %f2161;
	fma.rn.f32 	%f2160, %f263, %f933, %f2160;
	fma.rn.f32 	%f2159, %f263, %f935, %f2159;
	fma.rn.f32 	%f2158, %f263, %f937, %f2158;
	fma.rn.f32 	%f2157, %f263, %f939, %f2157;
	fma.rn.f32 	%f2156, %f263, %f941, %f2156;
	fma.rn.f32 	%f2155, %f263, %f943, %f2155;
	fma.rn.f32 	%f2154, %f263, %f945, %f2154;
	fma.rn.f32 	%f2153, %f263, %f947, %f2153;
	fma.rn.f32 	%f2152, %f263, %f949, %f2152;
	fma.rn.f32 	%f2151, %f263, %f951, %f2151;
	fma.rn.f32 	%f2150, %f263, %f953, %f2150;
	fma.rn.f32 	%f2149, %f263, %f955, %f2149;
	fma.rn.f32 	%f2148, %f263, %f957, %f2148;
	fma.rn.f32 	%f2147, %f263, %f959, %f2147;
	fma.rn.f32 	%f2146, %f263, %f961, %f2146;
	fma.rn.f32 	%f2145, %f263, %f963, %f2145;
	fma.rn.f32 	%f2144, %f263, %f965, %f2144;
	fma.rn.f32 	%f2143, %f263, %f967, %f2143;
	fma.rn.f32 	%f2142, %f263, %f969, %f2142;
	fma.rn.f32 	%f2141, %f263, %f971, %f2141;
	fma.rn.f32 	%f2140, %f263, %f973, %f2140;
	fma.rn.f32 	%f2139, %f263, %f975, %f2139;
	fma.rn.f32 	%f2138, %f263, %f977, %f2138;
	fma.rn.f32 	%f2137, %f263, %f979, %f2137;
	fma.rn.f32 	%f2136, %f263, %f981, %f2136;
	fma.rn.f32 	%f2135, %f263, %f983, %f2135;
	fma.rn.f32 	%f2134, %f263, %f985, %f2134;
	fma.rn.f32 	%f2133, %f263, %f987, %f2133;
	fma.rn.f32 	%f2132, %f263, %f989, %f2132;
	fma.rn.f32 	%f2131, %f263, %f991, %f2131;
	fma.rn.f32 	%f2130, %f263, %f993, %f2130;
	fma.rn.f32 	%f2129, %f263, %f995, %f2129;
	fma.rn.f32 	%f2128, %f263, %f997, %f2128;
	fma.rn.f32 	%f2127, %f263, %f999, %f2127;
	fma.rn.f32 	%f2126, %f263, %f1001, %f2126;
	fma.rn.f32 	%f2125, %f263, %f1003, %f2125;
	fma.rn.f32 	%f2124, %f263, %f1005, %f2124;
	fma.rn.f32 	%f2123, %f263, %f1007, %f2123;
	fma.rn.f32 	%f2122, %f263, %f1009, %f2122;
	fma.rn.f32 	%f2121, %f263, %f1011, %f2121;
	fma.rn.f32 	%f2120, %f263, %f1013, %f2120;
	fma.rn.f32 	%f2119, %f263, %f1015, %f2119;
	fma.rn.f32 	%f2118, %f263, %f1017, %f2118;
	fma.rn.f32 	%f2117, %f263, %f1019, %f2117;
	fma.rn.f32 	%f2116, %f263, %f1021, %f2116;
	fma.rn.f32 	%f2115, %f263, %f1023, %f2115;
	fma.rn.f32 	%f2114, %f263, %f1025, %f2114;
	fma.rn.f32 	%f2113, %f263, %f1027, %f2113;
	fma.rn.f32 	%f2112, %f263, %f1029, %f2112;
	fma.rn.f32 	%f2111, %f263, %f1031, %f2111;
	fma.rn.f32 	%f2110, %f263, %f1033, %f2110;
	fma.rn.f32 	%f2109, %f263, %f1035, %f2109;
	fma.rn.f32 	%f2108, %f263, %f1037, %f2108;
	fma.rn.f32 	%f2107, %f263, %f1039, %f2107;
	fma.rn.f32 	%f2106, %f263, %f1041, %f2106;
	fma.rn.f32 	%f2105, %f263, %f1043, %f2105;
	fma.rn.f32 	%f2104, %f263, %f1045, %f2104;
	fma.rn.f32 	%f2103, %f263, %f1047, %f2103;
	fma.rn.f32 	%f2102, %f263, %f1049, %f2102;
	fma.rn.f32 	%f2101, %f263, %f1051, %f2101;
	fma.rn.f32 	%f2100, %f263, %f1053, %f2100;
	fma.rn.f32 	%f2099, %f263, %f1055, %f2099;
	fma.rn.f32 	%f2098, %f263, %f1057, %f2098;
	fma.rn.f32 	%f2097, %f263, %f1059, %f2097;
	fma.rn.f32 	%f2096, %f263, %f1061, %f2096;
	fma.rn.f32 	%f2095, %f263, %f1063, %f2095;
	fma.rn.f32 	%f2094, %f263, %f1065, %f2094;
	fma.rn.f32 	%f2093, %f263, %f1067, %f2093;
	fma.rn.f32 	%f2092, %f263, %f1069, %f2092;
	fma.rn.f32 	%f2091, %f263, %f1071, %f2091;
	fma.rn.f32 	%f2090, %f263, %f1073, %f2090;
	fma.rn.f32 	%f2089, %f263, %f1075, %f2089;
	fma.rn.f32 	%f2088, %f263, %f1077, %f2088;
	fma.rn.f32 	%f2087, %f263, %f1079, %f2087;
	fma.rn.f32 	%f2086, %f263, %f1081, %f2086;
	fma.rn.f32 	%f2085, %f263, %f1083, %f2085;
	shl.b32 	%r374, %r402, 6;
	add.s32 	%r375, %r374, %r404;
	add.s32 	%r376, %r375, %r9;
	mul.lo.s32 	%r377, %r394, %r376;
	shl.b32 	%r33, %r377, 7;
	mov.b32 	%r406, 0;
	mov.b32 	%r405, 16;
$L__BB3_19:
	ld.param.u64 	%rd63, [varlen_flash_attention_bwd_128_fp16_param_9];
	add.s32 	%r378, %r32, %r405;
	ld.shared.u16 	%rs549, [%r378+-16];
	// begin inline asm
	{  cvt.f32.f16 %f1601, %rs549;}

	// end inline asm
	mul.f32 	%f1617, %f263, %f1601;
	add.s32 	%r379, %r406, %r33;
	cvt.s64.s32 	%rd44, %r379;
	shl.b32 	%r380, %r2, 7;
	cvt.u64.u32 	%rd6, %r380;
	add.s64 	%rd45, %rd44, %rd6;
	cvta.to.global.u64 	%rd46, %rd63;
	shl.b64 	%rd47, %rd45, 1;
	add.s64 	%rd48, %rd46, %rd47;
	atom.global.add.f32 	%f1618, [%rd48], %f1617;
	ld.shared.u16 	%rs550, [%r378+-14];
	// begin inline asm
	{  cvt.f32.f16 %f1602, %rs550;}

	// end inline asm
	mul.f32 	%f1619, %f263, %f1602;
	atom.global.add.f32 	%f1620, [%rd48+2], %f1619;
	ld.shared.u16 	%rs551, [%r378+-12];
	// begin inline asm
	{  cvt.f32.f16 %f1603, %rs551;}

	// end inline asm
	mul.f32 	%f1621, %f263, %f1603;
	atom.global.add.f32 	%f1622, [%rd48+4], %f1621;
	ld.shared.u16 	%rs552, [%r378+-10];
	// begin inline asm
	{  cvt.f32.f16 %f1604, %rs552;}

	// end inline asm
	mul.f32 	%f1623, %f263, %f1604;
	atom.global.add.f32 	%f1624, [%rd48+6], %f1623;
	ld.shared.u16 	%rs553, [%r378+-8];
	// begin inline asm
	{  cvt.f32.f16 %f1605, %rs553;}

	// end inline asm
	mul.f32 	%f1625, %f263, %f1605;
	atom.global.add.f32 	%f1626, [%rd48+8], %f1625;
	ld.shared.u16 	%rs554, [%r378+-6];
	// begin inline asm
	{  cvt.f32.f16 %f1606, %rs554;}

	// end inline asm
	mul.f32 	%f1627, %f263, %f1606;
	atom.global.add.f32 	%f1628, [%rd48+10], %f1627;
	ld.shared.u16 	%rs555, [%r378+-4];
	// begin inline asm
	{  cvt.f32.f16 %f1607, %rs555;}

	// end inline asm
	mul.f32 	%f1629, %f263, %f1607;
	atom.global.add.f32 	%f1630, [%rd48+12], %f1629;
	ld.shared.u16 	%rs556, [%r378+-2];
	// begin inline asm
	{  cvt.f32.f16 %f1608, %rs556;}

	// end inline asm
	mul.f32 	%f1631, %f263, %f1608;
	atom.global.add.f32 	%f1632, [%rd48+14], %f1631;
	ld.shared.u16 	%rs557, [%r378];
	// begin inline asm
	{  cvt.f32.f16 %f1609, %rs557;}

	// end inline asm
	mul.f32 	%f1633, %f263, %f1609;
	atom.global.add.f32 	%f1634, [%rd48+16], %f1633;
	ld.shared.u16 	%rs558, [%r378+2];
	// begin inline asm
	{  cvt.f32.f16 %f1610, %rs558;}

	// end inline asm
	mul.f32 	%f1635, %f263, %f1610;
	atom.global.add.f32 	%f1636, [%rd48+18], %f1635;
	ld.shared.u16 	%rs559, [%r378+4];
	// begin inline asm
	{  cvt.f32.f16 %f1611, %rs559;}

	// end inline asm
	mul.f32 	%f1637, %f263, %f1611;
	atom.global.add.f32 	%f1638, [%rd48+20], %f1637;
	ld.shared.u16 	%rs560, [%r378+6];
	// begin inline asm
	{  cvt.f32.f16 %f1612, %rs560;}

	// end inline asm
	mul.f32 	%f1639, %f263, %f1612;
	atom.global.add.f32 	%f1640, [%rd48+22], %f1639;
	ld.shared.u16 	%rs561, [%r378+8];
	// begin inline asm
	{  cvt.f32.f16 %f1613, %rs561;}

	// end inline asm
	mul.f32 	%f1641, %f263, %f1613;
	atom.global.add.f32 	%f1642, [%rd48+24], %f1641;
	ld.shared.u16 	%rs562, [%r378+10];
	// begin inline asm
	{  cvt.f32.f16 %f1614, %rs562;}

	// end inline asm
	mul.f32 	%f1643, %f263, %f1614;
	atom.global.add.f32 	%f1644, [%rd48+26], %f1643;
	ld.shared.u16 	%rs563, [%r378+12];
	// begin inline asm
	{  cvt.f32.f16 %f1615, %rs563;}

	// end inline asm
	mul.f32 	%f1645, %f263, %f1615;
	atom.global.add.f32 	%f1646, [%rd48+28], %f1645;
	ld.shared.u16 	%rs564, [%r378+14];
	// begin inline asm
	{  cvt.f32.f16 %f1616, %rs564;}

	// end inline asm
	mul.f32 	%f1647, %f263, %f1616;
	atom.global.add.f32 	%f1648, [%rd48+30], %f1647;
	add.s32 	%r406, %r406, 16;
	add.s32 	%r405, %r405, 32;
	setp.ne.s32 	%p18, %r405, 272;
	@%p18 bra 	$L__BB3_19;
	mov.b32 	%r407, 0;
$L__BB3_21:
	ld.param.u64 	%rd64, [varlen_flash_attention_bwd_128_fp16_param_10];
	shl.b32 	%r382, %r407, 1;
	add.s32 	%r383, %r382, %r32;
	ld.shared.u16 	%rs565, [%r383+65536];
	// begin inline asm
	{  cvt.f32.f16 %f1649, %rs565;}

	// end inline asm
	mul.f32 	%f1665, %f262, %f1649;
	add.s32 	%r384, %r407, %r33;
	cvt.s64.s32 	%rd49, %r384;
	add.s64 	%rd50, %rd49, %rd6;
	cvta.to.global.u64 	%rd51, %rd64;
	shl.b64 	%rd52, %rd50, 1;
	add.s64 	%rd53, %rd51, %rd52;
	atom.global.add.f32 	%f1666, [%rd53], %f1665;
	ld.shared.u16 	%rs566, [%r383+65538];
	// begin inline asm
	{  cvt.f32.f16 %f1650, %rs566;}

	// end inline asm
	mul.f32 	%f1667, %f262, %f1650;
	atom.global.add.f32 	%f1668, [%rd53+2], %f1667;
	ld.shared.u16 	%rs567, [%r383+65540];
	// begin inline asm
	{  cvt.f32.f16 %f1651, %rs567;}

	// end inline asm
	mul.f32 	%f1669, %f262, %f1651;
	atom.global.add.f32 	%f1670, [%rd53+4], %f1669;
	ld.shared.u16 	%rs568, [%r383+65542];
	// begin inline asm
	{  cvt.f32.f16 %f1652, %rs568;}

	// end inline asm
	mul.f32 	%f1671, %f262, %f1652;
	atom.global.add.f32 	%f1672, [%rd53+6], %f1671;
	ld.shared.u16 	%rs569, [%r383+65544];
	// begin inline asm
	{  cvt.f32.f16 %f1653, %rs569;}

	// end inline asm
	mul.f32 	%f1673, %f262, %f1653;
	atom.global.add.f32 	%f1674, [%rd53+8], %f1673;
	ld.shared.u16 	%rs570, [%r383+65546];
	// begin inline asm
	{  cvt.f32.f16 %f1654, %rs570;}

	// end inline asm
	mul.f32 	%f1675, %f262, %f1654;
	atom.global.add.f32 	%f1676, [%rd53+10], %f1675;
	ld.shared.u16 	%rs571, [%r383+65548];
	// begin inline asm
	{  cvt.f32.f16 %f1655, %rs571;}

	// end inline asm
	mul.f32 	%f1677, %f262, %f1655;
	atom.global.add.f32 	%f1678, [%rd53+12], %f1677;
	ld.shared.u16 	%rs572, [%r383+65550];
	// begin inline asm
	{  cvt.f32.f16 %f1656, %rs572;}

	// end inline asm
	mul.f32 	%f1679, %f262, %f1656;
	atom.global.add.f32 	%f1680, [%rd53+14], %f1679;
	ld.shared.u16 	%rs573, [%r383+65552];
	// begin inline asm
	{  cvt.f32.f16 %f1657, %rs573;}

	// end inline asm
	mul.f32 	%f1681, %f262, %f1657;
	atom.global.add.f32 	%f1682, [%rd53+16], %f1681;
	ld.shared.u16 	%rs574, [%r383+65554];
	// begin inline asm
	{  cvt.f32.f16 %f1658, %rs574;}

	// end inline asm
	mul.f32 	%f1683, %f262, %f1658;
	atom.global.add.f32 	%f1684, [%rd53+18], %f1683;
	ld.shared.u16 	%rs575, [%r383+65556];
	// begin inline asm
	{  cvt.f32.f16 %f1659, %rs575;}

	// end inline asm
	mul.f32 	%f1685, %f262, %f1659;
	atom.global.add.f32 	%f1686, [%rd53+20], %f1685;
	ld.shared.u16 	%rs576, [%r383+65558];
	// begin inline asm
	{  cvt.f32.f16 %f1660, %rs576;}

	// end inline asm
	mul.f32 	%f1687, %f262, %f1660;
	atom.global.add.f32 	%f1688, [%rd53+22], %f1687;
	ld.shared.u16 	%rs577, [%r383+65560];
	// begin inline asm
	{  cvt.f32.f16 %f1661, %rs577;}

	// end inline asm
	mul.f32 	%f1689, %f262, %f1661;
	atom.global.add.f32 	%f1690, [%rd53+24], %f1689;
	ld.shared.u16 	%rs578, [%r383+65562];
	// begin inline asm
	{  cvt.f32.f16 %f1662, %rs578;}

	// end inline asm
	mul.f32 	%f1691, %f262, %f1662;
	atom.global.add.f32 	%f1692, [%rd53+26], %f1691;
	ld.shared.u16 	%rs579, [%r383+65564];
	// begin inline asm
	{  cvt.f32.f16 %f1663, %rs579;}

	// end inline asm
	mul.f32 	%f1693, %f262, %f1663;
	atom.global.add.f32 	%f1694, [%rd53+28], %f1693;
	ld.shared.u16 	%rs580, [%r383+65566];
	// begin inline asm
	{  cvt.f32.f16 %f1664, %rs580;}

	// end inline asm
	mul.f32 	%f1695, %f262, %f1664;
	atom.global.add.f32 	%f1696, [%rd53+30], %f1695;
	add.s32 	%r407, %r407, 16;
	setp.ne.s32 	%p19, %r407, 128;
	@%p19 bra 	$L__BB3_21;
$L__BB3_22:
	add.s32 	%r404, %r404, 1;
	setp.lt.s32 	%p20, %r404, %r25;
	@%p20 bra 	$L__BB3_17;
$L__BB3_23:
	bar.sync 	0;
	add.s32 	%r402, %r402, 1;
	add.s32 	%r385, %r10, 63;
	shr.u32 	%r386, %r385, 6;
	setp.ne.s32 	%p21, %r402, %r386;
	@%p21 bra 	$L__BB3_12;
$L__BB3_24:
	mov.u32 	%r42, %tid.x;
	setp.ge.s32 	%p22, %r42, %r12;
	@%p22 bra 	$L__BB3_26;
	ld.param.u32 	%r395, [varlen_flash_attention_bwd_128_fp16_param_12];
	ld.param.u64 	%rd62, [varlen_flash_attention_bwd_128_fp16_param_8];
	add.s32 	%r387, %r3, %r42;
	mul.lo.s32 	%r388, %r395, %r387;
	shl.b32 	%r389, %r388, 7;
	// begin inline asm
	{  cvt.rn.f16.f32 %rs581, %f2212;}

	// end inline asm
	cvt.s64.s32 	%rd54, %r389;
	shl.b32 	%r390, %r2, 7;
	cvt.u64.u32 	%rd55, %r390;
	add.s64 	%rd56, %rd54, %rd55;
	cvta.to.global.u64 	%rd57, %rd62;
	shl.b64 	%rd58, %rd56, 1;
	add.s64 	%rd59, %rd57, %rd58;
	st.global.u16 	[%rd59], %rs581;
	// begin inline asm
	{  cvt.rn.f16.f32 %rs582, %f2211;}

	// end inline asm
	st.global.u16 	[%rd59+2], %rs582;
	// begin inline asm
	{  cvt.rn.f16.f32 %rs583, %f2210;}

	// end inline asm
	st.global.u16 	[%rd59+4], %rs583;
	// begin inline asm
	{  cvt.rn.f16.f32 %rs584, %f2209;}

	// end inline asm
	st.global.u16 	[%rd59+6], %rs584;
	// begin inline asm
	{  cvt.rn.f16.f32 %rs585, %f2208;}

	// end inline asm
	st.global.u16 	[%rd59+8], %rs585;
	// begin inline asm
	{  cvt.rn.f16.f32 %rs586, %f2207;}

	// end inline asm
	st.global.u16 	[%rd59+10], %rs586;
	// begin inline asm
	{  cvt.rn.f16.f32 %rs587, %f2206;}

	// end inline asm
	st.global.u16 	[%rd59+12], %rs587;
	// begin inline asm
	{  cvt.rn.f16.f32 %rs588, %f2205;}

	// end inline asm
	st.global.u16 	[%rd59+14], %rs588;
	// begin inline asm
	{  cvt.rn.f16.f32 %rs589, %f2204;}

	// end inline asm
	st.global.u16 	[%rd59+16], %rs589;
	// begin inline asm
	{  cvt.rn.f16.f32 %rs590, %f2203;}

	// end inline asm
	st.global.u16 	[%rd59+18], %rs590;
	// begin inline asm
	{  cvt.rn.f16.f32 %rs591, %f2202;}

	// end inline asm
	st.global.u16 	[%rd59+20], %rs591;
	// begin inline asm
	{  cvt.rn.f16.f32 %rs592, %f2201;}

	// end inline asm
	st.global.u16 	[%rd59+22], %rs592;
	// begin inline asm
	{  cvt.rn.f16.f32 %rs593, %f2200;}

	// end inline asm
	st.global.u16 	[%rd59+24], %rs593;
	// begin inline asm
	{  cvt.rn.f16.f32 %rs594, %f2199;}

	// end inline asm
	st.global.u16 	[%rd59+26], %rs594;
	// begin inline asm
	{  cvt.rn.f16.f32 %rs595, %f2198;}

	// end inline asm
	st.global.u16 	[%rd59+28], %rs595;
	// begin inline asm
	{  cvt.rn.f16.f32 %rs596, %f2197;}

	// end inline asm
	st.global.u16 	[%rd59+30], %rs596;
	// begin inline asm
	{  cvt.rn.f16.f32 %rs597, %f2196;}

	// end inline asm
	st.global.u16 	[%rd59+32], %rs597;
	// begin inline asm
	{  cvt.rn.f16.f32 %rs598, %f2195;}

	// end inline asm
	st.global.u16 	[%rd59+34], %rs598;
	// begin inline asm
	{  cvt.rn.f16.f32 %rs599, %f2194;}

	// end inline asm
	st.global.u16 	[%rd59+36], %rs599;
	// begin inline asm
	{  cvt.rn.f16.f32 %rs600, %f2193;}

	// end inline asm
	st.global.u16 	[%rd59+38], %rs600;
	// begin inline asm
	{  cvt.rn.f16.f32 %rs601, %f2192;}

	// end inline asm
	st.global.u16 	[%rd59+40], %rs601;
	// begin inline asm
	{  cvt.rn.f16.f32 %rs602, %f2191;}

	// end inline asm
	st.global.u16 	[%rd59+42], %rs602;
	// begin inline asm
	{  cvt.rn.f16.f32 %rs603, %f2190;}

	// end inline asm
	st.global.u16 	[%rd59+44], %rs603;
	// begin inline asm
	{  cvt.rn.f16.f32 %rs604, %f2189;}

	// end inline asm
	st.global.u16 	[%rd59+46], %rs604;
	// begin inline asm
	{  cvt.rn.f16.f32 %rs605, %f2188;}

	// end inline asm
	st.global.u16 	[%rd59+48], %rs605;
	// begin inline asm
	{  cvt.rn.f16.f32 %rs606, %f2187;}

	// end inline asm
	st.global.u16 	[%rd59+50], %rs606;
	// begin inline asm
	{  cvt.rn.f16.f32 %rs607, %f2186;}

	// end inline asm
	st.global.u16 	[%rd59+52], %rs607;
	// begin inline asm
	{  cvt.rn.f16.f32 %rs608, %f2185;}

	// end inline asm
	st.global.u16 	[%rd59+54], %rs608;
	// begin inline asm
	{  cvt.rn.f16.f32 %rs609, %f2184;}

	// end inline asm
	st.global.u16 	[%rd59+56], %rs609;
	// begin inline asm
	{  cvt.rn.f16.f32 %rs610, %f2183;}

	// end inline asm
	st.global.u16 	[%rd59+58], %rs610;
	// begin inline asm
	{  cvt.rn.f16.f32 %rs611, %f2182;}

	// end inline asm
	st.global.u16 	[%rd59+60], %rs611;
	// begin inline asm
	{  cvt.rn.f16.f32 %rs612, %f2181;}

	// end inline asm
	st.global.u16 	[%rd59+62], %rs612;
	// begin inline asm
	{  cvt.rn.f16.f32 %rs613, %f2180;}

	// end inline asm
	st.global.u16 	[%rd59+64], %rs613;
	// begin inline asm
	{  cvt.rn.f16.f32 %rs614, %f2179;}

	// end inline asm
	st.global.u16 	[%rd59+66], %rs614;
	// begin inline asm
	{  cvt.rn.f16.f32 %rs615, %f2178;}

	// end inline asm
	st.global.u16 	[%rd59+68], %rs615;
	// begin inline asm
	{  cvt.rn.f16.f32 %rs616, %f2177;}

	// end inline asm
	st.global.u16 	[%rd59+70], %rs616;
	// begin inline asm
	{  cvt.rn.f16.f32 %rs617, %f2176;}

	// end inline asm
	st.global.u16 	[%rd59+72], %rs617;
	// begin inline asm
	{  cvt.rn.f16.f32 %rs618, %f2175;}

	// end inline asm
	st.global.u16 	[%rd59+74], %rs618;
	// begin inline asm
	{  cvt.rn.f16.f32 %rs619, %f2174;}

	// end inline asm
	st.global.u16 	[%rd59+76], %rs619;
	// begin inline asm
	{  cvt.rn.f16.f32 %rs620, %f2173;}

	// end inline asm
	st.global.u16 	[%rd59+78], %rs620;
	// begin inline asm
	{  cvt.rn.f16.f32 %rs621, %f2172;}

	// end inline asm
	st.global.u16 	[%rd59+80], %rs621;
	// begin inline asm
	{  cvt.rn.f16.f32 %rs622, %f2171;}

	// end inline asm
	st.global.u16 	[%rd59+82], %rs622;
	// begin inline asm
	{  cvt.rn.f16.f32 %rs623, %f2170;}

	// end inline asm
	st.global.u16 	[%rd59+84], %rs623;
	// begin inline asm
	{  cvt.rn.f16.f32 %rs624, %f2169;}

	// end inline asm
	st.global.u16 	[%rd59+86], %rs624;
	// begin inline asm
	{  cvt.rn.f16.f32 %rs625, %f2168;}

	// end inline asm
	st.global.u16 	[%rd59+88], %rs625;
	// begin inline asm
	{  cvt.rn.f16.f32 %rs626, %f2167;}

	// end inline asm
	st.global.u16 	[%rd59+90], %rs626;
	// begin inline asm
	{  cvt.rn.f16.f32 %rs627, %f2166;}

	// end inline asm
	st.global.u16 	[%rd59+92], %rs627;
	// begin inline asm
	{  cvt.rn.f16.f32 %rs628, %f2165;}

	// end inline asm
	st.global.u16 	[%rd59+94], %rs628;
	// begin inline asm
	{  cvt.rn.f16.f32 %rs629, %f2164;}

	// end inline asm
	st.global.u16 	[%rd59+96], %rs629;
	// begin inline asm
	{  cvt.rn.f16.f32 %rs630, %f2163;}

	// end inline asm
	st.global.u16 	[%rd59+98], %rs630;
	// begin inline asm
	{  cvt.rn.f16.f32 %rs631, %f2162;}

	// end inline asm
	st.global.u16 	[%rd59+100], %rs631;
	// begin inline asm
	{  cvt.rn.f16.f32 %rs632, %f2161;}

	// end inline asm
	st.global.u16 	[%rd59+102], %rs632;
	// begin inline asm
	{  cvt.rn.f16.f32 %rs633, %f2160;}

	// end inline asm
	st.global.u16 	[%rd59+104], %rs633;
	// begin inline asm
	{  cvt.rn.f16.f32 %rs634, %f2159;}

	// end inline asm
	st.global.u16 	[%rd59+106], %rs634;
	// begin inline asm
	{  cvt.rn.f16.f32 %rs635, %f2158;}

	// end inline asm
	st.global.u16 	[%rd59+108], %rs635;
	// begin inline asm
	{  cvt.rn.f16.f32 %rs636, %f2157;}

	// end inline asm
	st.global.u16 	[%rd59+110], %rs636;
	// begin inline asm
	{  cvt.rn.f16.f32 %rs637, %f2156;}

	// end inline asm
	st.global.u16 	[%rd59+112], %rs637;
	// begin inline asm
	{  cvt.rn.f16.f32 %rs638, %f2155;}

	// end inline asm
	st.global.u16 	[%rd59+114], %rs638;
	// begin inline asm
	{  cvt.rn.f16.f32 %rs639, %f2154;}

	// end inline asm
	st.global.u16 	[%rd59+116], %rs639;
	// begin inline asm
	{  cvt.rn.f16.f32 %rs640, %f2153;}

	// end inline asm
	st.global.u16 	[%rd59+118], %rs640;
	// begin inline asm
	{  cvt.rn.f16.f32 %rs641, %f2152;}

	// end inline asm
	st.global.u16 	[%rd59+120], %rs641;
	// begin inline asm
	{  cvt.rn.f16.f32 %rs642, %f2151;}

	// end inline asm
	st.global.u16 	[%rd59+122], %rs642;
	// begin inline asm
	{  cvt.rn.f16.f32 %rs643, %f2150;}

	// end inline asm
	st.global.u16 	[%rd59+124], %rs643;
	// begin inline asm
	{  cvt.rn.f16.f32 %rs644, %f2149;}

	// end inline asm
	st.global.u16 	[%rd59+126], %rs644;
	// begin inline asm
	{  cvt.rn.f16.f32 %rs645, %f2148;}

	// end inline asm
	st.global.u16 	[%rd59+128], %rs645;
	// begin inline asm
	{  cvt.rn.f16.f32 %rs646, %f2147;}

	// end inline asm
	st.global.u16 	[%rd59+130], %rs646;
	// begin inline asm
	{  cvt.rn.f16.f32 %rs647, %f2146;}

	// end inline asm
	st.global.u16 	[%rd59+132], %rs647;
	// begin inline asm
	{  cvt.rn.f16.f32 %rs648, %f2145;}

	// end inline asm
	st.global.u16 	[%rd59+134], %rs648;
	// begin inline asm
	{  cvt.rn.f16.f32 %rs649, %f2144;}

	// end inline asm
	st.global.u16 	[%rd59+136], %rs649;
	// begin inline asm
	{  cvt.rn.f16.f32 %rs650, %f2143;}

	// end inline asm
	st.global.u16 	[%rd59+138], %rs650;
	// begin inline asm
	{  cvt.rn.f16.f32 %rs651, %f2142;}

	// end inline asm
	st.global.u16 	[%rd59+140], %rs651;
	// begin inline asm
	{  cvt.rn.f16.f32 %rs652, %f2141;}

	// end inline asm
	st.global.u16 	[%rd59+142], %rs652;
	// begin inline asm
	{  cvt.rn.f16.f32 %rs653, %f2140;}

	// end inline asm
	st.global.u16 	[%rd59+144], %rs653;
	// begin inline asm
	{  cvt.rn.f16.f32 %rs654, %f2139;}

	// end inline asm
	st.global.u16 	[%rd59+146], %rs654;
	// begin inline asm
	{  cvt.rn.f16.f32 %rs655, %f2138;}

	// end inline asm
	st.global.u16 	[%rd59+148], %rs655;
	// begin inline asm
	{  cvt.rn.f16.f32 %rs656, %f2137;}

	// end inline asm
	st.global.u16 	[%rd59+150], %rs656;
	// begin inline asm
	{  cvt.rn.f16.f32 %rs657, %f2136;}

	// end inline asm
	st.global.u16 	[%rd59+152], %rs657;
	// begin inline asm
	{  cvt.rn.f16.f32 %rs658, %f2135;}

	// end inline asm
	st.global.u16 	[%rd59+154], %rs658;
	// begin inline asm
	{  cvt.rn.f16.f32 %rs659, %f2134;}

	// end inline asm
	st.global.u16 	[%rd59+156], %rs659;
	// begin inline asm
	{  cvt.rn.f16.f32 %rs660, %f2133;}

	// end inline asm
	st.global.u16 	[%rd59+158], %rs660;
	// begin inline asm
	{  cvt.rn.f16.f32 %rs661, %f2132;}

	// end inline asm
	st.global.u16 	[%rd59+160], %rs661;
	// begin inline asm
	{  cvt.rn.f16.f32 %rs662, %f2131;}

	// end inline asm
	st.global.u16 	[%rd59+162], %rs662;
	// begin inline asm
	{  cvt.rn.f16.f32 %rs663, %f2130;}

	// end inline asm
	st.global.u16 	[%rd59+164], %rs663;
	// begin inline asm
	{  cvt.rn.f16.f32 %rs664, %f2129;}

	// end inline asm
	st.global.u16 	[%rd59+166], %rs664;
	// begin inline asm
	{  cvt.rn.f16.f32 %rs665, %f2128;}

	// end inline asm
	st.global.u16 	[%rd59+168], %rs665;
	// begin inline asm
	{  cvt.rn.f16.f32 %rs666, %f2127;}

	// end inline asm
	st.global.u16 	[%rd59+170], %rs666;
	// begin inline asm
	{  cvt.rn.f16.f32 %rs667, %f2126;}

	// end inline asm
	st.global.u16 	[%rd59+172], %rs667;
	// begin inline asm
	{  cvt.rn.f16.f32 %rs668, %f2125;}

	// end inline asm
	st.global.u16 	[%rd59+174], %rs668;
	// begin inline asm
	{  cvt.rn.f16.f32 %rs669, %f2124;}

	// end inline asm
	st.global.u16 	[%rd59+176], %rs669;
	// begin inline asm
	{  cvt.rn.f16.f32 %rs670, %f2123;}

	// end inline asm
	st.global.u16 	[%rd59+178], %rs670;
	// begin inline asm
	{  cvt.rn.f16.f32 %rs671, %f2122;}

	// end inline asm
	st.global.u16 	[%rd59+180], %rs671;
	// begin inline asm
	{  cvt.rn.f16.f32 %rs672, %f2121;}

	// end inline asm
	st.global.u16 	[%rd59+182], %rs672;
	// begin inline asm
	{  cvt.rn.f16.f32 %rs673, %f2120;}

	// end inline asm
	st.global.u16 	[%rd59+184], %rs673;
	// begin inline asm
	{  cvt.rn.f16.f32 %rs674, %f2119;}

	// end inline asm
	st.global.u16 	[%rd59+186], %rs674;
	// begin inline asm
	{  cvt.rn.f16.f32 %rs675, %f2118;}

	// end inline asm
	st.global.u16 	[%rd59+188], %rs675;
	// begin inline asm
	{  cvt.rn.f16.f32 %rs676, %f2117;}

	// end inline asm
	st.global.u16 	[%rd59+190], %rs676;
	// begin inline asm
	{  cvt.rn.f16.f32 %rs677, %f2116;}

	// end inline asm
	st.global.u16 	[%rd59+192], %rs677;
	// begin inline asm
	{  cvt.rn.f16.f32 %rs678, %f2115;}

	// end inline asm
	st.global.u16 	[%rd59+194], %rs678;
	// begin inline asm
	{  cvt.rn.f16.f32 %rs679, %f2114;}

	// end inline asm
	st.global.u16 	[%rd59+196], %rs679;
	// begin inline asm
	{  cvt.rn.f16.f32 %rs680, %f2113;}

	// end inline asm
	st.global.u16 	[%rd59+198], %rs680;
	// begin inline asm
	{  cvt.rn.f16.f32 %rs681, %f2112;}

	// end inline asm
	st.global.u16 	[%rd59+200], %rs681;
	// begin inline asm
	{  cvt.rn.f16.f32 %rs682, %f2111;}

	// end inline asm
	st.global.u16 	[%rd59+202], %rs682;
	// begin inline asm
	{  cvt.rn.f16.f32 %rs683, %f2110;}

	// end inline asm
	st.global.u16 	[%rd59+204], %rs683;
	// begin inline asm
	{  cvt.rn.f16.f32 %rs684, %f2109;}

	// end inline asm
	st.global.u16 	[%rd59+206], %rs684;
	// begin inline asm
	{  cvt.rn.f16.f32 %rs685, %f2108;}

	// end inline asm
	st.global.u16 	[%rd59+208], %rs685;
	// begin inline asm
	{  cvt.rn.f16.f32 %rs686, %f2107;}

	// end inline asm
	st.global.u16 	[%rd59+210], %rs686;
	// begin inline asm
	{  cvt.rn.f16.f32 %rs687, %f2106;}

	// end inline asm
	st.global.u16 	[%rd59+212], %rs687;
	// begin inline asm
	{  cvt.rn.f16.f32 %rs688, %f2105;}

	// end inline asm
	st.global.u16 	[%rd59+214], %rs688;
	// begin inline asm
	{  cvt.rn.f16.f32 %rs689, %f2104;}

	// end inline asm
	st.global.u16 	[%rd59+216], %rs689;
	// begin inline asm
	{  cvt.rn.f16.f32 %rs690, %f2103;}

	// end inline asm
	st.global.u16 	[%rd59+218], %rs690;
	// begin inline asm
	{  cvt.rn.f16.f32 %rs691, %f2102;}

	// end inline asm
	st.global.u16 	[%rd59+220], %rs691;
	// begin inline asm
	{  cvt.rn.f16.f32 %rs692, %f2101;}

	// end inline asm
	st.global.u16 	[%rd59+222], %rs692;
	// begin inline asm
	{  cvt.rn.f16.f32 %rs693, %f2100;}

	// end inline asm
	st.global.u16 	[%rd59+224], %rs693;
	// begin inline asm
	{  cvt.rn.f16.f32 %rs694, %f2099;}

	// end inline asm
	st.global.u16 	[%rd59+226], %rs694;
	// begin inline asm
	{  cvt.rn.f16.f32 %rs695, %f2098;}

	// end inline asm
	st.global.u16 	[%rd59+228], %rs695;
	// begin inline asm
	{  cvt.rn.f16.f32 %rs696, %f2097;}

	// end inline asm
	st.global.u16 	[%rd59+230], %rs696;
	// begin inline asm
	{  cvt.rn.f16.f32 %rs697, %f2096;}

	// end inline asm
	st.global.u16 	[%rd59+232], %rs697;
	// begin inline asm
	{  cvt.rn.f16.f32 %rs698, %f2095;}

	// end inline asm
	st.global.u16 	[%rd59+234], %rs698;
	// begin inline asm
	{  cvt.rn.f16.f32 %rs699, %f2094;}

	// end inline asm
	st.global.u16 	[%rd59+236], %rs699;
	// begin inline asm
	{  cvt.rn.f16.f32 %rs700, %f2093;}

	// end inline asm
	st.global.u16 	[%rd59+238], %rs700;
	// begin inline asm
	{  cvt.rn.f16.f32 %rs701, %f2092;}

	// end inline asm
	st.global.u16 	[%rd59+240], %rs701;
	// begin inline asm
	{  cvt.rn.f16.f32 %rs702, %f2091;}

	// end inline asm
	st.global.u16 	[%rd59+242], %rs702;
	// begin inline asm
	{  cvt.rn.f16.f32 %rs703, %f2090;}

	// end inline asm
	st.global.u16 	[%rd59+244], %rs703;
	// begin inline asm
	{  cvt.rn.f16.f32 %rs704, %f2089;}

	// end inline asm
	st.global.u16 	[%rd59+246], %rs704;
	// begin inline asm
	{  cvt.rn.f16.f32 %rs705, %f2088;}

	// end inline asm
	st.global.u16 	[%rd59+248], %rs705;
	// begin inline asm
	{  cvt.rn.f16.f32 %rs706, %f2087;}

	// end inline asm
	st.global.u16 	[%rd59+250], %rs706;
	// begin inline asm
	{  cvt.rn.f16.f32 %rs707, %f2086;}

	// end inline asm
	st.global.u16 	[%rd59+252], %rs707;
	// begin inline asm
	{  cvt.rn.f16.f32 %rs708, %f2085;}

	// end inline asm
	st.global.u16 	[%rd59+254], %rs708;
$L__BB3_26:
	ret;

}


// ===== COMPILED SASS (sm_100) =====

	.target	sm_100

	.elftype	@"ET_EXEC"


//--------------------- .note.nv.tkinfo           --------------------------
	.section	.note.nv.tkinfo,"",@"SHT_NOTE"
	.sectionflags	@"SHF_NOTE_NV_TKINFO"
	.tkinfo
        /*0018*/ 	.word	0x00000002
        /*0030*/ 	.string	""
        /*0030*/ 	.string	"ptxas"
        /*0030*/ 	.string	"Cuda compilation tools, release 13.0, V13.0.88"
        /*0030*/ 	.string	"Build cuda_13.0.r13.0/compiler.36424714_0"
        /*0030*/ 	.string	"-arch sm_100 -m 64 "



//--------------------- .note.nv.cuinfo           --------------------------
	.section	.note.nv.cuinfo,"",@"SHT_NOTE"
	.sectionflags	@"SHF_NOTE_NV_CUINFO"
        /*0018*/ 	.short	0x0002
        /*001a*/ 	.short	0x0064
        /*001c*/ 	.short	0x0082
	.zero		2


//--------------------- .nv.info                  --------------------------
	.section	.nv.info,"",@"SHT_CUDA_INFO"
	.align	4


	//----- nvinfo : EIATTR_REGCOUNT
	.align		4
        /*0000*/ 	.byte	0x04, 0x2f
        /*0002*/ 	.short	(.L_1 - .L_0)
	.align		4
.L_0:
        /*0004*/ 	.word	index@(varlen_flash_attention_bwd_64_fp32)
        /*0008*/ 	.word	0x000000ff


	//----- nvinfo : EIATTR_FRAME_SIZE
	.align		4
.L_1:
        /*000c*/ 	.byte	0x04, 0x11
        /*000e*/ 	.short	(.L_3 - .L_2)
	.align		4
.L_2:
        /*0010*/ 	.word	index@(varlen_flash_attention_bwd_64_fp32)
        /*0014*/ 	.word	0x00000058


	//----- nvinfo : EIATTR_REGCOUNT
	.align		4
.L_3:
        /*0018*/ 	.byte	0x04, 0x2f
        /*001a*/ 	.short	(.L_5 - .L_4)
	.align		4
.L_4:
        /*001c*/ 	.word	index@(varlen_flash_attention_bwd_128_fp32)
        /*0020*/ 	.word	0x000000ff


	//----- nvinfo : EIATTR_FRAME_SIZE
	.align		4
.L_5:
        /*0024*/ 	.byte	0x04, 0x11
        /*0026*/ 	.short	(.L_7 - .L_6)
	.align		4
.L_6:
        /*0028*/ 	.word	index@(varlen_flash_attention_bwd_128_fp32)
        /*002c*/ 	.word	0x00000048


	//----- nvinfo : EIATTR_REGCOUNT
	.align		4
.L_7:
        /*0030*/ 	.byte	0x04, 0x2f
        /*0032*/ 	.short	(.L_9 - .L_8)
	.align		4
.L_8:
        /*0034*/ 	.word	index@(varlen_flash_attention_bwd_64_fp16)
        /*0038*/ 	.word	0x000000a8


	//----- nvinfo : EIATTR_FRAME_SIZE
	.align		4
.L_9:
        /*003c*/ 	.byte	0x04, 0x11
        /*003e*/ 	.short	(.L_11 - .L_10)
	.align		4
.L_10:
        /*0040*/ 	.word	index@(varlen_flash_attention_bwd_64_fp16)
        /*0044*/ 	.word	0x00000000


	//----- nvinfo : EIATTR_REGCOUNT
	.align		4
.L_11:
        /*0048*/ 	.byte	0x04, 0x2f
        /*004a*/ 	.short	(.L_13 - .L_12)
	.align		4
.L_12:
        /*004c*/ 	.word	index@(varlen_flash_attention_bwd_128_fp16)
        /*0050*/ 	.word	0x000000ff


	//----- nvinfo : EIATTR_FRAME_SIZE
	.align		4
.L_13:
        /*0054*/ 	.byte	0x04, 0x11
        /*0056*/ 	.short	(.L_15 - .L_14)
	.align		4
.L_14:
        /*0058*/ 	.word	index@(varlen_flash_attention_bwd_128_fp16)
        /*005c*/ 	.word	0x00000038


	//----- nvinfo : EIATTR_MIN_STACK_SIZE
	.align		4
.L_15:
        /*0060*/ 	.byte	0x04, 0x12
        /*0062*/ 	.short	(.L_17 - .L_16)
	.align		4
.L_16:
        /*0064*/ 	.word	index@(varlen_flash_attention_bwd_128_fp16)
        /*0068*/ 	.word	0x00000038


	//----- nvinfo : EIATTR_MIN_STACK_SIZE
	.align		4
.L_17:
        /*006c*/ 	.byte	0x04, 0x12
        /*006e*/ 	.short	(.L_19 - .L_18)
	.align		4
.L_18:
        /*0070*/ 	.word	index@(varlen_flash_attention_bwd_64_fp16)
        /*0074*/ 	.word	0x00000000


	//----- nvinfo : EIATTR_MIN_STACK_SIZE
	.align		4
.L_19:
        /*0078*/ 	.byte	0x04, 0x12
        /*007a*/ 	.short	(.L_21 - .L_20)
	.align		4
.L_20:
        /*007c*/ 	.word	index@(varlen_flash_attention_bwd_128_fp32)
        /*0080*/ 	.word	0x00000048


	//----- nvinfo : EIATTR_MIN_STACK_SIZE
	.align		4
.L_21:
        /*0084*/ 	.byte	0x04, 0x12
        /*0086*/ 	.short	(.L_23 - .L_22)
	.align		4
.L_22:
        /*0088*/ 	.word	index@(varlen_flash_attention_bwd_64_fp32)
        /*008c*/ 	.word	0x00000058
.L_23:


//--------------------- .nv.compat                --------------------------
	.section	.nv.compat,"",@"SHT_CUDA_COMPAT_INFO"
	.align	4
        /*0000*/ 	.byte	0x02, 0x09, 0x00, 0x00, 0x02, 0x02, 0x01, 0x00, 0x02, 0x05, 0x05, 0x00, 0x03, 0x07, 0x01, 0x01
        /*0010*/ 	.byte	0x02, 0x03, 0x00, 0x00, 0x02, 0x06, 0x01, 0x00, 0x04, 0x0b, 0x08, 0x00, 0x01, 0x00, 0x00, 0x00
        /*0020*/ 	.byte	0x00, 0x00, 0x00, 0x00


//--------------------- .nv.info.varlen_flash_attention_bwd_128_fp16 --------------------------
	.section	.nv.info.varlen_flash_attention_bwd_128_fp16,"",@"SHT_CUDA_INFO"
	.sectionflags	@""
	.align	4


	//----- nvinfo : EIATTR_CUDA_API_VERSION
	.align		4
        /*0000*/ 	.byte	0x04, 0x37
        /*0002*/ 	.short	(.L_25 - .L_24)
.L_24:
        /*0004*/ 	.word	0x00000082


	//----- nvinfo : EIATTR_KPARAM_INFO
	.align		4
.L_25:
        /*0008*/ 	.byte	0x04, 0x17
        /*000a*/ 	.short	(.L_27 - .L_26)
.L_26:
        /*000c*/ 	.word	0x00000000
        /*0010*/ 	.short	0x0010
        /*0012*/ 	.short	0x006c
        /*0014*/ 	.byte	0x00, 0xf0, 0x11, 0x00


	//----- nvinfo : EIATTR_KPARAM_INFO
	.align		4
.L_27:
        /*0018*/ 	.byte	0x04, 0x17
        /*001a*/ 	.short	(.L_29 - .L_28)
.L_28:
        /*001c*/ 	.word	0x00000000
        /*0020*/ 	.short	0x000f
        /*0022*/ 	.short	0x0068
        /*0024*/ 	.byte	0x00, 0xf0, 0x11, 0x00


	//----- nvinfo : EIATTR_KPARAM_INFO
	.align		4
.L_29:
        /*0028*/ 	.byte	0x04, 0x17
        /*002a*/ 	.short	(.L_31 - .L_30)
.L_30:
        /*002c*/ 	.word	0x00000000
        /*0030*/ 	.short	0x000e
        /*0032*/ 	.short	0x0064
        /*0034*/ 	.byte	0x00, 0xf0, 0x11, 0x00


	//----- nvinfo : EIATTR_KPARAM_INFO
	.align		4
.L_31:
        /*0038*/ 	.byte	0x04, 0x17
        /*003a*/ 	.short	(.L_33 - .L_32)
.L_32:
        /*003c*/ 	.word	0x00000000
        /*0040*/ 	.short	0x000d
        /*0042*/ 	.short	0x0060
        /*0044*/ 	.byte	0x00, 0xf0, 0x11, 0x00


	//----- nvinfo : EIATTR_KPARAM_INFO
	.align		4
.L_33:
        /*0048*/ 	.byte	0x04, 0x17
        /*004a*/ 	.short	(.L_35 - .L_34)
.L_34:
        /*004c*/ 	.word	0x00000000
        /*0050*/ 	.short	0x000c
        /*0052*/ 	.short	0x005c
        /*0054*/ 	.byte	0x00, 0xf0, 0x11, 0x00


	//----- nvinfo : EIATTR_KPARAM_INFO
	.align		4
.L_35:
        /*0058*/ 	.byte	0x04, 0x17
        /*005a*/ 	.short	(.L_37 - .L_36)
.L_36:
        /*005c*/ 	.word	0x00000000
        /*0060*/ 	.short	0x000b
        /*0062*/ 	.short	0x0058
        /*0064*/ 	.byte	0x00, 0xf0, 0x11, 0x00


	//----- nvinfo : EIATTR_KPARAM_INFO
	.align		4
.L_37:
        /*0068*/ 	.byte	0x04, 0x17
        /*006a*/ 	.short	(.L_39 - .L_38)
.L_38:
        /*006c*/ 	.word	0x00000000
        /*0070*/ 	.short	0x000a
        /*0072*/ 	.short	0x0050
        /*0074*/ 	.byte	0x00, 0xf5, 0x21, 0x00


	//----- nvinfo : EIATTR_KPARAM_INFO
	.align		4
.L_39:
        /*0078*/ 	.byte	0x04, 0x17
        /*007a*/ 	.short	(.L_41 - .L_40)
.L_40:
        /*007c*/ 	.word	0x00000000
        /*0080*/ 	.short	0x0009
        /*0082*/ 	.short	0x0048
        /*0084*/ 	.byte	0x00, 0xf5, 0x21, 0x00


	//----- nvinfo : EIATTR_KPARAM_INFO
	.align		4
.L_41:
        /*0088*/ 	.byte	0x04, 0x17
        /*008a*/ 	.short	(.L_43 - .L_42)
.L_42:
        /*008c*/ 	.word	0x00000000
        /*0090*/ 	.short	0x0008
        /*0092*/ 	.short	0x0040
        /*0094*/ 	.byte	0x00, 0xf5, 0x21, 0x00


	//----- nvinfo : EIATTR_KPARAM_INFO
	.align		4
.L_43:
        /*0098*/ 	.byte	0x04, 0x17
        /*009a*/ 	.short	(.L_45 - .L_44)
.L_44:
        /*009c*/ 	.word	0x00000000
        /*00a0*/ 	.short	0x0007
        /*00a2*/ 	.short	0x0038
        /*00a4*/ 	.byte	0x00, 0xf5, 0x21, 0x00


	//----- nvinfo : EIATTR_KPARAM_INFO
	.align		4
.L_45:
        /*00a8*/ 	.byte	0x04, 0x17
        /*00aa*/ 	.short	(.L_47 - .L_46)
.L_46:
        /*00ac*/ 	.word	0x00000000
        /*00b0*/ 	.short	0x0006
        /*00b2*/ 	.short	0x0030
        /*00b4*/ 	.byte	0x00, 0xf5, 0x21, 0x00


	//----- nvinfo : EIATTR_KPARAM_INFO
	.align		4
.L_47:
        /*00b8*/ 	.byte	0x04, 0x17
        /*00ba*/ 	.short	(.L_49 - .L_48)
.L_48:
        /*00bc*/ 	.word	0x00000000
        /*00c0*/ 	.short	0x0005
        /*00c2*/ 	.short	0x0028
        /*00c4*/ 	.byte	0x00, 0xf5, 0x21, 0x00


	//----- nvinfo : EIATTR_KPARAM_INFO
	.align		4
.L_49:
        /*00c8*/ 	.byte	0x04, 0x17
        /*00ca*/ 	.short	(.L_51 - .L_50)
.L_50:
        /*00cc*/ 	.word	0x00000000
        /*00d0*/ 	.short	0x0004
        /*00d2*/ 	.short	0x0020
        /*00d4*/ 	.byte	0x00, 0xf5, 0x21, 0x00


	//----- nvinfo : EIATTR_KPARAM_INFO
	.align		4
.L_51:
        /*00d8*/ 	.byte	0x04, 0x17
        /*00da*/ 	.short	(.L_53 - .L_52)
.L_52:
        /*00dc*/ 	.word	0x00000000
        /*00e0*/ 	.short	0x0003
        /*00e2*/ 	.short	0x0018
        /*00e4*/ 	.byte	0x00, 0xf5, 0x21, 0x00


	//----- nvinfo : EIATTR_KPARAM_INFO
	.align		4
.L_53:
        /*00e8*/ 	.byte	0x04, 0x17
        /*00ea*/ 	.short	(.L_55 - .L_54)
.L_54:
        /*00ec*/ 	.word	0x00000000
        /*00f0*/ 	.short	0x0002
        /*00f2*/ 	.short	0x0010
        /*00f4*/ 	.byte	0x00, 0xf5, 0x21, 0x00


	//----- nvinfo : EIATTR_KPARAM_INFO
	.align		4
.L_55:
        /*00f8*/ 	.byte	0x04, 0x17
        /*00fa*/ 	.short	(.L_57 - .L_56)
.L_56:
        /*00fc*/ 	.word	0x00000000
        /*0100*/ 	.short	0x0001
        /*0102*/ 	.short	0x0008
        /*0104*/ 	.byte	0x00, 0xf5, 0x21, 0x00


	//----- nvinfo : EIATTR_KPARAM_INFO
	.align		4
.L_57:
        /*0108*/ 	.byte	0x04, 0x17
        /*010a*/ 	.short	(.L_59 - .L_58)
.L_58:
        /*010c*/ 	.word	0x00000000
        /*0110*/ 	.short	0x0000
        /*0112*/ 	.short	0x0000
        /*0114*/ 	.byte	0x00, 0xf5, 0x21, 0x00


	//----- nvinfo : EIATTR_SPARSE_MMA_MASK
	.align		4
.L_59:
        /*0118*/ 	.byte	0x03, 0x50
        /*011a*/ 	.short	0x0000


	//----- nvinfo : EIATTR_MAXREG_COUNT
	.align		4
        /*011c*/ 	.byte	0x03, 0x1b
        /*011e*/ 	.short	0x00ff


	//----- nvinfo : EIATTR_NUM_BARRIERS
	.align		4
        /*0120*/ 	.byte	0x02, 0x4c
        /*0122*/ 	.byte	0x01
	.zero		1


	//----- nvinfo : EIATTR_ANNOTATIONS
	.align		4
        /*0124*/ 	.byte	0x04, 0x55
        /*0126*/ 	.short	(.L_61 - .L_60)


	//   ....[0]....
.L_60:
        /*0128*/ 	.word	0x00000001
        /*012c*/ 	.byte	0xe0, 0x03, 0x00, 0x00, 0x01, 0x00, 0x00, 0x00, 0x20, 0x04, 0x00, 0x00, 0x01, 0x00, 0x00, 0x00
        /* <DEDUP_REMOVED lines=23> */
        /*02ac*/ 	.byte	0x20, 0x5e, 0x00, 0x00, 0x01, 0x00, 0x00, 0x00, 0x30, 0x5e, 0x00, 0x00


	//----- nvinfo : EIATTR_MERCURY_ISA_VERSION
	.align		4
.L_61:
        /*02b8*/ 	.byte	0x03, 0x5f
        /*02ba*/ 	.short	0x0101


	//----- nvinfo : EIATTR_VRC_CTA_INIT_COUNT
	.align		4
        /*02bc*/ 	.byte	0x02, 0x4a
	.zero		1
	.zero		1


	//----- nvinfo : EIATTR_EXIT_INSTR_OFFSETS
	.align		4
        /*02c0*/ 	.byte	0x04, 0x1c
        /*02c2*/ 	.short	(.L_63 - .L_62)


	//   ....[0]....
.L_62:
        /*02c4*/ 	.word	0x00000340


	//   ....[1]....
        /*02c8*/ 	.word	0x00005d60


	//   ....[2]....
        /*02cc*/ 	.word	0x00006ec0


	//----- nvinfo : EIATTR_CRS_STACK_SIZE
	.align		4
.L_63:
        /*02d0*/ 	.byte	0x04, 0x1e
        /*02d2*/ 	.short	(.L_65 - .L_64)
.L_64:
        /*02d4*/ 	.word	0x00000000


	//----- nvinfo : EIATTR_CBANK_PARAM_SIZE
	.align		4
.L_65:
        /*02d8*/ 	.byte	0x03, 0x19
        /*02da*/ 	.short	0x0070


	//----- nvinfo : EIATTR_PARAM_CBANK
	.align		4
        /*02dc*/ 	.byte	0x04, 0x0a
        /*02de*/ 	.short	(.L_67 - .L_66)
	.align		4
.L_66:
        /*02e0*/ 	.word	index@(.nv.constant0.varlen_flash_attention_bwd_128_fp16)
        /*02e4*/ 	.short	0x0380
        /*02e6*/ 	.short	0x0070


	//----- nvinfo : EIATTR_SW_WAR
	.align		4
.L_67:
        /*02e8*/ 	.byte	0x04, 0x36
        /*02ea*/ 	.short	(.L_69 - .L_68)
.L_68:
        /*02ec*/ 	.word	0x00000008
.L_69:


//--------------------- .nv.info.varlen_flash_attention_bwd_64_fp16 --------------------------
	.section	.nv.info.varlen_flash_attention_bwd_64_fp16,"",@"SHT_CUDA_INFO"
	.sectionflags	@""
	.align	4


	//----- nvinfo : EIATTR_CUDA_API_VERSION
	.align		4
        /*0000*/ 	.byte	0x04, 0x37
        /*0002*/ 	.short	(.L_71 - .L_70)
.L_70:
        /*0004*/ 	.word	0x00000082


	//----- nvinfo : EIATTR_KPARAM_INFO
	.align		4
.L_71:
        /*0008*/ 	.byte	0x04, 0x17
        /*000a*/ 	.short	(.L_73 - .L_72)
.L_72:
        /*000c*/ 	.word	0x00000000
        /*0010*/ 	.short	0x0010
        /*0012*/ 	.short	0x006c
        /*0014*/ 	.byte	0x00, 0xf0, 0x11, 0x00


	//----- nvinfo : EIATTR_KPARAM_INFO
	.align		4
.L_73:
        /*0018*/ 	.byte	0x04, 0x17
        /*001a*/ 	.short	(.L_75 - .L_74)
.L_74:
        /*001c*/ 	.word	0x00000000
        /*0020*/ 	.short	0x000f
        /*0022*/ 	.short	0x0068
        /*0024*/ 	.byte	0x00, 0xf0, 0x11, 0x00


	//----- nvinfo : EIATTR_KPARAM_INFO
	.align		4
.L_75:
        /*0028*/ 	.byte	0x04, 0x17
        /*002a*/ 	.short	(.L_77 - .L_76)
.L_76:
        /*002c*/ 	.word	0x00000000
        /*0030*/ 	.short	0x000e
        /*0032*/ 	.short	0x0064
        /*0034*/ 	.byte	0x00, 0xf0, 0x11, 0x00


	//----- nvinfo : EIATTR_KPARAM_INFO
	.align		4
.L_77:
        /*0038*/ 	.byte	0x04, 0x17
        /*003a*/ 	.short	(.L_79 - .L_78)
.L_78:
        /*003c*/ 	.word	0x00000000
        /*0040*/ 	.short	0x000d
        /*0042*/ 	.short	0x0060
        /*0044*/ 	.byte	0x00, 0xf0, 0x11, 0x00


	//----- nvinfo : EIATTR_KPARAM_INFO
	.align		4
.L_79:
        /*0048*/ 	.byte	0x04, 0x17
        /*004a*/ 	.short	(.L_81 - .L_80)
.L_80:
        /*004c*/ 	.word	0x00000000
        /*0050*/ 	.short	0x000c
        /*0052*/ 	.short	0x005c
        /*0054*/ 	.byte	0x00, 0xf0, 0x11, 0x00


	//----- nvinfo : EIATTR_KPARAM_INFO
	.align		4
.L_81:
        /*0058*/ 	.byte	0x04, 0x17
        /*005a*/ 	.short	(.L_83 - .L_82)
.L_82:
        /*005c*/ 	.word	0x00000000
        /*0060*/ 	.short	0x000b
        /*0062*/ 	.short	0x0058
        /*0064*/ 	.byte	0x00, 0xf0, 0x11, 0x00


	//----- nvinfo : EIATTR_KPARAM_INFO
	.align		4
.L_83:
        /*0068*/ 	.byte	0x04, 0x17
        /*006a*/ 	.short	(.L_85 - .L_84)
.L_84:
        /*006c*/ 	.word	0x00000000
        /*0070*/ 	.short	0x000a
        /*0072*/ 	.short	0x0050
        /*0074*/ 	.byte	0x00, 0xf5, 0x21, 0x00


	//----- nvinfo : EIATTR_KPARAM_INFO
	.align		4
.L_85:
        /*0078*/ 	.byte	0x04, 0x17
        /*007a*/ 	.short	(.L_87 - .L_86)
.L_86:
        /*007c*/ 	.word	0x00000000
        /*0080*/ 	.short	0x0009
        /*0082*/ 	.short	0x0048
        /*0084*/ 	.byte	0x00, 0xf5, 0x21, 0x00


	//----- nvinfo : EIATTR_KPARAM_INFO
	.align		4
.L_87:
        /*0088*/ 	.byte	0x04, 0x17
        /*008a*/ 	.short	(.L_89 - .L_88)
.L_88:
        /*008c*/ 	.word	0x00000000
        /*0090*/ 	.short	0x0008
        /*0092*/ 	.short	0x0040
        /*0094*/ 	.byte	0x00, 0xf5, 0x21, 0x00


	//----- nvinfo : EIATTR_KPARAM_INFO
	.align		4
.L_89:
        /*0098*/ 	.byte	0x04, 0x17
        /*009a*/ 	.short	(.L_91 - .L_90)
.L_90:
        /*009c*/ 	.word	0x00000000
        /*00a0*/ 	.short	0x0007
        /*00a2*/ 	.short	0x0038
        /*00a4*/ 	.byte	0x00, 0xf5, 0x21, 0x00


	//----- nvinfo : EIATTR_KPARAM_INFO
	.align		4
.L_91:
        /*00a8*/ 	.byte	0x04, 0x17
        /*00aa*/ 	.short	(.L_93 - .L_92)
.L_92:
        /*00ac*/ 	.word	0x00000000
        /*00b0*/ 	.short	0x0006
        /*00b2*/ 	.short	0x0030
        /*00b4*/ 	.byte	0x00, 0xf5, 0x21, 0x00


	//----- nvinfo : EIATTR_KPARAM_INFO
	.align		4
.L_93:
        /*00b8*/ 	.byte	0x04, 0x17
        /*00ba*/ 	.short	(.L_95 - .L_94)
.L_94:
        /*00bc*/ 	.word	0x00000000
        /*00c0*/ 	.short	0x0005
        /*00c2*/ 	.short	0x0028
        /*00c4*/ 	.byte	0x00, 0xf5, 0x21, 0x00


	//----- nvinfo : EIATTR_KPARAM_INFO
	.align		4
.L_95:
        /*00c8*/ 	.byte	0x04, 0x17
        /*00ca*/ 	.short	(.L_97 - .L_96)
.L_96:
        /*00cc*/ 	.word	0x00000000
        /*00d0*/ 	.short	0x0004
        /*00d2*/ 	.short	0x0020
        /*00d4*/ 	.byte	0x00, 0xf5, 0x21, 0x00


	//----- nvinfo : EIATTR_KPARAM_INFO
	.align		4
.L_97:
        /*00d8*/ 	.byte	0x04, 0x17
        /*00da*/ 	.short	(.L_99 - .L_98)
.L_98:
        /*00dc*/ 	.word	0x00000000
        /*00e0*/ 	.short	0x0003
        /*00e2*/ 	.short	0x0018
        /*00e4*/ 	.byte	0x00, 0xf5, 0x21, 0x00


	//----- nvinfo : EIATTR_KPARAM_INFO
	.align		4
.L_99:
        /*00e8*/ 	.byte	0x04, 0x17
        /*00ea*/ 	.short	(.L_101 - .L_100)
.L_100:
        /*00ec*/ 	.word	0x00000000
        /*00f0*/ 	.short	0x0002
        /*00f2*/ 	.short	0x0010
        /*00f4*/ 	.byte	0x00, 0xf5, 0x21, 0x00


	//----- nvinfo : EIATTR_KPARAM_INFO
	.align		4
.L_101:
        /*00f8*/ 	.byte	0x04, 0x17
        /*00fa*/ 	.short	(.L_103 - .L_102)
.L_102:
        /*00fc*/ 	.word	0x00000000
        /*0100*/ 	.short	0x0001
        /*0102*/ 	.short	0x0008
        /*0104*/ 	.byte	0x00, 0xf5, 0x21, 0x00


	//----- nvinfo : EIATTR_KPARAM_INFO
	.align		4
.L_103:
        /*0108*/ 	.byte	0x04, 0x17
        /*010a*/ 	.short	(.L_105 - .L_104)
.L_104:
        /*010c*/ 	.word	0x00000000
        /*0110*/ 	.short	0x0000
        /*0112*/ 	.short	0x0000
        /*0114*/ 	.byte	0x00, 0xf5, 0x21, 0x00


	//----- nvinfo : EIATTR_SPARSE_MMA_MASK
	.align		4
.L_105:
        /*0118*/ 	.byte	0x03, 0x50
        /*011a*/ 	.short	0x0000


	//----- nvinfo : EIATTR_MAXREG_COUNT
	.align		4
        /*011c*/ 	.byte	0x03, 0x1b
        /*011e*/ 	.short	0x00ff


	//----- nvinfo : EIATTR_NUM_BARRIERS
	.align		4
        /*0120*/ 	.byte	0x02, 0x4c
        /*0122*/ 	.byte	0x01
	.zero		1


	//----- nvinfo : EIATTR_MERCURY_ISA_VERSION
	.align		4
        /*0124*/ 	.byte	0x03, 0x5f
        /*0126*/ 	.short	0x0101


	//----- nvinfo : EIATTR_VRC_CTA_INIT_COUNT
	.align		4
        /*0128*/ 	.byte	0x02, 0x4a
	.zero		1
	.zero		1


	//----- nvinfo : EIATTR_EXIT_INSTR_OFFSETS
	.align		4
        /*012c*/ 	.byte	0x04, 0x1c
        /*012e*/ 	.short	(.L_107 - .L_106)


	//   ....[0]....
.L_106:
        /*0130*/ 	.word	0x00000310


	//   ....[1]....
        /*0134*/ 	.word	0x00004d30


	//   ....[2]....
        /*0138*/ 	.word	0x000055d0


	//----- nvinfo : EIATTR_CRS_STACK_SIZE
	.align		4
.L_107:
        /*013c*/ 	.byte	0x04, 0x1e
        /*013e*/ 	.short	(.L_109 - .L_108)
.L_108:
        /*0140*/ 	.word	0x00000000


	//----- nvinfo : EIATTR_CBANK_PARAM_SIZE
	.align		4
.L_109:
        /*0144*/ 	.byte	0x03, 0x19
        /*0146*/ 	.short	0x0070


	//----- nvinfo : EIATTR_PARAM_CBANK
	.align		4
        /*0148*/ 	.byte	0x04, 0x0a
        /*014a*/ 	.short	(.L_111 - .L_110)
	.align		4
.L_110:
        /*014c*/ 	.word	index@(.nv.constant0.varlen_flash_attention_bwd_64_fp16)
        /*0150*/ 	.short	0x0380
        /*0152*/ 	.short	0x0070


	//----- nvinfo : EIATTR_SW_WAR
	.align		4
.L_111:
        /*0154*/ 	.byte	0x04, 0x36
        /*0156*/ 	.short	(.L_113 - .L_112)
.L_112:
        /*0158*/ 	.word	0x00000008
.L_113:


//--------------------- .nv.info.varlen_flash_attention_bwd_128_fp32 --------------------------
	.section	.nv.info.varlen_flash_attention_bwd_128_fp32,"",@"SHT_CUDA_INFO"
	.sectionflags	@""
	.align	4


	//----- nvinfo : EIATTR_CUDA_API_VERSION
	.align		4
        /*0000*/ 	.byte	0x04, 0x37
        /*0002*/ 	.short	(.L_115 - .L_114)
.L_114:
        /*0004*/ 	.word	0x00000082


	//----- nvinfo : EIATTR_KPARAM_INFO
	.align		4
.L_115:
        /*0008*/ 	.byte	0x04, 0x17
        /*000a*/ 	.short	(.L_117 - .L_116)
.L_116:
        /*000c*/ 	.word	0x00000000
        /*0010*/ 	.short	0x0010
        /*0012*/ 	.short	0x006c
        /*0014*/ 	.byte	0x00, 0xf0, 0x11, 0x00


	//----- nvinfo : EIATTR_KPARAM_INFO
	.align		4
.L_117:
        /*0018*/ 	.byte	0x04, 0x17
        /*001a*/ 	.short	(.L_119 - .L_118)
.L_118:
        /*001c*/ 	.word	0x00000000
        /*0020*/ 	.short	0x000f
        /*0022*/ 	.short	0x0068
        /*0024*/ 	.byte	0x00, 0xf0, 0x11, 0x00


	//----- nvinfo : EIATTR_KPARAM_INFO
	.align		4
.L_119:
        /*0028*/ 	.byte	0x04, 0x17
        /*002a*/ 	.short	(.L_121 - .L_120)
.L_120:
        /*002c*/ 	.word	0x00000000
        /*0030*/ 	.short	0x000e
        /*0032*/ 	.short	0x0064
        /*0034*/ 	.byte	0x00, 0xf0, 0x11, 0x00


	//----- nvinfo : EIATTR_KPARAM_INFO
	.align		4
.L_121:
        /*0038*/ 	.byte	0x04, 0x17
        /*003a*/ 	.short	(.L_123 - .L_122)
.L_122:
        /*003c*/ 	.word	0x00000000
        /*0040*/ 	.short	0x000d
        /*0042*/ 	.short	0x0060
        /*0044*/ 	.byte	0x00, 0xf0, 0x11, 0x00


	//----- nvinfo : EIATTR_KPARAM_INFO
	.align		4
.L_123:
        /*0048*/ 	.byte	0x04, 0x17
        /*004a*/ 	.short	(.L_125 - .L_124)
.L_124:
        /*004c*/ 	.word	0x00000000
        /*0050*/ 	.short	0x000c
        /*0052*/ 	.short	0x005c
        /*0054*/ 	.byte	0x00, 0xf0, 0x11, 0x00


	//----- nvinfo : EIATTR_KPARAM_INFO
	.align		4
.L_125:
        /*0058*/ 	.byte	0x04, 0x17
        /*005a*/ 	.short	(.L_127 - .L_126)
.L_126:
        /*005c*/ 	.word	0x00000000
        /*0060*/ 	.short	0x000b
        /*0062*/ 	.short	0x0058
        /*0064*/ 	.byte	0x00, 0xf0, 0x11, 0x00


	//----- nvinfo : EIATTR_KPARAM_INFO
	.align		4
.L_127:
        /*0068*/ 	.byte	0x04, 0x17
        /*006a*/ 	.short	(.L_129 - .L_128)
.L_128:
        /*006c*/ 	.word	0x00000000
        /*0070*/ 	.short	0x000a
        /*0072*/ 	.short	0x0050
        /*0074*/ 	.byte	0x00, 0xf5, 0x21, 0x00


	//----- nvinfo : EIATTR_KPARAM_INFO
	.align		4
.L_129:
        /*0078*/ 	.byte	0x04, 0x17
        /*007a*/ 	.short	(.L_131 - .L_130)
.L_130:
        /*007c*/ 	.word	0x00000000
        /*0080*/ 	.short	0x0009
        /*0082*/ 	.short	0x0048
        /*0084*/ 	.byte	0x00, 0xf5, 0x21, 0x00


	//----- nvinfo : EIATTR_KPARAM_INFO
	.align		4
.L_131:
        /*0088*/ 	.byte	0x04, 0x17
        /*008a*/ 	.short	(.L_133 - .L_132)
.L_132:
        /*008c*/ 	.word	0x00000000
        /*0090*/ 	.short	0x0008
        /*0092*/ 	.short	0x0040
        /*0094*/ 	.byte	0x00, 0xf5, 0x21, 0x00


	//----- nvinfo : EIATTR_KPARAM_INFO
	.align		4
.L_133:
        /*0098*/ 	.byte	0x04, 0x17
        /*009a*/ 	.short	(.L_135 - .L_134)
.L_134:
        /*009c*/ 	.word	0x00000000
        /*00a0*/ 	.short	0x0007
        /*00a2*/ 	.short	0x0038
        /*00a4*/ 	.byte	0x00, 0xf5, 0x21, 0x00


	//----- nvinfo : EIATTR_KPARAM_INFO
	.align		4
.L_135:
        /*00a8*/ 	.byte	0x04, 0x17
        /*00aa*/ 	.short	(.L_137 - .L_136)
.L_136:
        /*00ac*/ 	.word	0x00000000
        /*00b0*/ 	.short	0x0006
        /*00b2*/ 	.short	0x0030
        /*00b4*/ 	.byte	0x00, 0xf5, 0x21, 0x00


	//----- nvinfo : EIATTR_KPARAM_INFO
	.align		4
.L_137:
        /*00b8*/ 	.byte	0x04, 0x17
        /*00ba*/ 	.short	(.L_139 - .L_138)
.L_138:
        /*00bc*/ 	.word	0x00000000
        /*00c0*/ 	.short	0x0005
        /*00c2*/ 	.short	0x0028
        /*00c4*/ 	.byte	0x00, 0xf5, 0x21, 0x00


	//----- nvinfo : EIATTR_KPARAM_INFO
	.align		4
.L_139:
        /*00c8*/ 	.byte	0x04, 0x17
        /*00ca*/ 	.short	(.L_141 - .L_140)
.L_140:
        /*00cc*/ 	.word	0x00000000
        /*00d0*/ 	.short	0x0004
        /*00d2*/ 	.short	0x0020
        /*00d4*/ 	.byte	0x00, 0xf5, 0x21, 0x00


	//----- nvinfo : EIATTR_KPARAM_INFO
	.align		4
.L_141:
        /*00d8*/ 	.byte	0x04, 0x17
        /*00da*/ 	.short	(.L_143 - .L_142)
.L_142:
        /*00dc*/ 	.word	0x00000000
        /*00e0*/ 	.short	0x0003
        /*00e2*/ 	.short	0x0018
        /*00e4*/ 	.byte	0x00, 0xf5, 0x21, 0x00


	//----- nvinfo : EIATTR_KPARAM_INFO
	.align		4
.L_143:
        /*00e8*/ 	.byte	0x04, 0x17
        /*00ea*/ 	.short	(.L_145 - .L_144)
.L_144:
        /*00ec*/ 	.word	0x00000000
        /*00f0*/ 	.short	0x0002
        /*00f2*/ 	.short	0x0010
        /*00f4*/ 	.byte	0x00, 0xf5, 0x21, 0x00


	//----- nvinfo : EIATTR_KPARAM_INFO
	.align		4
.L_145:
        /*00f8*/ 	.byte	0x04, 0x17
        /*00fa*/ 	.short	(.L_147 - .L_146)
.L_146:
        /*00fc*/ 	.word	0x00000000
        /*0100*/ 	.short	0x0001
        /*0102*/ 	.short	0x0008
        /*0104*/ 	.byte	0x00, 0xf5, 0x21, 0x00


	//----- nvinfo : EIATTR_KPARAM_INFO
	.align		4
.L_147:
        /*0108*/ 	.byte	0x04, 0x17
        /*010a*/ 	.short	(.L_149 - .L_148)
.L_148:
        /*010c*/ 	.word	0x00000000
        /*0110*/ 	.short	0x0000
        /*0112*/ 	.short	0x0000
        /*0114*/ 	.byte	0x00, 0xf5, 0x21, 0x00


	//----- nvinfo : EIATTR_SPARSE_MMA_MASK
	.align		4
.L_149:
        /*0118*/ 	.byte	0x03, 0x50
        /*011a*/ 	.short	0x0000


	//----- nvinfo : EIATTR_MAXREG_COUNT
	.align		4
        /*011c*/ 	.byte	0x03, 0x1b
        /*011e*/ 	.short	0x00ff


	//----- nvinfo : EIATTR_NUM_BARRIERS
	.align		4
        /*0120*/ 	.byte	0x02, 0x4c
        /*0122*/ 	.byte	0x01
	.zero		1


	//----- nvinfo : EIATTR_ANNOTATIONS
	.align		4
        /*0124*/ 	.byte	0x04, 0x55
        /*0126*/ 	.short	(.L_151 - .L_150)


	//   ....[0]....
.L_150:
        /* <DEDUP_REMOVED lines=34> */


	//----- nvinfo : EIATTR_MERCURY_ISA_VERSION
	.align		4
.L_151:
        /*0338*/ 	.byte	0x03, 0x5f
        /*033a*/ 	.short	0x0101


	//----- nvinfo : EIATTR_VRC_CTA_INIT_COUNT
	.align		4
        /*033c*/ 	.byte	0x02, 0x4a
	.zero		1
	.zero		1


	//----- nvinfo : EIATTR_EXIT_INSTR_OFFSETS
	.align		4
        /*0340*/ 	.byte	0x04, 0x1c
        /*0342*/ 	.short	(.L_153 - .L_152)


	//   ....[0]....
.L_152:
        /*0344*/ 	.word	0x00000340


	//   ....[1]....
        /*0348*/ 	.word	0x00004530


	//   ....[2]....
        /*034c*/ 	.word	0x00004ec0


	//----- nvinfo : EIATTR_CRS_STACK_SIZE
	.align		4
.L_153:
        /*0350*/ 	.byte	0x04, 0x1e
        /*0352*/ 	.short	(.L_155 - .L_154)
.L_154:
        /*0354*/ 	.word	0x00000000


	//----- nvinfo : EIATTR_CBANK_PARAM_SIZE
	.align		4
.L_155:
        /*0358*/ 	.byte	0x03, 0x19
        /*035a*/ 	.short	0x0070


	//----- nvinfo : EIATTR_PARAM_CBANK
	.align		4
        /*035c*/ 	.byte	0x04, 0x0a
        /*035e*/ 	.short	(.L_157 - .L_156)
	.align		4
.L_156:
        /*0360*/ 	.word	index@(.nv.constant0.varlen_flash_attention_bwd_128_fp32)
        /*0364*/ 	.short	0x0380
        /*0366*/ 	.short	0x0070


	//----- nvinfo : EIATTR_SW_WAR
	.align		4
.L_157:
        /*0368*/ 	.byte	0x04, 0x36
        /*036a*/ 	.short	(.L_159 - .L_158)
.L_158:
        /*036c*/ 	.word	0x00000008
.L_159:


//--------------------- .nv.info.varlen_flash_attention_bwd_64_fp32 --------------------------
	.section	.nv.info.varlen_flash_attention_bwd_64_fp32,"",@"SHT_CUDA_INFO"
	.sectionflags	@""
	.align	4


	//----- nvinfo : EIATTR_CUDA_API_VERSION
	.align		4
        /*0000*/ 	.byte	0x04, 0x37
        /*0002*/ 	.short	(.L_161 - .L_160)
.L_160:
        /*0004*/ 	.word	0x00000082


	//----- nvinfo : EIATTR_KPARAM_INFO
	.align		4
.L_161:
        /*0008*/ 	.byte	0x04, 0x17
        /*000a*/ 	.short	(.L_163 - .L_162)
.L_162:
        /*000c*/ 	.word	0x00000000
        /*0010*/ 	.short	0x0010
        /*0012*/ 	.short	0x006c
        /*0014*/ 	.byte	0x00, 0xf0, 0x11, 0x00


	//----- nvinfo : EIATTR_KPARAM_INFO
	.align		4
.L_163:
        /*0018*/ 	.byte	0x04, 0x17
        /*001a*/ 	.short	(.L_165 - .L_164)
.L_164:
        /*001c*/ 	.word	0x00000000
        /*0020*/ 	.short	0x000f
        /*0022*/ 	.short	0x0068
        /*0024*/ 	.byte	0x00, 0xf0, 0x11, 0x00


	//----- nvinfo : EIATTR_KPARAM_INFO
	.align		4
.L_165:
        /*0028*/ 	.byte	0x04, 0x17
        /*002a*/ 	.short	(.L_167 - .L_166)
.L_166:
        /*002c*/ 	.word	0x00000000
        /*0030*/ 	.short	0x000e
        /*0032*/ 	.short	0x0064
        /*0034*/ 	.byte	0x00, 0xf0, 0x11, 0x00


	//----- nvinfo : EIATTR_KPARAM_INFO
	.align		4
.L_167:
        /*0038*/ 	.byte	0x04, 0x17
        /*003a*/ 	.short	(.L_169 - .L_168)
.L_168:
        /*003c*/ 	.word	0x00000000
        /*0040*/ 	.short	0x000d
        /*0042*/ 	.short	0x0060
        /*0044*/ 	.byte	0x00, 0xf0, 0x11, 0x00


	//----- nvinfo : EIATTR_KPARAM_INFO
	.align		4
.L_169:
        /*0048*/ 	.byte	0x04, 0x17
        /*004a*/ 	.short	(.L_171 - .L_170)
.L_170:
        /*004c*/ 	.word	0x00000000
        /*0050*/ 	.short	0x000c
        /*0052*/ 	.short	0x005c
        /*0054*/ 	.byte	0x00, 0xf0, 0x11, 0x00


	//----- nvinfo : EIATTR_KPARAM_INFO
	.align		4
.L_171:
        /*0058*/ 	.byte	0x04, 0x17
        /*005a*/ 	.short	(.L_173 - .L_172)
.L_172:
        /*005c*/ 	.word	0x00000000
        /*0060*/ 	.short	0x000b
        /*0062*/ 	.short	0x0058
        /*0064*/ 	.byte	0x00, 0xf0, 0x11, 0x00


	//----- nvinfo : EIATTR_KPARAM_INFO
	.align		4
.L_173:
        /*0068*/ 	.byte	0x04, 0x17
        /*006a*/ 	.short	(.L_175 - .L_174)
.L_174:
        /*006c*/ 	.word	0x00000000
        /*0070*/ 	.short	0x000a
        /*0072*/ 	.short	0x0050
        /*0074*/ 	.byte	0x00, 0xf5, 0x21, 0x00


	//----- nvinfo : EIATTR_KPARAM_INFO
	.align		4
.L_175:
        /*0078*/ 	.byte	0x04, 0x17
        /*007a*/ 	.short	(.L_177 - .L_176)
.L_176:
        /*007c*/ 	.word	0x00000000
        /*0080*/ 	.short	0x0009
        /*0082*/ 	.short	0x0048
        /*0084*/ 	.byte	0x00, 0xf5, 0x21, 0x00


	//----- nvinfo : EIATTR_KPARAM_INFO
	.align		4
.L_177:
        /*0088*/ 	.byte	0x04, 0x17
        /*008a*/ 	.short	(.L_179 - .L_178)
.L_178:
        /*008c*/ 	.word	0x00000000
        /*0090*/ 	.short	0x0008
        /*0092*/ 	.short	0x0040
        /*0094*/ 	.byte	0x00, 0xf5, 0x21, 0x00


	//----- nvinfo : EIATTR_KPARAM_INFO
	.align		4
.L_179:
        /*0098*/ 	.byte	0x04, 0x17
        /*009a*/ 	.short	(.L_181 - .L_180)
.L_180:
        /*009c*/ 	.word	0x00000000
        /*00a0*/ 	.short	0x0007
        /*00a2*/ 	.short	0x0038
        /*00a4*/ 	.byte	0x00, 0xf5, 0x21, 0x00


	//----- nvinfo : EIATTR_KPARAM_INFO
	.align		4
.L_181:
        /*00a8*/ 	.byte	0x04, 0x17
        /*00aa*/ 	.short	(.L_183 - .L_182)
.L_182:
        /*00ac*/ 	.word	0x00000000
        /*00b0*/ 	.short	0x0006
        /*00b2*/ 	.short	0x0030
        /*00b4*/ 	.byte	0x00, 0xf5, 0x21, 0x00


	//----- nvinfo : EIATTR_KPARAM_INFO
	.align		4
.L_183:
        /*00b8*/ 	.byte	0x04, 0x17
        /*00ba*/ 	.short	(.L_185 - .L_184)
.L_184:
        /*00bc*/ 	.word	0x00000000
        /*00c0*/ 	.short	0x0005
        /*00c2*/ 	.short	0x0028
        /*00c4*/ 	.byte	0x00, 0xf5, 0x21, 0x00


	//----- nvinfo : EIATTR_KPARAM_INFO
	.align		4
.L_185:
        /*00c8*/ 	.byte	0x04, 0x17
        /*00ca*/ 	.short	(.L_187 - .L_186)
.L_186:
        /*00cc*/ 	.word	0x00000000
        /*00d0*/ 	.short	0x0004
        /*00d2*/ 	.short	0x0020
        /*00d4*/ 	.byte	0x00, 0xf5, 0x21, 0x00


	//----- nvinfo : EIATTR_KPARAM_INFO
	.align		4
.L_187:
        /*00d8*/ 	.byte	0x04, 0x17
        /*00da*/ 	.short	(.L_189 - .L_188)
.L_188:
        /*00dc*/ 	.word	0x00000000
        /*00e0*/ 	.short	0x0003
        /*00e2*/ 	.short	0x0018
        /*00e4*/ 	.byte	0x00, 0xf5, 0x21, 0x00


	//----- nvinfo : EIATTR_KPARAM_INFO
	.align		4
.L_189:
        /*00e8*/ 	.byte	0x04, 0x17
        /*00ea*/ 	.short	(.L_191 - .L_190)
.L_190:
        /*00ec*/ 	.word	0x00000000
        /*00f0*/ 	.short	0x0002
        /*00f2*/ 	.short	0x0010
        /*00f4*/ 	.byte	0x00, 0xf5, 0x21, 0x00


	//----- nvinfo : EIATTR_KPARAM_INFO
	.align		4
.L_191:
        /*00f8*/ 	.byte	0x04, 0x17
        /*00fa*/ 	.short	(.L_193 - .L_192)
.L_192:
        /*00fc*/ 	.word	0x00000000
        /*0100*/ 	.short	0x0001
        /*0102*/ 	.short	0x0008
        /*0104*/ 	.byte	0x00, 0xf5, 0x21, 0x00


	//----- nvinfo : EIATTR_KPARAM_INFO
	.align		4
.L_193:
        /*0108*/ 	.byte	0x04, 0x17
        /*010a*/ 	.short	(.L_195 - .L_194)
.L_194:
        /*010c*/ 	.word	0x00000000
        /*0110*/ 	.short	0x0000
        /*0112*/ 	.short	0x0000
        /*0114*/ 	.byte	0x00, 0xf5, 0x21, 0x00


	//----- nvinfo : EIATTR_SPARSE_MMA_MASK
	.align		4
.L_195:
        /*0118*/ 	.byte	0x03, 0x50
        /*011a*/ 	.short	0x0000


	//----- nvinfo : EIATTR_MAXREG_COUNT
	.align		4
        /*011c*/ 	.byte	0x03, 0x1b
        /*011e*/ 	.short	0x00ff


	//----- nvinfo : EIATTR_NUM_BARRIERS
	.align		4
        /*0120*/ 	.byte	0x02, 0x4c
        /*0122*/ 	.byte	0x01
	.zero		1


	//----- nvinfo : EIATTR_ANNOTATIONS
	.align		4
        /*0124*/ 	.byte	0x04, 0x55
        /*0126*/ 	.short	(.L_197 - .L_196)


	//   ....[0]....
.L_196:
        /* <DEDUP_REMOVED lines=41> */


	//----- nvinfo : EIATTR_MERCURY_ISA_VERSION
	.align		4
.L_197:
        /*03a8*/ 	.byte	0x03, 0x5f
        /*03aa*/ 	.short	0x0101


	//----- nvinfo : EIATTR_VRC_CTA_INIT_COUNT
	.align		4
        /*03ac*/ 	.byte	0x02, 0x4a
	.zero		1
	.zero		1


	//----- nvinfo : EIATTR_EXIT_INSTR_OFFSETS
	.align		4
        /*03b0*/ 	.byte	0x04, 0x1c
        /*03b2*/ 	.short	(.L_199 - .L_198)


	//   ....[0]....
.L_198:
        /*03b4*/ 	.word	0x00000340


	//   ....[1]....
        /*03b8*/ 	.word	0x00004040


	//   ....[2]....
        /*03bc*/ 	.word	0x00004610


	//----- nvinfo : EIATTR_CRS_STACK_SIZE
	.align		4
.L_199:
        /*03c0*/ 	.byte	0x04, 0x1e
        /*03c2*/ 	.short	(.L_201 - .L_200)
.L_200:
        /*03c4*/ 	.word	0x00000000


	//----- nvinfo : EIATTR_CBANK_PARAM_SIZE
	.align		4
.L_201:
        /*03c8*/ 	.byte	0x03, 0x19
        /*03ca*/ 	.short	0x0070


	//----- nvinfo : EIATTR_PARAM_CBANK
	.align		4
        /*03cc*/ 	.byte	0x04, 0x0a
        /*03ce*/ 	.short	(.L_203 - .L_202)
	.align		4
.L_202:
        /*03d0*/ 	.word	index@(.nv.constant0.varlen_flash_attention_bwd_64_fp32)
        /*03d4*/ 	.short	0x0380
        /*03d6*/ 	.short	0x0070


	//----- nvinfo : EIATTR_SW_WAR
	.align		4
.L_203:
        /*03d8*/ 	.byte	0x04, 0x36
        /*03da*/ 	.short	(.L_205 - .L_204)
.L_204:
        /*03dc*/ 	.word	0x00000008
.L_205:


//--------------------- .nv.callgraph             --------------------------
	.section	.nv.callgraph,"",@"SHT_CUDA_CALLGRAPH"
	.align	4
	.sectionentsize	8
	.align		4
        /*0000*/ 	.word	0x00000000
	.align		4
        /*0004*/ 	.word	0xffffffff
	.align		4
        /*0008*/ 	.word	0x00000000
	.align		4
        /*000c*/ 	.word	0xfffffffe
	.align		4
        /*0010*/ 	.word	0x00000000
	.align		4
        /*0014*/ 	.word	0xfffffffd
	.align		4
        /*0018*/ 	.word	0x00000000
	.align		4
        /*001c*/ 	.word	0xfffffffc


//--------------------- .text.varlen_flash_attention_bwd_128_fp16 --------------------------
	.section	.text.varlen_flash_attention_bwd_128_fp16,"ax",@progbits
	.align	128
        .global         varlen_flash_attention_bwd_128_fp16
        .type           varlen_flash_attention_bwd_128_fp16,@function
        .size           varlen_flash_attention_bwd_128_fp16,(.L_x_79 - varlen_flash_attention_bwd_128_fp16)
        .other          varlen_flash_attention_bwd_128_fp16,@"STO_CUDA_ENTRY STV_DEFAULT"
varlen_flash_attention_bwd_128_fp16:
.text.varlen_flash_attention_bwd_128_fp16:
[----:B------:R-:W0:Y:S01]  /*0000*/  LDC R1, c[0x0][0x37c] ;  /* 0x0000df00ff017b82 */ /* 0x000e220000000800 */
[----:B------:R-:W1:Y:S07]  /*0010*/  LDCU.64 UR10, c[0x0][0x3d8] ;  /* 0x00007b00ff0a77ac */ /* 0x000e6e0008000a00 */
[----:B------:R-:W2:Y:S01]  /*0020*/  S2UR UR7, SR_CTAID.X ;  /* 0x00000000000779c3 */ /* 0x000ea20000002500 */
[----:B------:R-:W-:Y:S01]  /*0030*/  HFMA2 R9, -RZ, RZ, 0, 0 ;  /* 0x00000000ff097431 */ /* 0x000fe200000001ff */
[----:B0-----:R-:W-:Y:S01]  /*0040*/  IADD3 R1, PT, PT, R1, -0x38, RZ ;  /* 0xffffffc801017810 */ /* 0x001fe20007ffe0ff */
[----:B------:R-:W-:Y:S01]  /*0050*/  UMOV UR4, URZ ;  /* 0x000000ff00047c82 */ /* 0x000fe20008000000 */
[----:B------:R-:W0:Y:S04]  /*0060*/  LDCU.64 UR14, c[0x0][0x358] ;  /* 0x00006b00ff0e77ac */ /* 0x000e280008000a00 */
[----:B------:R-:W3:Y:S01]  /*0070*/  LDC.64 R6, c[0x0][0x3b0] ;  /* 0x0000ec00ff067b82 */ /* 0x000ee20000000a00 */
[----:B-1----:R-:W1:Y:S01]  /*0080*/  I2F.U32.RP R0, UR11 ;  /* 0x0000000b00007d06 */ /* 0x002e620008209000 */
[----:B------:R-:W-:-:S07]  /*0090*/  UISETP.NE.U32.AND UP2, UPT, UR11, URZ, UPT ;  /* 0x000000ff0b00728c */ /* 0x000fce000bf45070 */
[----:B-1----:R-:W1:Y:S02]  /*00a0*/  MUFU.RCP R0, R0 ;  /* 0x0000000000007308 */ /* 0x002e640000001000 */
[----:B-1----:R-:W-:-:S06]  /*00b0*/  IADD3 R2, PT, PT, R0, 0xffffffe, RZ ;  /* 0x0ffffffe00027810 */ /* 0x002fcc0007ffe0ff */
[----:B------:R-:W1:Y:S02]  /*00c0*/  F2I.FTZ.U32.TRUNC.NTZ R2, R2 ;  /* 0x0000000200027305 */ /* 0x000e64000021f000 */
[----:B-1----:R-:W-:-:S13]  /*00d0*/  R2UR UR5, R2 ;  /* 0x00000000020572ca */ /* 0x002fda00000e0000 */
[----:B------:R-:W-:-:S04]  /*00e0*/  UIADD3 UR6, UPT, UPT, URZ, -UR5, URZ ;  /* 0x80000005ff067290 */ /* 0x000fc8000fffe0ff */
[----:B------:R-:W-:-:S04]  /*00f0*/  UIMAD UR6, UR6, UR11, URZ ;  /* 0x0000000b060672a4 */ /* 0x000fc8000f8e02ff */
[----:B------:R-:W-:-:S04]  /*0100*/  UIMAD.WIDE.U32 UR4, UR5, UR6, UR4 ;  /* 0x00000006050472a5 */ /* 0x000fc8000f8e0004 */
[----:B--2---:R-:W-:-:S04]  /*0110*/  UIMAD.WIDE.U32 UR4, UR5, UR7, URZ ;  /* 0x00000007050472a5 */ /* 0x004fc8000f8e00ff */
[----:B------:R-:W-:-:S04]  /*0120*/  UIADD3 UR4, UPT, UPT, -UR5, URZ, URZ ;  /* 0x000000ff05047290 */ /* 0x000fc8000fffe1ff */
[----:B------:R-:W-:-:S04]  /*0130*/  UIMAD UR4, UR11, UR4, UR7 ;  /* 0x000000040b0472a4 */ /* 0x000fc8000f8e0207 */
[----:B------:R-:W-:-:S11]  /*0140*/  UISETP.GE.U32.AND UP0, UPT, UR4, UR11, UPT ;  /* 0x0000000b0400728c */ /* 0x000fd6000bf06070 */
[----:B------:R-:W-:Y:S02]  /*0150*/  @UP0 UIADD3 UR4, UPT, UPT, UR4, -UR11, URZ ;  /* 0x8000000b04040290 */ /* 0x000fe4000fffe0ff */
[----:B------:R-:W-:Y:S02]  /*0160*/  @UP0 UIADD3 UR5, UPT, UPT, UR5, 0x1, URZ ;  /* 0x0000000105050890 */ /* 0x000fe4000fffe0ff */
[----:B------:R-:W-:Y:S02]  /*0170*/  UISETP.GE.U32.AND UP1, UPT, UR4, UR11, UPT ;  /* 0x0000000b0400728c */ /* 0x000fe4000bf26070 */
[----:B------:R-:W-:-:S09]  /*0180*/  UISETP.GE.AND UP0, UPT, UR10, 0x1, UPT ;  /* 0x000000010a00788c */ /* 0x000fd2000bf06270 */
[----:B------:R-:W-:Y:S02]  /*0190*/  @UP1 UIADD3 UR5, UPT, UPT, UR5, 0x1, URZ ;  /* 0x0000000105051890 */ /* 0x000fe4000fffe0ff */
[----:B------:R-:W-:-:S04]  /*01a0*/  @!UP2 ULOP3.LUT UR5, URZ, UR11, URZ, 0x33, !UPT ;  /* 0x0000000bff05a292 */ /* 0x000fc8000f8e33ff */
[----:B------:R-:W-:Y:S02]  /*01b0*/  UIADD3 UR4, UPT, UPT, -UR5, URZ, URZ ;  /* 0x000000ff05047290 */ /* 0x000fe4000fffe1ff */
[----:B------:R-:W-:Y:S02]  /*01c0*/  USHF.L.U32 UR6, UR5, 0x7, URZ ;  /* 0x0000000705067899 */ /* 0x000fe400080006ff */
[----:B------:R-:W-:Y:S01]  /*01d0*/  UIMAD UR5, UR11, UR4, UR7 ;  /* 0x000000040b0572a4 */ /* 0x000fe2000f8e0207 */
[----:B0--3--:R-:W-:Y:S11]  /*01e0*/  BRA.U !UP0, `(.L_x_0) ;  /* 0x0000000108307547 */ /* 0x009ff6000b800000 */
[----:B------:R-:W0:Y:S01]  /*01f0*/  LDC R0, c[0x0][0x3d8] ;  /* 0x0000f600ff007b82 */ /* 0x000e220000000800 */
[----:B------:R-:W-:-:S07]  /*0200*/  MOV R9, RZ ;  /* 0x000000ff00097202 */ /* 0x000fce0000000f00 */
[----:B------:R-:W1:Y:S02]  /*0210*/  LDC.64 R4, c[0x0][0x3b0] ;  /* 0x0000ec00ff047b82 */ /* 0x000e640000000a00 */
.L_x_1:
[----:B0-----:R-:W-:-:S04]  /*0220*/  IADD3 R2, PT, PT, R9, R0, RZ ;  /* 0x0000000009027210 */ /* 0x001fc80007ffe0ff */
[----:B------:R-:W-:-:S05]  /*0230*/  SHF.R.U32.HI R11, RZ, 0x1, R2 ;  /* 0x00000001ff0b7819 */ /* 0x000fca0000011602 */
[----:B-1----:R-:W-:-:S06]  /*0240*/  IMAD.WIDE.U32 R2, R11, 0x4, R4 ;  /* 0x000000040b027825 */ /* 0x002fcc00078e0004 */
[----:B------:R-:W2:Y:S02]  /*0250*/  LDG.E R2, desc[UR14][R2.64+0x4] ;  /* 0x0000040e02027981 */ /* 0x000ea4000c1e1900 */
[----:B--2---:R-:W-:-:S04]  /*0260*/  ISETP.LE.AND P0, PT, R2, UR6, PT ;  /* 0x0000000602007c0c */ /* 0x004fc8000bf03270 */
[----:B------:R-:W-:-:S09]  /*0270*/  SEL R0, R11, R0, !P0 ;  /* 0x000000000b007207 */ /* 0x000fd20004000000 */
[----:B------:R-:W-:-:S04]  /*0280*/  @P0 IADD3 R9, PT, PT, R11, 0x1, RZ ;  /* 0x000000010b090810 */ /* 0x000fc80007ffe0ff */
[----:B------:R-:W-:-:S13]  /*0290*/  ISETP.GE.AND P0, PT, R9, R0, PT ;  /* 0x000000000900720c */ /* 0x000fda0003f06270 */
[----:B------:R-:W-:Y:S05]  /*02a0*/  @!P0 BRA `(.L_x_1) ;  /* 0xfffffffc00dc8947 */ /* 0x000fea000383ffff */
.L_x_0:
[----:B------:R-:W-:-:S05]  /*02b0*/  IMAD.WIDE.U32 R2, R9, 0x4, R6 ;  /* 0x0000000409027825 */ /* 0x000fca00078e0006 */
[----:B------:R-:W2:Y:S04]  /*02c0*/  LDG.E R4, desc[UR14][R2.64] ;  /* 0x0000000e02047981 */ /* 0x000ea8000c1e1900 */
[----:B------:R-:W3:Y:S01]  /*02d0*/  LDG.E R0, desc[UR14][R2.64+0x4] ;  /* 0x0000040e02007981 */ /* 0x000ee2000c1e1900 */
[----:B--2---:R-:W-:Y:S02]  /*02e0*/  R2UR UR4, R4 ;  /* 0x00000000040472ca */ /* 0x004fe400000e0000 */
[----:B------:R-:W0:Y:S11]  /*02f0*/  LDC.64 R4, c[0x0][0x3b8] ;  /* 0x0000ee00ff047b82 */ /* 0x000e360000000a00 */
[----:B------:R-:W-:-:S02]  /*0300*/  UIADD3 UR19, UPT, UPT, UR6, -UR4, URZ ;  /* 0x8000000406137290 */ /* 0x000fc4000fffe0ff */
[----:B---3--:R-:W-:-:S04]  /*0310*/  IADD3 R0, PT, PT, R0, -UR4, RZ ;  /* 0x8000000400007c10 */ /* 0x008fc8000fffe0ff */
[----:B------:R-:W-:Y:S01]  /*0320*/  ISETP.LE.AND P0, PT, R0, UR19, PT ;  /* 0x0000001300007c0c */ /* 0x000fe2000bf03270 */
[----:B0-----:R-:W-:-:S12]  /*0330*/  IMAD.WIDE.U32 R4, R9, 0x4, R4 ;  /* 0x0000000409047825 */ /* 0x001fd800078e0004 */
[----:B------:R-:W-:Y:S05]  /*0340*/  @P0 EXIT ;  /* 0x000000000000094d */ /* 0x000fea0003800000 */
[----:B------:R-:W2:Y:S04]  /*0350*/  LDG.E.CONSTANT R6, desc[UR14][R4.64] ;  /* 0x0000000e04067981 */ /* 0x000ea8000c1e9900 */
[----:B------:R0:W3:Y:S01]  /*0360*/  LDG.E.CONSTANT R2, desc[UR14][R4.64+0x4] ;  /* 0x0000040e04027981 */ /* 0x0000e2000c1e9900 */
[----:B------:R-:W-:Y:S01]  /*0370*/  MOV R3, UR19 ;  /* 0x0000001300037c02 */ /* 0x000fe20008000f00 */
[----:B------:R-:W-:Y:S01]  /*0380*/  USHF.L.U32 UR10, UR5, 0x7, URZ ;  /* 0x00000007050a7899 */ /* 0x000fe200080006ff */
[----:B------:R-:W-:Y:S01]  /*0390*/  BSSY.RECONVERGENT B0, `(.L_x_2) ;  /* 0x0000079000007945 */ /* 0x000fe20003800200 */
[----:B------:R-:W1:Y:S01]  /*03a0*/  S2R R44, SR_TID.X ;  /* 0x00000000002c7919 */ /* 0x000e620000002100 */
[----:B------:R-:W-:Y:S01]  /*03b0*/  VIADDMNMX R3, R3, 0x80, R0, PT ;  /* 0x0000008003037846 */ /* 0x000fe20003800100 */
[----:B------:R-:W4:Y:S01]  /*03c0*/  LDCU.64 UR12, c[0x0][0x380] ;  /* 0x00007000ff0c77ac */ /* 0x000f220008000a00 */
[----:B------:R-:W-:Y:S01]  /*03d0*/  HFMA2 R243, -RZ, RZ, 0, 0 ;  /* 0x00000000fff37431 */ /* 0x000fe200000001ff */
[----:B------:R0:W-:Y:S01]  /*03e0*/  STL [R1+0x30], RZ ;  /* 0x000030ff01007387 */ /* 0x0001e20000100800 */
[----:B------:R-:W-:Y:S01]  /*03f0*/  R2UR UR7, R3 ;  /* 0x00000000030772ca */ /* 0x000fe200000e0000 */
[----:B------:R-:W0:Y:S01]  /*0400*/  LDCU.64 UR16, c[0x0][0x3a8] ;  /* 0x00007500ff1077ac */ /* 0x000e220008000a00 */
[----:B------:R-:W-:Y:S01]  /*0410*/  HFMA2 R231, -RZ, RZ, 0, 0 ;  /* 0x00000000ffe77431 */ /* 0x000fe200000001ff */
[----:B------:R0:W-:Y:S01]  /*0420*/  STL [R1+0x24], RZ ;  /* 0x000024ff01007387 */ /* 0x0001e20000100800 */
[----:B------:R-:W-:Y:S01]  /*0430*/  HFMA2 R221, -RZ, RZ, 0, 0 ;  /* 0x00000000ffdd7431 */ /* 0x000fe200000001ff */
[----:B------:R-:W-:Y:S01]  /*0440*/  MOV R0, RZ ;  /* 0x000000ff00007202 */ /* 0x000fe20000000f00 */
[----:B------:R-:W-:Y:S01]  /*0450*/  HFMA2 R209, -RZ, RZ, 0, 0 ;  /* 0x00000000ffd17431 */ /* 0x000fe200000001ff */
[----:B------:R0:W-:Y:S01]  /*0460*/  STL [R1+0x20], RZ ;  /* 0x000020ff01007387 */ /* 0x0001e20000100800 */
[----:B------:R-:W-:Y:S01]  /*0470*/  HFMA2 R191, -RZ, RZ, 0, 0 ;  /* 0x00000000ffbf7431 */ /* 0x000fe200000001ff */
[----:B------:R-:W-:Y:S01]  /*0480*/  CS2R R240, SRZ ;  /* 0x0000000000f07805 */ /* 0x000fe2000001ff00 */
[----:B------:R-:W-:Y:S01]  /*0490*/  HFMA2 R183, -RZ, RZ, 0, 0 ;  /* 0x00000000ffb77431 */ /* 0x000fe200000001ff */
[----:B------:R0:W-:Y:S01]  /*04a0*/  STL [R1+0x1c], RZ ;  /* 0x00001cff01007387 */ /* 0x0001e20000100800 */
[----:B------:R-:W-:Y:S01]  /*04b0*/  HFMA2 R169, -RZ, RZ, 0, 0 ;  /* 0x00000000ffa97431 */ /* 0x000fe200000001ff */
[----:B------:R-:W-:Y:S01]  /*04c0*/  UIADD3 UR9, UPT, UPT, -UR19, UR7, URZ ;  /* 0x0000000713097290 */ /* 0x000fe2000fffe1ff */
[----:B------:R-:W-:Y:S01]  /*04d0*/  HFMA2 R148, -RZ, RZ, 0, 0 ;  /* 0x00000000ff947431 */ /* 0x000fe200000001ff */
[----:B------:R0:W-:Y:S01]  /*04e0*/  STL [R1+0x18], RZ ;  /* 0x000018ff01007387 */ /* 0x0001e20000100800 */
[----:B------:R-:W-:Y:S01]  /*04f0*/  HFMA2 R137, -RZ, RZ, 0, 0 ;  /* 0x00000000ff897431 */ /* 0x000fe200000001ff */
[----:B------:R-:W-:Y:S01]  /*0500*/  USHF.L.U32 UR7, UR9, 0x7, URZ ;  /* 0x0000000709077899 */ /* 0x000fe200080006ff */
[----:B------:R-:W-:Y:S01]  /*0510*/  HFMA2 R129, -RZ, RZ, 0, 0 ;  /* 0x00000000ff817431 */ /* 0x000fe200000001ff */
[----:B------:R0:W-:Y:S01]  /*0520*/  STL [R1+0x14], RZ ;  /* 0x000014ff01007387 */ /* 0x0001e20000100800 */
[----:B------:R-:W-:Y:S01]  /*0530*/  HFMA2 R115, -RZ, RZ, 0, 0 ;  /* 0x00000000ff737431 */ /* 0x000fe200000001ff */
[----:B------:R-:W-:Y:S01]  /*0540*/  MOV R238, RZ ;  /* 0x000000ff00ee7202 */ /* 0x000fe20000000f00 */
[----:B------:R-:W-:Y:S01]  /*0550*/  HFMA2 R98, -RZ, RZ, 0, 0 ;  /* 0x00000000ff627431 */ /* 0x000fe200000001ff */
[----:B------:R0:W-:Y:S01]  /*0560*/  STL [R1+0x10], RZ ;  /* 0x000010ff01007387 */ /* 0x0001e20000100800 */
[----:B------:R-:W-:-:S02]  /*0570*/  CS2R R236, SRZ ;  /* 0x0000000000ec7805 */ /* 0x000fc4000001ff00 */
[----:B------:R-:W-:Y:S02]  /*0580*/  CS2R R234, SRZ ;  /* 0x0000000000ea7805 */ /* 0x000fe4000001ff00 */
[----:B------:R-:W-:Y:S01]  /*0590*/  CS2R R232, SRZ ;  /* 0x0000000000e87805 */ /* 0x000fe2000001ff00 */
[----:B------:R0:W-:Y:S01]  /*05a0*/  STL [R1+0xc], RZ ;  /* 0x00000cff01007387 */ /* 0x0001e20000100800 */
[----:B-1----:R-:W-:Y:S02]  /*05b0*/  ISETP.GE.AND P1, PT, R44, UR7, PT ;  /* 0x000000072c007c0c */ /* 0x002fe4000bf26270 */
[----:B------:R-:W-:Y:S02]  /*05c0*/  CS2R R228, SRZ ;  /* 0x0000000000e47805 */ /* 0x000fe4000001ff00 */
[----:B------:R-:W-:Y:S01]  /*05d0*/  MOV R222, RZ ;  /* 0x000000ff00de7202 */ /* 0x000fe20000000f00 */
[----:B------:R1:W-:Y:S01]  /*05e0*/  STL [R1+0x8], RZ ;  /* 0x000008ff01007387 */ /* 0x0003e20000100800 */
[----:B------:R-:W-:-:S02]  /*05f0*/  CS2R R216, SRZ ;  /* 0x0000000000d87805 */ /* 0x000fc4000001ff00 */
[----:B------:R-:W-:Y:S02]  /*0600*/  MOV R211, RZ ;  /* 0x000000ff00d37202 */ /* 0x000fe40000000f00 */
[----:B------:R-:W-:Y:S01]  /*0610*/  CS2R R204, SRZ ;  /* 0x0000000000cc7805 */ /* 0x000fe2000001ff00 */
[----:B------:R1:W-:Y:S01]  /*0620*/  STL [R1+0x4], RZ ;  /* 0x000004ff01007387 */ /* 0x0003e20000100800 */
[----:B------:R-:W-:Y:S02]  /*0630*/  MOV R192, RZ ;  /* 0x000000ff00c07202 */ /* 0x000fe40000000f00 */
[----:B------:R-:W-:Y:S02]  /*0640*/  CS2R R188, SRZ ;  /* 0x0000000000bc7805 */ /* 0x000fe4000001ff00 */
[----:B------:R-:W-:Y:S01]  /*0650*/  CS2R R186, SRZ ;  /* 0x0000000000ba7805 */ /* 0x000fe2000001ff00 */
[----:B------:R1:W-:Y:S01]  /*0660*/  STL [R1], RZ ;  /* 0x000000ff01007387 */ /* 0x0003e20000100800 */
[----:B------:R-:W-:-:S02]  /*0670*/  MOV R184, RZ ;  /* 0x000000ff00b87202 */ /* 0x000fc40000000f00 */
[----:B------:R-:W-:Y:S02]  /*0680*/  CS2R R174, SRZ ;  /* 0x0000000000ae7805 */ /* 0x000fe4000001ff00 */
[----:B------:R-:W-:Y:S02]  /*0690*/  MOV R172, RZ ;  /* 0x000000ff00ac7202 */ /* 0x000fe40000000f00 */
[----:B------:R-:W-:Y:S02]  /*06a0*/  CS2R R170, SRZ ;  /* 0x0000000000aa7805 */ /* 0x000fe4000001ff00 */
[----:B------:R-:W-:Y:S02]  /*06b0*/  CS2R R166, SRZ ;  /* 0x0000000000a67805 */ /* 0x000fe4000001ff00 */
[----:B------:R-:W-:Y:S02]  /*06c0*/  CS2R R154, SRZ ;  /* 0x00000000009a7805 */ /* 0x000fe4000001ff00 */
[----:B------:R-:W-:-:S02]  /*06d0*/  CS2R R152, SRZ ;  /* 0x0000000000987805 */ /* 0x000fc4000001ff00 */
[----:B------:R-:W-:Y:S02]  /*06e0*/  MOV R150, RZ ;  /* 0x000000ff00967202 */ /* 0x000fe40000000f00 */
[----:B------:R-:W-:Y:S02]  /*06f0*/  CS2R R146, SRZ ;  /* 0x0000000000927805 */ /* 0x000fe4000001ff00 */
[----:B------:R-:W-:Y:S02]  /*0700*/  CS2R R140, SRZ ;  /* 0x00000000008c7805 */ /* 0x000fe4000001ff00 */
[----:B------:R-:W-:Y:S02]  /*0710*/  MOV R138, RZ ;  /* 0x000000ff008a7202 */ /* 0x000fe40000000f00 */
[----:B------:R-:W-:Y:S02]  /*0720*/  CS2R R134, SRZ ;  /* 0x0000000000867805 */ /* 0x000fe4000001ff00 */
[----:B------:R-:W-:-:S02]  /*0730*/  MOV R130, RZ ;  /* 0x000000ff00827202 */ /* 0x000fc40000000f00 */
[----:B------:R-:W-:Y:S02]  /*0740*/  CS2R R112, SRZ ;  /* 0x0000000000707805 */ /* 0x000fe4000001ff00 */
[----:B------:R-:W-:Y:S02]  /*0750*/  MOV R116, RZ ;  /* 0x000000ff00747202 */ /* 0x000fe40000000f00 */
[----:B------:R-:W-:Y:S02]  /*0760*/  CS2R R110, SRZ ;  /* 0x00000000006e7805 */ /* 0x000fe4000001ff00 */
[----:B------:R-:W-:Y:S02]  /*0770*/  CS2R R108, SRZ ;  /* 0x00000000006c7805 */ /* 0x000fe4000001ff00 */
[----:B------:R-:W-:Y:S02]  /*0780*/  MOV R100, RZ ;  /* 0x000000ff00647202 */ /* 0x000fe40000000f00 */
[----:B------:R-:W-:-:S02]  /*0790*/  CS2R R96, SRZ ;  /* 0x0000000000607805 */ /* 0x000fc4000001ff00 */
[----:B------:R-:W-:Y:S02]  /*07a0*/  CS2R R94, SRZ ;  /* 0x00000000005e7805 */ /* 0x000fe4000001ff00 */
[----:B------:R-:W-:Y:S02]  /*07b0*/  CS2R R92, SRZ ;  /* 0x00000000005c7805 */ /* 0x000fe4000001ff00 */
[----:B0-----:R-:W-:Y:S02]  /*07c0*/  CS2R R4, SRZ ;  /* 0x0000000000047805 */ /* 0x001fe4000001ff00 */
[----:B------:R-:W-:Y:S02]  /*07d0*/  CS2R R8, SRZ ;  /* 0x0000000000087805 */ /* 0x000fe4000001ff00 */
[----:B------:R-:W-:Y:S02]  /*07e0*/  CS2R R10, SRZ ;  /* 0x00000000000a7805 */ /* 0x000fe4000001ff00 */
[----:B------:R-:W-:-:S02]  /*07f0*/  CS2R R12, SRZ ;  /* 0x00000000000c7805 */ /* 0x000fc4000001ff00 */
[----:B------:R-:W-:Y:S02]  /*0800*/  CS2R R14, SRZ ;  /* 0x00000000000e7805 */ /* 0x000fe4000001ff00 */
[----:B------:R-:W-:Y:S02]  /*0810*/  CS2R R16, SRZ ;  /* 0x0000000000107805 */ /* 0x000fe4000001ff00 */
[----:B------:R-:W-:Y:S02]  /*0820*/  CS2R R18, SRZ ;  /* 0x0000000000127805 */ /* 0x000fe4000001ff00 */
        /* <DEDUP_REMOVED lines=9> */
[----:B------:R-:W-:Y:S02]  /*08c0*/  ISETP.GE.AND P0, PT, R44, UR9, PT ;  /* 0x000000092c007c0c */ /* 0x000fe4000bf06270 */
[----:B------:R-:W-:Y:S02]  /*08d0*/  CS2R R38, SRZ ;  /* 0x0000000000267805 */ /* 0x000fe4000001ff00 */
[----:B------:R-:W-:Y:S02]  /*08e0*/  MOV R40, RZ ;  /* 0x000000ff00287202 */ /* 0x000fe40000000f00 */
[----:B--2---:R-:W-:Y:S02]  /*08f0*/  R2UR UR18, R6 ;  /* 0x00000000061272ca */ /* 0x004fe400000e0000 */
[----:B------:R-:W-:Y:S02]  /*0900*/  CS2R R6, SRZ ;  /* 0x0000000000067805 */ /* 0x000fe4000001ff00 */
[----:B---3--:R-:W-:-:S02]  /*0910*/  R2UR UR4, R2 ;  /* 0x00000000020472ca */ /* 0x008fc400000e0000 */
[----:B------:R-:W-:-:S11]  /*0920*/  CS2R R2, SRZ ;  /* 0x0000000000027805 */ /* 0x000fd6000001ff00 */
[----:B------:R-:W-:Y:S01]  /*0930*/  UIADD3 UR8, UPT, UPT, -UR18, UR4, URZ ;  /* 0x0000000412087290 */ /* 0x000fe2000fffe1ff */
[----:B-1--4-:R-:W-:Y:S11]  /*0940*/  @P1 BRA `(.L_x_3) ;  /* 0x0000000000741947 */ /* 0x012ff60003800000 */
[----:B------:R-:W0:Y:S01]  /*0950*/  S2R R42, SR_CgaCtaId ;  /* 0x00000000002a7919 */ /* 0x000e220000008800 */
[----:B------:R-:W1:Y:S01]  /*0960*/  LDC R49, c[0x0][0x360] ;  /* 0x0000d800ff317b82 */ /* 0x000e620000000800 */
[----:B------:R-:W-:Y:S02]  /*0970*/  MOV R41, 0x400 ;  /* 0x0000040000297802 */ /* 0x000fe40000000f00 */
[----:B------:R-:W-:Y:S02]  /*0980*/  MOV R43, UR11 ;  /* 0x0000000b002b7c02 */ /* 0x000fe40008000f00 */
[----:B------:R-:W-:Y:S02]  /*0990*/  MOV R46, R44 ;  /* 0x0000002c002e7202 */ /* 0x000fe40000000f00 */
[----:B0-----:R-:W-:Y:S02]  /*09a0*/  LEA R47, R42, R41, 0x18 ;  /* 0x000000292a2f7211 */ /* 0x001fe400078ec0ff */
[----:B------:R-:W-:-:S07]  /*09b0*/  SHF.L.U32 R41, R43, 0x7, RZ ;  /* 0x000000072b297819 */ /* 0x000fce00000006ff */
.L_x_4:
[----:B0-----:R-:W-:-:S04]  /*09c0*/  SHF.R.S32.HI R43, RZ, 0x1f, R46 ;  /* 0x0000001fff2b7819 */ /* 0x001fc8000001142e */
[----:B------:R-:W-:-:S04]  /*09d0*/  LEA.HI R43, R43, R46, RZ, 0x7 ;  /* 0x0000002e2b2b7211 */ /* 0x000fc800078f38ff */
[C---:B------:R-:W-:Y:S02]  /*09e0*/  LOP3.LUT R45, R43.reuse, 0xffffff80, RZ, 0xc0, !PT ;  /* 0xffffff802b2d7812 */ /* 0x040fe400078ec0ff */
[----:B------:R-:W-:Y:S02]  /*09f0*/  LEA.HI.SX32 R43, R43, UR6, 0x19 ;  /* 0x000000062b2b7c11 */ /* 0x000fe4000f8fcaff */
[----:B------:R-:W-:-:S05]  /*0a00*/  IADD3 R42, PT, PT, -R45, R46, RZ ;  /* 0x0000002e2d2a7210 */ /* 0x000fca0007ffe1ff */
[----:B------:R-:W-:-:S05]  /*0a10*/  IMAD R42, R41, R43, R42 ;  /* 0x0000002b292a7224 */ /* 0x000fca00078e022a */
[----:B------:R-:W-:-:S04]  /*0a20*/  IADD3 R45, P1, PT, R42, UR10, RZ ;  /* 0x0000000a2a2d7c10 */ /* 0x000fc8000ff3e0ff */
[----:B------:R-:W-:Y:S02]  /*0a30*/  LEA.HI.X.SX32 R42, R42, RZ, 0x1, P1 ;  /* 0x000000ff2a2a7211 */ /* 0x000fe400008f0eff */
[C---:B------:R-:W-:Y:S02]  /*0a40*/  SHF.L.U32 R44, R45.reuse, 0x1, RZ ;  /* 0x000000012d2c7819 */ /* 0x040fe400000006ff */
[----:B------:R-:W-:Y:S02]  /*0a50*/  SHF.L.U64.HI R45, R45, 0x1, R42 ;  /* 0x000000012d2d7819 */ /* 0x000fe4000001022a */
[C---:B------:R-:W-:Y:S02]  /*0a60*/  IADD3 R42, P1, PT, R44.reuse, UR12, RZ ;  /* 0x0000000c2c2a7c10 */ /* 0x040fe4000ff3e0ff */
[----:B------:R-:W-:Y:S02]  /*0a70*/  IADD3 R44, P2, PT, R44, UR16, RZ ;  /* 0x000000102c2c7c10 */ /* 0x000fe4000ff5e0ff */
[----:B------:R-:W-:-:S02]  /*0a80*/  IADD3.X R43, PT, PT, R45, UR13, RZ, P1, !PT ;  /* 0x0000000d2d2b7c10 */ /* 0x000fc40008ffe4ff */
[----:B------:R-:W-:-:S04]  /*0a90*/  IADD3.X R45, PT, PT, R45, UR17, RZ, P2, !PT ;  /* 0x000000112d2d7c10 */ /* 0x000fc800097fe4ff */
[----:B------:R-:W2:Y:S04]  /*0aa0*/  LDG.E.U16 R43, desc[UR14][R42.64] ;  /* 0x0000000e2a2b7981 */ /* 0x000ea8000c1e1500 */
[----:B------:R-:W3:Y:S01]  /*0ab0*/  LDG.E.U16 R45, desc[UR14][R44.64] ;  /* 0x0000000e2c2d7981 */ /* 0x000ee2000c1e1500 */
[----:B------:R-:W-:Y:S02]  /*0ac0*/  LEA R48, R46, R47, 0x1 ;  /* 0x0000002f2e307211 */ /* 0x000fe400078e08ff */
[----:B-1----:R-:W-:-:S04]  /*0ad0*/  IADD3 R46, PT, PT, R49, R46, RZ ;  /* 0x0000002e312e7210 */ /* 0x002fc80007ffe0ff */
[----:B------:R-:W-:Y:S01]  /*0ae0*/  ISETP.GE.AND P1, PT, R46, UR7, PT ;  /* 0x000000072e007c0c */ /* 0x000fe2000bf26270 */
[----:B--2---:R0:W-:Y:S04]  /*0af0*/  STS.U16 [R48], R43 ;  /* 0x0000002b30007388 */ /* 0x0041e80000000400 */
[----:B---3--:R0:W-:Y:S08]  /*0b00*/  STS.U16 [R48+0x10000], R45 ;  /* 0x0100002d30007388 */ /* 0x0081f00000000400 */
[----:B------:R-:W-:Y:S05]  /*0b10*/  @!P1 BRA `(.L_x_4) ;  /* 0xfffffffc00a89947 */ /* 0x000fea000383ffff */
.L_x_3:
[----:B------:R-:W-:Y:S05]  /*0b20*/  BSYNC.RECONVERGENT B0 ;  /* 0x0000000000007941 */ /* 0x000fea0003800200 */
.L_x_2:
[----:B------:R1:W-:Y:S01]  /*0b30*/  STL [R1+0x28], RZ ;  /* 0x000028ff01007387 */ /* 0x0003e20000100800 */
[----:B------:R-:W-:Y:S01]  /*0b40*/  BSSY.RECONVERGENT B0, `(.L_x_5) ;  /* 0x0000063000007945 */ /* 0x000fe20003800200 */
[----:B------:R-:W-:Y:S01]  /*0b50*/  HFMA2 R41, -RZ, RZ, 0, 0 ;  /* 0x00000000ff297431 */ /* 0x000fe200000001ff */
[----:B0-----:R-:W-:Y:S02]  /*0b60*/  CS2R R42, SRZ ;  /* 0x00000000002a7805 */ /* 0x001fe4000001ff00 */
[----:B------:R-:W-:Y:S01]  /*0b70*/  CS2R R44, SRZ ;  /* 0x00000000002c7805 */ /* 0x000fe2000001ff00 */
[----:B------:R-:W-:Y:S06]  /*0b80*/  BAR.SYNC.DEFER_BLOCKING 0x0 ;  /* 0x0000000000007b1d */ /* 0x000fec0000010000 */
[----:B-1----:R-:W-:Y:S05]  /*0b90*/  @P0 BRA `(.L_x_6) ;  /* 0x0000000400740947 */ /* 0x002fea0003800000 */
[----:B------:R-:W0:Y:S01]  /*0ba0*/  S2R R48, SR_TID.X ;  /* 0x0000000000307919 */ /* 0x000e220000002100 */
[----:B------:R-:W1:Y:S01]  /*0bb0*/  LDC.64 R46, c[0x0][0x3a0] ;  /* 0x0000e800ff2e7b82 */ /* 0x000e620000000a00 */
[----:B------:R-:W2:Y:S01]  /*0bc0*/  LDCU.64 UR12, c[0x0][0x398] ;  /* 0x00007300ff0c77ac */ /* 0x000ea20008000a00 */
[----:B0-----:R-:W-:-:S05]  /*0bd0*/  IADD3 R48, PT, PT, R48, UR6, RZ ;  /* 0x0000000630307c10 */ /* 0x001fca000fffe0ff */
[----:B------:R-:W-:-:S05]  /*0be0*/  IMAD R56, R48, UR11, RZ ;  /* 0x0000000b30387c24 */ /* 0x000fca000f8e02ff */
[----:B------:R-:W-:-:S05]  /*0bf0*/  IADD3 R49, PT, PT, R56, UR5, RZ ;  /* 0x0000000538317c10 */ /* 0x000fca000fffe0ff */
[----:B-1----:R-:W-:-:S06]  /*0c00*/  IMAD.WIDE R46, R49, 0x4, R46 ;  /* 0x00000004312e7825 */ /* 0x002fcc00078e022e */
[----:B------:R-:W3:Y:S01]  /*0c10*/  LDG.E.CONSTANT R46, desc[UR14][R46.64] ;  /* 0x0000000e2e2e7981 */ /* 0x000ee2000c1e9900 */
[----:B------:R-:W0:Y:S01]  /*0c20*/  S2UR UR7, SR_CgaCtaId ;  /* 0x00000000000779c3 */ /* 0x000e220000008800 */
[----:B------:R-:W-:Y:S02]  /*0c30*/  UMOV UR4, 0x400 ;  /* 0x0000040000047882 */ /* 0x000fe40000000000 */
[----:B------:R1:W-:Y:S01]  /*0c40*/  STL [R1+0x28], RZ ;  /* 0x000028ff01007387 */ /* 0x0003e20000100800 */
[----:B0-----:R-:W-:-:S03]  /*0c50*/  ULEA UR7, UR7, UR4, 0x18 ;  /* 0x0000000407077291 */ /* 0x001fc6000f8ec0ff */
[----:B------:R-:W-:Y:S01]  /*0c60*/  UMOV UR4, URZ ;  /* 0x000000ff00047c82 */ /* 0x000fe20008000000 */
[----:B--23--:R1:W-:Y:S08]  /*0c70*/  STL [R1+0x30], R46 ;  /* 0x0000302e01007387 */ /* 0x00c3f00000100800 */
.L_x_7:
[----:B01----:R-:W-:Y:S01]  /*0c80*/  LEA R46, R56, UR4, 0x7 ;  /* 0x00000004382e7c11 */ /* 0x003fe2000f8e38ff */
[----:B------:R-:W2:Y:S03]  /*0c90*/  LDL.LU R76, [R1+0x28] ;  /* 0x00002800014c7983 */ /* 0x000ea60000300800 */
[----:B------:R-:W-:-:S04]  /*0ca0*/  IADD3 R47, P0, PT, R46, UR10, RZ ;  /* 0x0000000a2e2f7c10 */ /* 0x000fc8000ff1e0ff */
[----:B------:R-:W-:Y:S02]  /*0cb0*/  LEA.HI.X.SX32 R48, R46, RZ, 0x1, P0 ;  /* 0x000000ff2e307211 */ /* 0x000fe400000f0eff */
[----:B------:R-:W-:-:S04]  /*0cc0*/  LEA R46, P0, R47, UR12, 0x1 ;  /* 0x0000000c2f2e7c11 */ /* 0x000fc8000f8008ff */
[----:B------:R-:W-:-:S05]  /*0cd0*/  LEA.HI.X R47, R47, UR13, R48, 0x1, P0 ;  /* 0x0000000d2f2f7c11 */ /* 0x000fca00080f0c30 */
[----:B------:R-:W3:Y:S04]  /*0ce0*/  LDG.E.U16 R57, desc[UR14][R46.64] ;  /* 0x0000000e2e397981 */ /* 0x000ee8000c1e1500 */
[----:B------:R-:W4:Y:S04]  /*0cf0*/  LDG.E.U16 R59, desc[UR14][R46.64+0x2] ;  /* 0x0000020e2e3b7981 */ /* 0x000f28000c1e1500 */
[----:B------:R-:W5:Y:S04]  /*0d00*/  LDG.E.U16 R62, desc[UR14][R46.64+0x4] ;  /* 0x0000040e2e3e7981 */ /* 0x000f68000c1e1500 */
        /* <DEDUP_REMOVED lines=12> */
[----:B------:R5:W5:Y:S01]  /*0dd0*/  LDG.E.U16 R75, desc[UR14][R46.64+0x1e] ;  /* 0x00001e0e2e4b7981 */ /* 0x000b62000c1e1500 */
[----:B------:R-:W0:Y:S02]  /*0de0*/  S2R R49, SR_TID.X ;  /* 0x0000000000317919 */ /* 0x000e240000002100 */
[----:B0-----:R-:W-:-:S04]  /*0df0*/  LEA R48, R49, UR4, 0x7 ;  /* 0x0000000431307c11 */ /* 0x001fc8000f8e38ff */
[----:B------:R-:W-:-:S05]  /*0e00*/  LEA R58, R48, UR7, 0x1 ;  /* 0x00000007303a7c11 */ /* 0x000fca000f8e08ff */
[----:B------:R-:W0:Y:S04]  /*0e10*/  LDS.128 R52, [R58+0x10000] ;  /* 0x010000003a347984 */ /* 0x000e280000000c00 */
[----:B------:R-:W1:Y:S01]  /*0e20*/  LDS.128 R48, [R58+0x10010] ;  /* 0x010010003a307984 */ /* 0x000e620000000c00 */
[--C-:B0-----:R-:W-:Y:S02]  /*0e30*/  HADD2.F32 R60, -RZ, R52.reuse.H0_H0 ;  /* 0x20000034ff3c7230 */ /* 0x101fe40000004100 */
[----:B------:R-:W-:Y:S01]  /*0e40*/  HADD2.F32 R61, -RZ, R52.H1_H1 ;  /* 0x30000034ff3d7230 */ /* 0x000fe20000004100 */
[----:B------:R-:W-:-:S04]  /*0e50*/  UIADD3 UR4, UPT, UPT, UR4, 0x10, URZ ;  /* 0x0000001004047890 */ /* 0x000fc8000fffe0ff */
[----:B------:R-:W-:Y:S01]  /*0e60*/  UISETP.NE.AND UP0, UPT, UR4, 0x80, UPT ;  /* 0x000000800400788c */ /* 0x000fe2000bf05270 */
[----:B---3--:R-:W-:Y:S02]  /*0e70*/  HADD2.F32 R57, -RZ, R57.H0_H0 ;  /* 0x20000039ff397230 */ /* 0x008fe40000004100 */
[----:B----4-:R-:W-:-:S03]  /*0e80*/  HADD2.F32 R52, -RZ, R59.H0_H0 ;  /* 0x2000003bff347230 */ /* 0x010fc60000004100 */
[----:B--2---:R-:W-:Y:S01]  /*0e90*/  FFMA R57, R57, R60, R76 ;  /* 0x0000003c39397223 */ /* 0x004fe2000000004c */
[--C-:B------:R-:W-:Y:S02]  /*0ea0*/  HADD2.F32 R59, -RZ, R53.reuse.H0_H0 ;  /* 0x20000035ff3b7230 */ /* 0x100fe40000004100 */
[----:B-----5:R-:W-:Y:S02]  /*0eb0*/  HADD2.F32 R47, -RZ, R62.H0_H0 ;  /* 0x2000003eff2f7230 */ /* 0x020fe40000004100 */
[----:B------:R-:W-:Y:S01]  /*0ec0*/  FFMA R52, R52, R61, R57 ;  /* 0x0000003d34347223 */ /* 0x000fe20000000039 */
[----:B------:R-:W-:Y:S02]  /*0ed0*/  HADD2.F32 R53, -RZ, R53.H1_H1 ;  /* 0x30000035ff357230 */ /* 0x000fe40000004100 */
[----:B------:R-:W-:Y:S02]  /*0ee0*/  HADD2.F32 R46, -RZ, R63.H0_H0 ;  /* 0x2000003fff2e7230 */ /* 0x000fe40000004100 */
[----:B------:R-:W-:Y:S01]  /*0ef0*/  FFMA R47, R47, R59, R52 ;  /* 0x0000003b2f2f7223 */ /* 0x000fe20000000034 */
[----:B------:R-:W-:-:S02]  /*0f00*/  HADD2.F32 R52, -RZ, R54.H0_H0 ;  /* 0x20000036ff347230 */ /* 0x000fc40000004100 */
[----:B------:R-:W-:Y:S02]  /*0f10*/  HADD2.F32 R57, -RZ, R64.H0_H0 ;  /* 0x20000040ff397230 */ /* 0x000fe40000004100 */
[----:B------:R-:W-:Y:S01]  /*0f20*/  FFMA R46, R46, R53, R47 ;  /* 0x000000352e2e7223 */ /* 0x000fe2000000002f */
[----:B------:R-:W-:Y:S02]  /*0f30*/  HADD2.F32 R54, -RZ, R54.H1_H1 ;  /* 0x30000036ff367230 */ /* 0x000fe40000004100 */
[----:B------:R-:W-:Y:S02]  /*0f40*/  HADD2.F32 R65, -RZ, R65.H0_H0 ;  /* 0x20000041ff417230 */ /* 0x000fe40000004100 */
[----:B------:R-:W-:Y:S01]  /*0f50*/  FFMA R46, R57, R52, R46 ;  /* 0x00000034392e7223 */ /* 0x000fe2000000002e */
[----:B------:R-:W-:Y:S02]  /*0f60*/  HADD2.F32 R52, -RZ, R55.H0_H0 ;  /* 0x20000037ff347230 */ /* 0x000fe40000004100 */
[----:B------:R-:W-:-:S02]  /*0f70*/  HADD2.F32 R47, -RZ, R66.H0_H0 ;  /* 0x20000042ff2f7230 */ /* 0x000fc40000004100 */
[----:B------:R-:W-:Y:S01]  /*0f80*/  FFMA R46, R65, R54, R46 ;  /* 0x00000036412e7223 */ /* 0x000fe2000000002e */
[----:B------:R-:W-:Y:S02]  /*0f90*/  HADD2.F32 R55, -RZ, R55.H1_H1 ;  /* 0x30000037ff377230 */ /* 0x000fe40000004100 */
[----:B------:R-:W-:Y:S02]  /*0fa0*/  HADD2.F32 R67, -RZ, R67.H0_H0 ;  /* 0x20000043ff437230 */ /* 0x000fe40000004100 */
[----:B------:R-:W-:Y:S01]  /*0fb0*/  FFMA R46, R47, R52, R46 ;  /* 0x000000342f2e7223 */ /* 0x000fe2000000002e */
[----:B-1----:R-:W-:Y:S02]  /*0fc0*/  HADD2.F32 R52, -RZ, R48.H0_H0 ;  /* 0x20000030ff347230 */ /* 0x002fe40000004100 */
[----:B------:R-:W-:Y:S02]  /*0fd0*/  HADD2.F32 R47, -RZ, R68.H0_H0 ;  /* 0x20000044ff2f7230 */ /* 0x000fe40000004100 */
[----:B------:R-:W-:Y:S01]  /*0fe0*/  FFMA R46, R67, R55, R46 ;  /* 0x00000037432e7223 */ /* 0x000fe2000000002e */
[----:B------:R-:W-:-:S02]  /*0ff0*/  HADD2.F32 R48, -RZ, R48.H1_H1 ;  /* 0x30000030ff307230 */ /* 0x000fc40000004100 */
[----:B------:R-:W-:Y:S02]  /*1000*/  HADD2.F32 R69, -RZ, R69.H0_H0 ;  /* 0x20000045ff457230 */ /* 0x000fe40000004100 */
[----:B------:R-:W-:Y:S01]  /*1010*/  FFMA R46, R47, R52, R46 ;  /* 0x000000342f2e7223 */ /* 0x000fe2000000002e */
[--C-:B------:R-:W-:Y:S02]  /*1020*/  HADD2.F32 R52, -RZ, R49.reuse.H0_H0 ;  /* 0x20000031ff347230 */ /* 0x100fe40000004100 */
[----:B------:R-:W-:Y:S02]  /*1030*/  HADD2.F32 R47, -RZ, R70.H0_H0 ;  /* 0x20000046ff2f7230 */ /* 0x000fe40000004100 */
[----:B------:R-:W-:Y:S01]  /*1040*/  FFMA R46, R69, R48, R46 ;  /* 0x00000030452e7223 */ /* 0x000fe2000000002e */
[----:B------:R-:W-:Y:S02]  /*1050*/  HADD2.F32 R49, -RZ, R49.H1_H1 ;  /* 0x30000031ff317230 */ /* 0x000fe40000004100 */
[----:B------:R-:W-:-:S02]  /*1060*/  HADD2.F32 R71, -RZ, R71.H0_H0 ;  /* 0x20000047ff477230 */ /* 0x000fc40000004100 */
[----:B------:R-:W-:Y:S01]  /*1070*/  FFMA R46, R47, R52, R46 ;  /* 0x000000342f2e7223 */ /* 0x000fe2000000002e */
[----:B------:R-:W-:Y:S02]  /*1080*/  HADD2.F32 R48, -RZ, R50.H0_H0 ;  /* 0x20000032ff307230 */ /* 0x000fe40000004100 */
[----:B------:R-:W-:Y:S02]  /*1090*/  HADD2.F32 R47, -RZ, R72.H0_H0 ;  /* 0x20000048ff2f7230 */ /* 0x000fe40000004100 */
        /* <DEDUP_REMOVED lines=9> */
[----:B------:R-:W-:-:S04]  /*1130*/  FFMA R46, R47, R48, R46 ;  /* 0x000000302f2e7223 */ /* 0x000fc8000000002e */
[----:B------:R-:W-:-:S05]  /*1140*/  FFMA R46, R75, R51, R46 ;  /* 0x000000334b2e7223 */ /* 0x000fca000000002e */
[----:B------:R0:W-:Y:S01]  /*1150*/  STL [R1+0x28], R46 ;  /* 0x0000282e01007387 */ /* 0x0001e20000100800 */
[----:B------:R-:W-:Y:S05]  /*1160*/  BRA.U UP0, `(.L_x_7) ;  /* 0xfffffff900c47547 */ /* 0x000fea000b83ffff */
.L_x_6:
[----:B------:R-:W-:Y:S05]  /*1170*/  BSYNC.RECONVERGENT B0 ;  /* 0x0000000000007941 */ /* 0x000fea0003800200 */
.L_x_5:
[----:B------:R-:W-:Y:S01]  /*1180*/  UISETP.GE.AND UP0, UPT, UR8, 0x1, UPT ;  /* 0x000000010800788c */ /* 0x000fe2000bf06270 */
[----:B------:R-:W-:Y:S01]  /*1190*/  HFMA2 R51, -RZ, RZ, 0, 0 ;  /* 0x00000000ff337431 */ /* 0x000fe200000001ff */
[----:B0-----:R-:W-:Y:S02]  /*11a0*/  CS2R R46, SRZ ;  /* 0x00000000002e7805 */ /* 0x001fe4000001ff00 */
[----:B------:R-:W-:-:S05]  /*11b0*/  MOV R48, RZ ;  /* 0x000000ff00307202 */ /* 0x000fca0000000f00 */
[----:B------:R-:W-:Y:S05]  /*11c0*/  BRA.U !UP0, `(.L_x_8) ;  /* 0x0000004908dc7547 */ /* 0x000fea000b800000 */
[----:B------:R-:W0:Y:S01]  /*11d0*/  S2R R49, SR_TID.X ;  /* 0x0000000000317919 */ /* 0x000e220000002100 */
[----:B------:R-:W-:Y:S01]  /*11e0*/  MOV R0, RZ ;  /* 0x000000ff00007202 */ /* 0x000fe20000000f00 */
[----:B------:R-:W-:Y:S01]  /*11f0*/  UMOV UR4, URZ ;  /* 0x000000ff00047c82 */ /* 0x000fe20008000000 */
[----:B0-----:R-:W-:-:S05]  /*1200*/  IADD3 R49, PT, PT, R49, UR19, RZ ;  /* 0x0000001331317c10 */ /* 0x001fca000fffe0ff */
[----:B------:R0:W-:Y:S02]  /*1210*/  STL [R1+0x2c], R49 ;  /* 0x00002c3101007387 */ /* 0x0001e40000100800 */
.L_x_19:
[----:B0-----:R-:W0:Y:S01]  /*1220*/  S2R R49, SR_TID.X ;  /* 0x0000000000317919 */ /* 0x001e220000002100 */
[----:B------:R-:W-:Y:S01]  /*1230*/  ULEA UR7, UR4, 0x40, 0x6 ;  /* 0x0000004004077891 */ /* 0x000fe2000f8e30ff */
[----:B------:R-:W-:Y:S01]  /*1240*/  BSSY.RECONVERGENT B0, `(.L_x_9) ;  /* 0x0000028000007945 */ /* 0x000fe20003800200 */
[----:B------:R-:W1:Y:S02]  /*1250*/  LDCU UR20, c[0x0][0x3dc] ;  /* 0x00007b80ff1477ac */ /* 0x000e640008000800 */
[----:B------:R-:W-:Y:S01]  /*1260*/  UISETP.LT.AND UP0, UPT, UR8, UR7, UPT ;  /* 0x000000070800728c */ /* 0x000fe2000bf01270 */
[----:B--2---:R-:W2:Y:S03]  /*1270*/  LDCU.64 UR12, c[0x0][0x388] ;  /* 0x00007100ff0c77ac */ /* 0x004ea60008000a00 */
[----:B------:R-:W-:Y:S01]  /*1280*/  USEL UR7, UR8, UR7, UP0 ;  /* 0x0000000708077287 */ /* 0x000fe20008000000 */
[----:B------:R-:W3:Y:S03]  /*1290*/  LDCU.64 UR16, c[0x0][0x390] ;  /* 0x00007200ff1077ac */ /* 0x000ee60008000a00 */
[----:B------:R-:W-:-:S04]  /*12a0*/  UIMAD UR10, UR4, -0x40, UR7 ;  /* 0xffffffc0040a78a4 */ /* 0x000fc8000f8e0207 */
[----:B------:R-:W-:-:S06]  /*12b0*/  USHF.L.U32 UR11, UR10, 0x7, URZ ;  /* 0x000000070a0b7899 */ /* 0x000fcc00080006ff */
[----:B0-----:R-:W-:-:S13]  /*12c0*/  ISETP.GE.AND P0, PT, R49, UR11, PT ;  /* 0x0000000b31007c0c */ /* 0x001fda000bf06270 */
[----:B-123--:R-:W-:Y:S05]  /*12d0*/  @P0 BRA `(.L_x_10) ;  /* 0x0000000000780947 */ /* 0x00efea0003800000 */
[----:B------:R-:W0:Y:S01]  /*12e0*/  S2R R53, SR_CgaCtaId ;  /* 0x0000000000357919 */ /* 0x000e220000008800 */
[----:B------:R-:W-:Y:S02]  /*12f0*/  MOV R50, 0x400 ;  /* 0x0000040000327802 */ /* 0x000fe40000000f00 */
[----:B------:R-:W-:-:S04]  /*1300*/  MOV R57, UR4 ;  /* 0x0000000400397c02 */ /* 0x000fc80008000f00 */
[----:B------:R-:W-:Y:S02]  /*1310*/  LEA R57, R57, UR18, 0x6 ;  /* 0x0000001239397c11 */ /* 0x000fe4000f8e30ff */
[----:B0-----:R-:W-:-:S07]  /*1320*/  LEA R56, R53, R50, 0x18 ;  /* 0x0000003235387211 */ /* 0x001fce00078ec0ff */
.L_x_11:
[----:B0-----:R-:W-:Y:S02]  /*1330*/  SHF.R.S32.HI R50, RZ, 0x1f, R49 ;  /* 0x0000001fff327819 */ /* 0x001fe40000011431 */
[----:B------:R-:W-:Y:S02]  /*1340*/  MOV R55, UR5 ;  /* 0x0000000500377c02 */ /* 0x000fe40008000f00 */
[----:B------:R-:W-:-:S04]  /*1350*/  LEA.HI R50, R50, R49, RZ, 0x7 ;  /* 0x0000003132327211 */ /* 0x000fc800078f38ff */
[C---:B------:R-:W-:Y:S02]  /*1360*/  LEA.HI R52, R50.reuse, R57, RZ, 0x19 ;  /* 0x0000003932347211 */ /* 0x040fe400078fc8ff */
[----:B------:R-:W-:-:S03]  /*1370*/  LOP3.LUT R50, R50, 0xffffff80, RZ, 0xc0, !PT ;  /* 0xffffff8032327812 */ /* 0x000fc600078ec0ff */
[----:B------:R-:W-:Y:S01]  /*1380*/  IMAD R53, R52, UR20, RZ ;  /* 0x0000001434357c24 */ /* 0x000fe2000f8e02ff */
[----:B------:R-:W-:-:S04]  /*1390*/  IADD3 R50, PT, PT, -R50, R49, RZ ;  /* 0x0000003132327210 */ /* 0x000fc80007ffe1ff */
[----:B------:R-:W-:-:S04]  /*13a0*/  LEA R50, R53, R50, 0x7 ;  /* 0x0000003235327211 */ /* 0x000fc800078e38ff */
[----:B------:R-:W-:-:S04]  /*13b0*/  LEA R52, P0, R55, R50, 0x7 ;  /* 0x0000003237347211 */ /* 0x000fc800078038ff */
        /* <DEDUP_REMOVED lines=9> */
[----:B------:R-:W0:Y:S01]  /*1450*/  LDCU UR7, c[0x0][0x360] ;  /* 0x00006c00ff0777ac */ /* 0x000e220008000800 */
[C---:B------:R-:W-:Y:S02]  /*1460*/  LEA R50, R49.reuse, R56, 0x1 ;  /* 0x0000003831327211 */ /* 0x040fe400078e08ff */
[----:B0-----:R-:W-:-:S04]  /*1470*/  IADD3 R49, PT, PT, R49, UR7, RZ ;  /* 0x0000000731317c10 */ /* 0x001fc8000fffe0ff */
[----:B------:R-:W-:Y:S01]  /*1480*/  ISETP.GE.AND P0, PT, R49, UR11, PT ;  /* 0x0000000b31007c0c */ /* 0x000fe2000bf06270 */
[----:B--2---:R0:W-:Y:S04]  /*1490*/  STS.U16 [R50+0x8000], R53 ;  /* 0x0080003532007388 */ /* 0x0041e80000000400 */
[----:B---3--:R0:W-:Y:S08]  /*14a0*/  STS.U16 [R50+0xc000], R55 ;  /* 0x00c0003732007388 */ /* 0x0081f00000000400 */
[----:B------:R-:W-:Y:S05]  /*14b0*/  @!P0 BRA `(.L_x_11) ;  /* 0xfffffffc009c8947 */ /* 0x000fea000383ffff */
.L_x_10:
[----:B------:R-:W-:Y:S05]  /*14c0*/  BSYNC.RECONVERGENT B0 ;  /* 0x0000000000007941 */ /* 0x000fea0003800200 */
.L_x_9:
[----:B0-----:R-:W0:Y:S01]  /*14d0*/  S2R R50, SR_TID.X ;  /* 0x0000000000327919 */ /* 0x001e220000002100 */
[----:B------:R-:W-:Y:S01]  /*14e0*/  UISETP.GE.AND UP0, UPT, UR10, 0x1, UPT ;  /* 0x000000010a00788c */ /* 0x000fe2000bf06270 */
[----:B------:R-:W-:Y:S01]  /*14f0*/  BSSY.RECONVERGENT B0, `(.L_x_12) ;  /* 0x000047e000007945 */ /* 0x000fe20003800200 */
[----:B------:R-:W-:Y:S04]  /*1500*/  BAR.SYNC.DEFER_BLOCKING 0x0 ;  /* 0x0000000000007b1d */ /* 0x000fe80000010000 */
[----:B------:R-:W-:-:S04]  /*1510*/  PLOP3.LUT P0, PT, PT, PT, UP0, 0x80, 0x8 ;  /* 0x000000000008781c */ /* 0x000fc80003f0f008 */
[----:B0-----:R-:W-:-:S13]  /*1520*/  ISETP.GE.OR P0, PT, R50, UR9, !P0 ;  /* 0x0000000932007c0c */ /* 0x001fda000c706670 */
[----:B------:R-:W-:Y:S05]  /*1530*/  @P0 BRA `(.L_x_13) ;  /* 0x0000004400e40947 */ /* 0x000fea0003800000 */
[----:B------:R-:W-:-:S07]  /*1540*/  MOV R49, RZ ;  /* 0x000000ff00317202 */ /* 0x000fce0000000f00 */
.L_x_18:
[----:B--2---:R-:W2:Y:S01]  /*1550*/  LDL R52, [R1+0x2c] ;  /* 0x00002c0001347983 */ /* 0x004ea20000100800 */
[----:B------:R-:W0:Y:S01]  /*1560*/  LDCU UR7, c[0x0][0x3ec] ;  /* 0x00007d80ff0777ac */ /* 0x000e220008000800 */
[----:B------:R-:W-:Y:S01]  /*1570*/  MOV R50, UR4 ;  /* 0x0000000400327c02 */ /* 0x000fe20008000f00 */
[----:B------:R-:W-:Y:S03]  /*1580*/  BSSY.RECONVERGENT B1, `(.L_x_14) ;  /* 0x0000471000017945 */ /* 0x000fe60003800200 */
[----:B------:R-:W-:Y:S02]  /*1590*/  LEA R50, R50, R49, 0x6 ;  /* 0x0000003132327211 */ /* 0x000fe400078e30ff */
[----:B0-----:R-:W-:Y:S02]  /*15a0*/  ISETP.NE.AND P1, PT, RZ, UR7, PT ;  /* 0x00000007ff007c0c */ /* 0x001fe4000bf25270 */
[----:B--2---:R-:W-:-:S13]  /*15b0*/  ISETP.GE.AND P0, PT, R52, R50, PT ;  /* 0x000000323400720c */ /* 0x004fda0003f06270 */
[----:B------:R-:W-:Y:S05]  /*15c0*/  @!P0 BRA P1, `(.L_x_15) ;  /* 0x0000004400b08947 */ /* 0x000fea0000800000 */
[----:B------:R-:W0:Y:S01]  /*15d0*/  S2UR UR11, SR_CgaCtaId ;  /* 0x00000000000b79c3 */ /* 0x000e220000008800 */
[----:B------:R-:W1:Y:S01]  /*15e0*/  S2R R50, SR_TID.X ;  /* 0x0000000000327919 */ /* 0x000e620000002100 */
[----:B------:R-:W-:Y:S01]  /*15f0*/  R2UR UR12, R49 ;  /* 0x00000000310c72ca */ /* 0x000fe200000e0000 */
[----:B------:R-:W-:Y:S02]  /*1600*/  UMOV UR7, 0x400 ;  /* 0x0000040000077882 */ /* 0x000fe40000000000 */
[----:B0-----:R-:W-:-:S10]  /*1610*/  ULEA UR11, UR11, UR7, 0x18 ;  /* 0x000000070b0b7291 */ /* 0x001fd4000f8ec0ff */
[----:B------:R-:W-:Y:S02]  /*1620*/  ULEA UR7, UR12, UR11, 0x8 ;  /* 0x0000000b0c077291 */ /* 0x000fe4000f8e40ff */
[----:B-1----:R-:W-:-:S07]  /*1630*/  LEA R50, R50, UR11, 0x8 ;  /* 0x0000000b32327c11 */ /* 0x002fce000f8e40ff */
[----:B------:R-:W0:Y:S04]  /*1640*/  LDS.128 R56, [UR7+0xc000] ;  /* 0x00c00007ff387984 */ /* 0x000e280008000c00 */
[----:B------:R-:W1:Y:S04]  /*1650*/  LDS.128 R68, [R50+0x10000] ;  /* 0x0100000032447984 */ /* 0x000e680000000c00 */
[----:B------:R-:W-:Y:S04]  /*1660*/  LDS.128 R52, [UR7+0xc010] ;  /* 0x00c01007ff347984 */ /* 0x000fe80008000c00 */
[----:B------:R-:W-:Y:S04]  /*1670*/  LDS.128 R60, [R50+0x10010] ;  /* 0x01001000323c7984 */ /* 0x000fe80000000c00 */
[----:B------:R-:W2:Y:S04]  /*1680*/  LDS.128 R76, [UR7+0x8000] ;  /* 0x00800007ff4c7984 */ /* 0x000ea80008000c00 */
[----:B------:R-:W-:Y:S01]  /*1690*/  LDS.128 R80, [R50] ;  /* 0x0000000032507984 */ /* 0x000fe20000000c00 */
[----:B0-----:R-:W-:-:S02]  /*16a0*/  HADD2.F32 R64, -RZ, R56.H0_H0 ;  /* 0x20000038ff407230 */ /* 0x001fc40000004100 */
[----:B------:R-:W-:Y:S02]  /*16b0*/  HADD2.F32 R67, -RZ, R56.H1_H1 ;  /* 0x30000038ff437230 */ /* 0x000fe40000004100 */
[--C-:B-1----:R-:W-:Y:S02]  /*16c0*/  HADD2.F32 R65, -RZ, R68.reuse.H0_H0 ;  /* 0x20000044ff417230 */ /* 0x102fe40000004100 */
[----:B------:R-:W-:Y:S02]  /*16d0*/  HADD2.F32 R68, -RZ, R68.H1_H1 ;  /* 0x30000044ff447230 */ /* 0x000fe40000004100 */
[----:B------:R-:W-:Y:S02]  /*16e0*/  HADD2.F32 R56, -RZ, R69.H0_H0 ;  /* 0x20000045ff387230 */ /* 0x000fe40000004100 */
[----:B------:R-:W-:Y:S01]  /*16f0*/  FFMA R64, R64, R65, RZ ;  /* 0x0000004140407223 */ /* 0x000fe200000000ff */
[--C-:B------:R-:W-:Y:S02]  /*1700*/  HADD2.F32 R65, -RZ, R57.reuse.H0_H0 ;  /* 0x20000039ff417230 */ /* 0x100fe40000004100 */
[----:B------:R-:W-:-:S02]  /*1710*/  HADD2.F32 R57, -RZ, R57.H1_H1 ;  /* 0x30000039ff397230 */ /* 0x000fc40000004100 */
[----:B------:R-:W-:Y:S01]  /*1720*/  FFMA R64, R67, R68, R64 ;  /* 0x0000004443407223 */ /* 0x000fe20000000040 */
[----:B------:R-:W-:Y:S02]  /*1730*/  HADD2.F32 R69, -RZ, R69.H1_H1 ;  /* 0x30000045ff457230 */ /* 0x000fe40000004100 */
[----:B------:R-:W-:Y:S02]  /*1740*/  HADD2.F32 R73, -RZ, R59.H1_H1 ;  /* 0x3000003bff497230 */ /* 0x000fe40000004100 */
[----:B------:R-:W-:Y:S01]  /*1750*/  FFMA R56, R65, R56, R64 ;  /* 0x0000003841387223 */ /* 0x000fe20000000040 */
[----:B------:R-:W-:Y:S02]  /*1760*/  HADD2.F32 R65, -RZ, R58.H0_H0 ;  /* 0x2000003aff417230 */ /* 0x000fe40000004100 */
[----:B------:R-:W-:Y:S02]  /*1770*/  HADD2.F32 R64, -RZ, R70.H0_H0 ;  /* 0x20000046ff407230 */ /* 0x000fe40000004100 */
[----:B------:R-:W-:Y:S01]  /*1780*/  FFMA R56, R57, R69, R56 ;  /* 0x0000004539387223 */ /* 0x000fe20000000038 */
[----:B------:R-:W-:-:S02]  /*1790*/  HADD2.F32 R57, -RZ, R58.H1_H1 ;  /* 0x3000003aff397230 */ /* 0x000fc40000004100 */
[----:B------:R-:W-:Y:S02]  /*17a0*/  HADD2.F32 R70, -RZ, R70.H1_H1 ;  /* 0x30000046ff467230 */ /* 0x000fe40000004100 */
[----:B------:R-:W-:Y:S01]  /*17b0*/  FFMA R56, R65, R64, R56 ;  /* 0x0000004041387223 */ /* 0x000fe20000000038 */
[----:B------:R-:W-:Y:S01]  /*17c0*/  HADD2.F32 R69, -RZ, R59.H0_H0 ;  /* 0x2000003bff457230 */ /* 0x000fe20000004100 */
[----:B------:R-:W0:Y:S01]  /*17d0*/  LDS.128 R64, [UR7+0xc020] ;  /* 0x00c02007ff407984 */ /* 0x000e220008000c00 */
[--C-:B------:R-:W-:Y:S02]  /*17e0*/  HADD2.F32 R68, -RZ, R71.reuse.H0_H0 ;  /* 0x20000047ff447230 */ /* 0x100fe40000004100 */
[----:B------:R-:W-:Y:S01]  /*17f0*/  FFMA R70, R57, R70, R56 ;  /* 0x0000004639467223 */ /* 0x000fe20000000038 */
[----:B------:R-:W-:Y:S01]  /*1800*/  HADD2.F32 R71, -RZ, R71.H1_H1 ;  /* 0x30000047ff477230 */ /* 0x000fe20000004100 */
[----:B------:R-:W1:Y:S01]  /*1810*/  LDS.128 R56, [R50+0x10020] ;  /* 0x0100200032387984 */ /* 0x000e620000000c00 */
[----:B--2---:R-:W-:-:S02]  /*1820*/  HADD2.F32 R88, -RZ, R77.H1_H1 ;  /* 0x3000004dff587230 */ /* 0x004fc40000004100 */
[----:B------:R-:W-:Y:S01]  /*1830*/  FFMA R68, R69, R68, R70 ;  /* 0x0000004445447223 */ /* 0x000fe20000000046 */
[----:B------:R-:W-:Y:S02]  /*1840*/  HADD2.F32 R69, -RZ, R52.H0_H0 ;  /* 0x20000034ff457230 */ /* 0x000fe40000004100 */
[----:B------:R-:W-:Y:S02]  /*1850*/  HADD2.F32 R70, -RZ, R60.H0_H0 ;  /* 0x2000003cff467230 */ /* 0x000fe40000004100 */
[----:B------:R-:W-:Y:S01]  /*1860*/  FFMA R68, R73, R71, R68 ;  /* 0x0000004749447223 */ /* 0x000fe20000000044 */
[----:B------:R-:W-:Y:S01]  /*1870*/  HADD2.F32 R71, -RZ, R52.H1_H1 ;  /* 0x30000034ff477230 */ /* 0x000fe20000004100 */
[----:B------:R-:W-:Y:S01]  /*1880*/  LDS.128 R72, [R50+0x10030] ;  /* 0x0100300032487984 */ /* 0x000fe20000000c00 */
[----:B------:R-:W-:Y:S02]  /*1890*/  HADD2.F32 R60, -RZ, R60.H1_H1 ;  /* 0x3000003cff3c7230 */ /* 0x000fe40000004100 */
[----:B------:R-:W-:Y:S01]  /*18a0*/  FFMA R68, R69, R70, R68 ;  /* 0x0000004645447223 */ /* 0x000fe20000000044 */
[----:B------:R-:W-:-:S02]  /*18b0*/  HADD2.F32 R69, -RZ, R53.H0_H0 ;  /* 0x20000035ff457230 */ /* 0x000fc40000004100 */
[----:B------:R-:W-:Y:S02]  /*18c0*/  HADD2.F32 R52, -RZ, R61.H0_H0 ;  /* 0x2000003dff347230 */ /* 0x000fe40000004100 */
[----:B------:R-:W-:Y:S01]  /*18d0*/  FFMA R60, R71, R60, R68 ;  /* 0x0000003c473c7223 */ /* 0x000fe20000000044 */
[----:B------:R-:W-:Y:S02]  /*18e0*/  HADD2.F32 R53, -RZ, R53.H1_H1 ;  /* 0x30000035ff357230 */ /* 0x000fe40000004100 */
[----:B------:R-:W-:Y:S02]  /*18f0*/  HADD2.F32 R61, -RZ, R61.H1_H1 ;  /* 0x3000003dff3d7230 */ /* 0x000fe40000004100 */
[----:B------:R-:W-:Y:S01]  /*1900*/  FFMA R52, R69, R52, R60 ;  /* 0x0000003445347223 */ /* 0x000fe2000000003c */
[----:B------:R-:W-:Y:S02]  /*1910*/  HADD2.F32 R69, -RZ, R54.H0_H0 ;  /* 0x20000036ff457230 */ /* 0x000fe40000004100 */
[----:B------:R-:W-:-:S02]  /*1920*/  HADD2.F32 R60, -RZ, R62.H0_H0 ;  /* 0x2000003eff3c7230 */ /* 0x000fc40000004100 */
[----:B------:R-:W-:Y:S01]  /*1930*/  FFMA R52, R53, R61, R52 ;  /* 0x0000003d35347223 */ /* 0x000fe20000000034 */
[----:B------:R-:W-:Y:S02]  /*1940*/  HADD2.F32 R53, -RZ, R54.H1_H1 ;  /* 0x30000036ff357230 */ /* 0x000fe40000004100 */
[----:B------:R-:W-:Y:S02]  /*1950*/  HADD2.F32 R62, -RZ, R62.H1_H1 ;  /* 0x3000003eff3e7230 */ /* 0x000fe40000004100 */
[----:B------:R-:W-:Y:S01]  /*1960*/  FFMA R52, R69, R60, R52 ;  /* 0x0000003c45347223 */ /* 0x000fe20000000034 */
[----:B------:R-:W-:Y:S01]  /*1970*/  HADD2.F32 R61, -RZ, R55.H0_H0 ;  /* 0x20000037ff3d7230 */ /* 0x000fe20000004100 */
[----:B------:R-:W2:Y:S01]  /*1980*/  LDS.128 R68, [UR7+0xc030] ;  /* 0x00c03007ff447984 */ /* 0x000ea20008000c00 */
[----:B------:R-:W-:Y:S02]  /*1990*/  HADD2.F32 R54, -RZ, R63.H0_H0 ;  /* 0x2000003fff367230 */ /* 0x000fe40000004100 */
[----:B------:R-:W-:Y:S01]  /*19a0*/  FFMA R52, R53, R62, R52 ;  /* 0x0000003e35347223 */ /* 0x000fe20000000034 */
[----:B------:R-:W-:-:S02]  /*19b0*/  HADD2.F32 R55, -RZ, R55.H1_H1 ;  /* 0x30000037ff377230 */ /* 0x000fc40000004100 */
[----:B------:R-:W-:Y:S02]  /*19c0*/  HADD2.F32 R63, -RZ, R63.H1_H1 ;  /* 0x3000003fff3f7230 */ /* 0x000fe40000004100 */
[----:B------:R-:W-:Y:S01]  /*19d0*/  FFMA R52, R61, R54, R52 ;  /* 0x000000363d347223 */ /* 0x000fe20000000034 */
[----:B------:R-:W-:Y:S02]  /*19e0*/  HADD2.F32 R89, -RZ, R78.H0_H0 ;  /* 0x2000004eff597230 */ /* 0x000fe40000004100 */
[--C-:B0-----:R-:W-:Y:S02]  /*19f0*/  HADD2.F32 R53, -RZ, R64.reuse.H0_H0 ;  /* 0x20000040ff357230 */ /* 0x101fe40000004100 */
[----:B------:R-:W-:Y:S01]  /*1a00*/  FFMA R52, R55, R63, R52 ;  /* 0x0000003f37347223 */ /* 0x000fe20000000034 */
[----:B------:R-:W-:Y:S02]  /*1a10*/  HADD2.F32 R55, -RZ, R64.H1_H1 ;  /* 0x30000040ff377230 */ /* 0x000fe40000004100 */
[----:B-1----:R-:W-:-:S02]  /*1a20*/  HADD2.F32 R54, -RZ, R56.H0_H0 ;  /* 0x20000038ff367230 */ /* 0x002fc40000004100 */
        /* <DEDUP_REMOVED lines=9> */
[----:B------:R-:W-:Y:S02]  /*1ac0*/  HADD2.F32 R53, -RZ, R66.H0_H0 ;  /* 0x20000042ff357230 */ /* 0x000fe40000004100 */
[----:B------:R-:W-:Y:S02]  /*1ad0*/  HADD2.F32 R54, -RZ, R58.H0_H0 ;  /* 0x2000003aff367230 */ /* 0x000fe40000004100 */
[----:B------:R-:W-:Y:S01]  /*1ae0*/  FFMA R52, R65, R57, R52 ;  /* 0x0000003941347223 */ /* 0x000fe20000000034 */
[----:B------:R-:W-:Y:S02]  /*1af0*/  HADD2.F32 R55, -RZ, R66.H1_H1 ;  /* 0x30000042ff377230 */ /* 0x000fe40000004100 */
[----:B------:R-:W-:-:S02]  /*1b00*/  HADD2.F32 R58, -RZ, R58.H1_H1 ;  /* 0x3000003aff3a7230 */ /* 0x000fc40000004100 */
[----:B------:R-:W-:Y:S01]  /*1b10*/  FFMA R52, R53, R54, R52 ;  /* 0x0000003635347223 */ /* 0x000fe20000000034 */
[----:B------:R-:W-:Y:S02]  /*1b20*/  HADD2.F32 R57, -RZ, R67.H0_H0 ;  /* 0x20000043ff397230 */ /* 0x000fe40000004100 */
[--C-:B------:R-:W-:Y:S02]  /*1b30*/  HADD2.F32 R56, -RZ, R59.reuse.H0_H0 ;  /* 0x2000003bff387230 */ /* 0x100fe40000004100 */
[----:B------:R-:W-:Y:S01]  /*1b40*/  FFMA R58, R55, R58, R52 ;  /* 0x0000003a373a7223 */ /* 0x000fe20000000034 */
[----:B------:R-:W0:Y:S01]  /*1b50*/  LDS.128 R64, [R50+0x10040] ;  /* 0x0100400032407984 */ /* 0x000e220000000c00 */
[----:B------:R-:W-:Y:S02]  /*1b60*/  HADD2.F32 R59, -RZ, R59.H1_H1 ;  /* 0x3000003bff3b7230 */ /* 0x000fe40000004100 */
[----:B------:R-:W-:Y:S01]  /*1b70*/  FFMA R56, R57, R56, R58 ;  /* 0x0000003839387223 */ /* 0x000fe2000000003a */
[----:B------:R-:W1:Y:S01]  /*1b80*/  LDS.128 R52, [UR7+0xc040] ;  /* 0x00c04007ff347984 */ /* 0x000e620008000c00 */
[----:B--2---:R-:W-:-:S02]  /*1b90*/  HADD2.F32 R57, -RZ, R68.H0_H0 ;  /* 0x20000044ff397230 */ /* 0x004fc40000004100 */
[----:B------:R-:W-:Y:S02]  /*1ba0*/  HADD2.F32 R58, -RZ, R72.H0_H0 ;  /* 0x20000048ff3a7230 */ /* 0x000fe40000004100 */
[----:B------:R-:W-:Y:S01]  /*1bb0*/  FFMA R56, R61, R59, R56 ;  /* 0x0000003b3d387223 */ /* 0x000fe20000000038 */
[----:B------:R-:W-:Y:S01]  /*1bc0*/  HADD2.F32 R59, -RZ, R68.H1_H1 ;  /* 0x30000044ff3b7230 */ /* 0x000fe20000004100 */
[----:B------:R-:W-:Y:S01]  /*1bd0*/  LDS.128 R60, [R50+0x10050] ;  /* 0x01005000323c7984 */ /* 0x000fe20000000c00 */
        /* <DEDUP_REMOVED lines=15> */
[----:B------:R-:W2:Y:S01]  /*1cd0*/  LDS.128 R56, [UR7+0xc050] ;  /* 0x00c05007ff387984 */ /* 0x000ea20008000c00 */
[----:B------:R-:W-:Y:S02]  /*1ce0*/  HADD2.F32 R70, -RZ, R75.H0_H0 ;  /* 0x2000004bff467230 */ /* 0x000fe40000004100 */
[----:B------:R-:W-:Y:S01]  /*1cf0*/  FFMA R68, R69, R74, R68 ;  /* 0x0000004a45447223 */ /* 0x000fe20000000044 */
[----:B------:R-:W-:Y:S02]  /*1d00*/  HADD2.F32 R71, -RZ, R71.H1_H1 ;  /* 0x30000047ff477230 */ /* 0x000fe40000004100 */
[----:B------:R-:W-:-:S02]  /*1d10*/  HADD2.F32 R75, -RZ, R75.H1_H1 ;  /* 0x3000004bff4b7230 */ /* 0x000fc40000004100 */
[----:B------:R-:W-:Y:S01]  /*1d20*/  FFMA R68, R73, R70, R68 ;  /* 0x0000004649447223 */ /* 0x000fe20000000044 */
[--C-:B------:R-:W-:Y:S02]  /*1d30*/  HADD2.F32 R90, -RZ, R79.reuse.H0_H0 ;  /* 0x2000004fff5a7230 */ /* 0x100fe40000004100 */
[----:B------:R-:W-:Y:S02]  /*1d40*/  HADD2.F32 R91, -RZ, R79.H1_H1 ;  /* 0x3000004fff5b7230 */ /* 0x000fe40000004100 */
[----:B------:R-:W-:Y:S01]  /*1d50*/  FFMA R68, R71, R75, R68 ;  /* 0x0000004b47447223 */ /* 0x000fe20000000044 */
[--C-:B0-----:R-:W-:Y:S01]  /*1d60*/  HADD2.F32 R70, -RZ, R64.reuse.H0_H0 ;  /* 0x20000040ff467230 */ /* 0x101fe20000004100 */
[----:B------:R-:W0:Y:S01]  /*1d70*/  LDS.128 R72, [UR7+0xc060] ;  /* 0x00c06007ff487984 */ /* 0x000e220008000c00 */
[----:B------:R-:W-:Y:S02]  /*1d80*/  HADD2.F32 R64, -RZ, R64.H1_H1 ;  /* 0x30000040ff407230 */ /* 0x000fe40000004100 */
[----:B-1----:R-:W-:-:S02]  /*1d90*/  HADD2.F32 R69, -RZ, R52.H0_H0 ;  /* 0x20000034ff457230 */ /* 0x002fc40000004100 */
[----:B------:R-:W-:Y:S02]  /*1da0*/  HADD2.F32 R71, -RZ, R52.H1_H1 ;  /* 0x30000034ff477230 */ /* 0x000fe40000004100 */
[----:B------:R-:W-:Y:S02]  /*1db0*/  HADD2.F32 R52, -RZ, R65.H0_H0 ;  /* 0x20000041ff347230 */ /* 0x000fe40000004100 */
[----:B------:R-:W-:Y:S01]  /*1dc0*/  FFMA R68, R69, R70, R68 ;  /* 0x0000004645447223 */ /* 0x000fe20000000044 */
[--C-:B------:R-:W-:Y:S02]  /*1dd0*/  HADD2.F32 R69, -RZ, R53.reuse.H0_H0 ;  /* 0x20000035ff457230 */ /* 0x100fe40000004100 */
[----:B------:R-:W-:Y:S02]  /*1de0*/  HADD2.F32 R53, -RZ, R53.H1_H1 ;  /* 0x30000035ff357230 */ /* 0x000fe40000004100 */
[----:B------:R-:W-:Y:S01]  /*1df0*/  FFMA R64, R71, R64, R68 ;  /* 0x0000004047407223 */ /* 0x000fe20000000044 */
[----:B------:R-:W-:-:S03]  /*1e00*/  HADD2.F32 R65, -RZ, R65.H1_H1 ;  /* 0x30000041ff417230 */ /* 0x000fc60000004100 */
[----:B------:R-:W-:Y:S01]  /*1e10*/  FFMA R52, R69, R52, R64 ;  /* 0x0000003445347223 */ /* 0x000fe20000000040 */
[----:B------:R-:W-:Y:S02]  /*1e20*/  HADD2.F32 R69, -RZ, R54.H0_H0 ;  /* 0x20000036ff457230 */ /* 0x000fe40000004100 */
[----:B------:R-:W-:Y:S02]  /*1e30*/  HADD2.F32 R64, -RZ, R66.H0_H0 ;  /* 0x20000042ff407230 */ /* 0x000fe40000004100 */
[----:B------:R-:W-:Y:S01]  /*1e40*/  FFMA R52, R53, R65, R52 ;  /* 0x0000004135347223 */ /* 0x000fe20000000034 */
[----:B------:R-:W-:Y:S02]  /*1e50*/  HADD2.F32 R53, -RZ, R54.H1_H1 ;  /* 0x30000036ff357230 */ /* 0x000fe40000004100 */
[----:B------:R-:W-:Y:S02]  /*1e60*/  HADD2.F32 R66, -RZ, R66.H1_H1 ;  /* 0x30000042ff427230 */ /* 0x000fe40000004100 */
[----:B------:R-:W-:Y:S01]  /*1e70*/  FFMA R52, R69, R64, R52 ;  /* 0x0000004045347223 */ /* 0x000fe20000000034 */
[----:B------:R-:W-:-:S02]  /*1e80*/  HADD2.F32 R65, -RZ, R55.H0_H0 ;  /* 0x20000037ff417230 */ /* 0x000fc40000004100 */
[----:B------:R-:W-:Y:S02]  /*1e90*/  HADD2.F32 R69, -RZ, R55.H1_H1 ;  /* 0x30000037ff457230 */ /* 0x000fe40000004100 */
[----:B------:R-:W-:Y:S01]  /*1ea0*/  FFMA R66, R53, R66, R52 ;  /* 0x0000004235427223 */ /* 0x000fe20000000034 */
[--C-:B------:R-:W-:Y:S01]  /*1eb0*/  HADD2.F32 R64, -RZ, R67.reuse.H0_H0 ;  /* 0x20000043ff407230 */ /* 0x100fe20000004100 */
[----:B------:R-:W1:Y:S01]  /*1ec0*/  LDS.128 R52, [R50+0x10060] ;  /* 0x0100600032347984 */ /* 0x000e620000000c00 */
[----:B------:R-:W-:-:S03]  /*1ed0*/  HADD2.F32 R67, -RZ, R67.H1_H1 ;  /* 0x30000043ff437230 */ /* 0x000fc60000004100 */
[----:B------:R-:W-:Y:S01]  /*1ee0*/  FFMA R64, R65, R64, R66 ;  /* 0x0000004041407223 */ /* 0x000fe20000000042 */
[----:B--2---:R-:W-:Y:S02]  /*1ef0*/  HADD2.F32 R65, -RZ, R56.H0_H0 ;  /* 0x20000038ff417230 */ /* 0x004fe40000004100 */
        /* <DEDUP_REMOVED lines=25> */
[----:B0-----:R-:W-:Y:S02]  /*2090*/  HADD2.F32 R57, -RZ, R72.H0_H0 ;  /* 0x20000048ff397230 */ /* 0x001fe40000004100 */
[----:B------:R-:W-:Y:S02]  /*20a0*/  HADD2.F32 R61, -RZ, R74.H1_H1 ;  /* 0x3000004aff3d7230 */ /* 0x000fe40000004100 */
[----:B------:R-:W-:Y:S01]  /*20b0*/  FFMA R56, R59, R63, R56 ;  /* 0x0000003f3b387223 */ /* 0x000fe20000000038 */
[----:B-1----:R-:W-:Y:S02]  /*20c0*/  HADD2.F32 R58, -RZ, R52.H0_H0 ;  /* 0x20000034ff3a7230 */ /* 0x002fe40000004100 */
[----:B------:R-:W-:-:S02]  /*20d0*/  HADD2.F32 R59, -RZ, R72.H1_H1 ;  /* 0x30000048ff3b7230 */ /* 0x000fc40000004100 */
[----:B------:R-:W-:Y:S02]  /*20e0*/  HADD2.F32 R52, -RZ, R52.H1_H1 ;  /* 0x30000034ff347230 */ /* 0x000fe40000004100 */
[----:B------:R-:W-:Y:S01]  /*20f0*/  FFMA R56, R57, R58, R56 ;  /* 0x0000003a39387223 */ /* 0x000fe20000000038 */
[--C-:B------:R-:W-:Y:S02]  /*2100*/  HADD2.F32 R57, -RZ, R73.reuse.H0_H0 ;  /* 0x20000049ff397230 */ /* 0x100fe40000004100 */
[----:B------:R-:W-:Y:S02]  /*2110*/  HADD2.F32 R73, -RZ, R73.H1_H1 ;  /* 0x30000049ff497230 */ /* 0x000fe40000004100 */
[----:B------:R-:W-:Y:S01]  /*2120*/  FFMA R52, R59, R52, R56 ;  /* 0x000000343b347223 */ /* 0x000fe20000000038 */
[--C-:B------:R-:W-:Y:S02]  /*2130*/  HADD2.F32 R56, -RZ, R53.reuse.H0_H0 ;  /* 0x20000035ff387230 */ /* 0x100fe40000004100 */
[----:B------:R-:W-:-:S02]  /*2140*/  HADD2.F32 R53, -RZ, R53.H1_H1 ;  /* 0x30000035ff357230 */ /* 0x000fc40000004100 */
[----:B------:R-:W-:Y:S02]  /*2150*/  HADD2.F32 R58, -RZ, R54.H0_H0 ;  /* 0x20000036ff3a7230 */ /* 0x000fe40000004100 */
[----:B------:R-:W-:Y:S01]  /*2160*/  FFMA R52, R57, R56, R52 ;  /* 0x0000003839347223 */ /* 0x000fe20000000034 */
[----:B------:R-:W-:Y:S02]  /*2170*/  HADD2.F32 R56, -RZ, R74.H0_H0 ;  /* 0x2000004aff387230 */ /* 0x000fe40000004100 */
[----:B------:R-:W-:Y:S02]  /*2180*/  HADD2.F32 R57, -RZ, R80.H0_H0 ;  /* 0x20000050ff397230 */ /* 0x000fe40000004100 */
[----:B------:R-:W-:Y:S01]  /*2190*/  FFMA R53, R73, R53, R52 ;  /* 0x0000003549357223 */ /* 0x000fe20000000034 */
[----:B------:R-:W-:Y:S02]  /*21a0*/  HADD2.F32 R52, -RZ, R76.H0_H0 ;  /* 0x2000004cff347230 */ /* 0x000fe40000004100 */
[----:B------:R-:W-:-:S02]  /*21b0*/  HADD2.F32 R59, -RZ, R80.H1_H1 ;  /* 0x30000050ff3b7230 */ /* 0x000fc40000004100 */
[----:B------:R-:W-:Y:S01]  /*21c0*/  FFMA R60, R56, R58, R53 ;  /* 0x0000003a383c7223 */ /* 0x000fe20000000035 */
[----:B------:R-:W-:Y:S02]  /*21d0*/  HADD2.F32 R53, -RZ, R76.H1_H1 ;  /* 0x3000004cff357230 */ /* 0x000fe40000004100 */
[----:B------:R-:W-:Y:S01]  /*21e0*/  FFMA R56, R57, R52, RZ ;  /* 0x0000003439387223 */ /* 0x000fe200000000ff */
[----:B------:R-:W-:Y:S02]  /*21f0*/  HADD2.F32 R57, -RZ, R54.H1_H1 ;  /* 0x30000036ff397230 */ /* 0x000fe40000004100 */
[----:B------:R-:W-:Y:S02]  /*2200*/  HADD2.F32 R54, -RZ, R77.H0_H0 ;  /* 0x2000004dff367230 */ /* 0x000fe40000004100 */
[----:B------:R-:W-:Y:S01]  /*2210*/  FFMA R59, R59, R53, R56 ;  /* 0x000000353b3b7223 */ /* 0x000fe20000000038 */
[--C-:B------:R-:W-:Y:S02]  /*2220*/  HADD2.F32 R58, -RZ, R81.reuse.H0_H0 ;  /* 0x20000051ff3a7230 */ /* 0x100fe40000004100 */
[----:B------:R-:W-:Y:S01]  /*2230*/  FFMA R74, R61, R57, R60 ;  /* 0x000000393d4a7223 */ /* 0x000fe2000000003c */
[----:B------:R-:W-:Y:S01]  /*2240*/  HADD2.F32 R72, -RZ, R81.H1_H1 ;  /* 0x30000051ff487230 */ /* 0x000fe20000004100 */
[----:B------:R-:W0:Y:S01]  /*2250*/  LDS.128 R60, [UR7+0x8010] ;  /* 0x00801007ff3c7984 */ /* 0x000e220008000c00 */
[----:B------:R-:W-:-:S02]  /*2260*/  HADD2.F32 R81, -RZ, R75.H0_H0 ;  /* 0x2000004bff517230 */ /* 0x000fc40000004100 */
[----:B------:R-:W-:Y:S01]  /*2270*/  FFMA R73, R58, R54, R59 ;  /* 0x000000363a497223 */ /* 0x000fe2000000003b */
[----:B------:R-:W-:Y:S01]  /*2280*/  HADD2.F32 R76, -RZ, R55.H0_H0 ;  /* 0x20000037ff4c7230 */ /* 0x000fe20000004100 */
[----:B------:R-:W1:Y:S01]  /*2290*/  LDS.128 R56, [R50+0x10] ;  /* 0x0000100032387984 */ /* 0x000e620000000c00 */
[----:B------:R-:W-:Y:S02]  /*22a0*/  HADD2.F32 R77, -RZ, R82.H0_H0 ;  /* 0x20000052ff4d7230 */ /* 0x000fe40000004100 */
[----:B------:R-:W-:Y:S01]  /*22b0*/  FFMA R72, R72, R88, R73 ;  /* 0x0000005848487223 */ /* 0x000fe20000000049 */
[----:B------:R-:W-:Y:S02]  /*22c0*/  HADD2.F32 R75, -RZ, R75.H1_H1 ;  /* 0x3000004bff4b7230 */ /* 0x000fe40000004100 */
[----:B------:R-:W-:Y:S01]  /*22d0*/  FFMA R74, R81, R76, R74 ;  /* 0x0000004c514a7223 */ /* 0x000fe2000000004a */
[----:B------:R-:W-:Y:S02]  /*22e0*/  HADD2.F32 R80, -RZ, R55.H1_H1 ;  /* 0x30000037ff507230 */ /* 0x000fe40000004100 */
[----:B------:R-:W-:Y:S01]  /*22f0*/  FFMA R72, R77, R89, R72 ;  /* 0x000000594d487223 */ /* 0x000fe20000000048 */
[----:B------:R-:W-:-:S02]  /*2300*/  HADD2.F32 R55, -RZ, R78.H1_H1 ;  /* 0x3000004eff377230 */ /* 0x000fc40000004100 */
[----:B------:R-:W-:Y:S02]  /*2310*/  HADD2.F32 R73, -RZ, R82.H1_H1 ;  /* 0x30000052ff497230 */ /* 0x000fe40000004100 */
[----:B------:R-:W-:Y:S01]  /*2320*/  FFMA R75, R75, R80, R74 ;  /* 0x000000504b4b7223 */ /* 0x000fe2000000004a */
[----:B--2---:R-:W-:Y:S02]  /*2330*/  HADD2.F32 R76, -RZ, R64.H0_H0 ;  /* 0x20000040ff4c7230 */ /* 0x004fe40000004100 */
[----:B------:R-:W-:Y:S02]  /*2340*/  HADD2.F32 R77, -RZ, R68.H0_H0 ;  /* 0x20000044ff4d7230 */ /* 0x000fe40000004100 */
[----:B------:R-:W-:Y:S01]  /*2350*/  FFMA R73, R73, R55, R72 ;  /* 0x0000003749497223 */ /* 0x000fe20000000048 */
[--C-:B------:R-:W-:Y:S02]  /*2360*/  HADD2.F32 R74, -RZ, R83.reuse.H0_H0 ;  /* 0x20000053ff4a7230 */ /* 0x100fe40000004100 */
[----:B------:R-:W-:-:S02]  /*2370*/  HADD2.F32 R83, -RZ, R83.H1_H1 ;  /* 0x30000053ff537230 */ /* 0x000fc40000004100 */
[----:B------:R-:W-:Y:S01]  /*2380*/  FFMA R75, R76, R77, R75 ;  /* 0x0000004d4c4b7223 */ /* 0x000fe2000000004b */
[----:B------:R-:W-:Y:S02]  /*2390*/  HADD2.F32 R64, -RZ, R64.H1_H1 ;  /* 0x30000040ff407230 */ /* 0x000fe40000004100 */
[----:B------:R-:W-:Y:S01]  /*23a0*/  FFMA R74, R74, R90, R73 ;  /* 0x0000005a4a4a7223 */ /* 0x000fe20000000049 */
[----:B------:R-:W-:Y:S01]  /*23b0*/  HADD2.F32 R68, -RZ, R68.H1_H1 ;  /* 0x30000044ff447230 */ /* 0x000fe20000004100 */
[----:B------:R-:W2:Y:S01]  /*23c0*/  LDS.128 R76, [UR7+0xc080] ;  /* 0x00c08007ff4c7984 */ /* 0x000ea20008000c00 */
[--C-:B------:R-:W-:Y:S02]  /*23d0*/  HADD2.F32 R73, -RZ, R65.reuse.H0_H0 ;  /* 0x20000041ff497230 */ /* 0x100fe40000004100 */
[----:B------:R-:W-:Y:S01]  /*23e0*/  FFMA R74, R83, R91, R74 ;  /* 0x0000005b534a7223 */ /* 0x000fe2000000004a */
[----:B------:R-:W-:Y:S02]  /*23f0*/  HADD2.F32 R85, -RZ, R65.H1_H1 ;  /* 0x30000041ff557230 */ /* 0x000fe40000004100 */
[----:B------:R-:W-:Y:S01]  /*2400*/  FFMA R64, R64, R68, R75 ;  /* 0x0000004440407223 */ /* 0x000fe2000000004b */
[----:B------:R-:W-:-:S02]  /*2410*/  HADD2.F32 R87, -RZ, R66.H0_H0 ;  /* 0x20000042ff577230 */ /* 0x000fc40000004100 */
[----:B------:R-:W-:Y:S02]  /*2420*/  HADD2.F32 R105, -RZ, R66.H1_H1 ;  /* 0x30000042ff697230 */ /* 0x000fe40000004100 */
[----:B------:R-:W-:Y:S02]  /*2430*/  HADD2.F32 R66, -RZ, R69.H0_H0 ;  /* 0x20000045ff427230 */ /* 0x000fe40000004100 */
[--C-:B------:R-:W-:Y:S02]  /*2440*/  HADD2.F32 R107, -RZ, R67.reuse.H0_H0 ;  /* 0x20000043ff6b7230 */ /* 0x100fe40000004100 */
[----:B------:R-:W-:Y:S02]  /*2450*/  HADD2.F32 R117, -RZ, R67.H1_H1 ;  /* 0x30000043ff757230 */ /* 0x000fe40000004100 */
[----:B------:R-:W-:Y:S01]  /*2460*/  FFMA R82, R73, R66, R64 ;  /* 0x0000004249527223 */ /* 0x000fe20000000040 */
[----:B0-----:R-:W-:Y:S02]  /*2470*/  HADD2.F32 R99, -RZ, R60.H0_H0 ;  /* 0x2000003cff637230 */ /* 0x001fe40000004100 */
[----:B------:R-:W-:-:S02]  /*2480*/  HADD2.F32 R83, -RZ, R69.H1_H1 ;  /* 0x30000045ff537230 */ /* 0x000fc40000004100 */
[----:B-1----:R-:W-:Y:S02]  /*2490*/  HADD2.F32 R65, -RZ, R56.H0_H0 ;  /* 0x20000038ff417230 */ /* 0x002fe40000004100 */
[--C-:B------:R-:W-:Y:S02]  /*24a0*/  HADD2.F32 R84, -RZ, R70.reuse.H0_H0 ;  /* 0x20000046ff547230 */ /* 0x100fe40000004100 */
[----:B------:R-:W-:Y:S01]  /*24b0*/  FFMA R82, R85, R83, R82 ;  /* 0x0000005355527223 */ /* 0x000fe20000000052 */
[----:B------:R-:W-:Y:S02]  /*24c0*/  HADD2.F32 R86, -RZ, R70.H1_H1 ;  /* 0x30000046ff567230 */ /* 0x000fe40000004100 */
[----:B------:R-:W-:Y:S01]  /*24d0*/  FFMA R80, R65, R99, R74 ;  /* 0x0000006341507223 */ /* 0x000fe2000000004a */
[--C-:B------:R-:W-:Y:S01]  /*24e0*/  HADD2.F32 R106, -RZ, R71.reuse.H0_H0 ;  /* 0x20000047ff6a7230 */ /* 0x100fe20000004100 */
[----:B------:R-:W0:Y:S01]  /*24f0*/  LDS.128 R64, [UR7+0x8020] ;  /* 0x00802007ff407984 */ /* 0x000e220008000c00 */
[----:B------:R-:W-:-:S02]  /*2500*/  HADD2.F32 R114, -RZ, R71.H1_H1 ;  /* 0x30000047ff727230 */ /* 0x000fc40000004100 */
[----:B------:R-:W-:Y:S01]  /*2510*/  FFMA R82, R87, R84, R82 ;  /* 0x0000005457527223 */ /* 0x000fe20000000052 */
[----:B------:R-:W-:Y:S01]  /*2520*/  HADD2.F32 R101, -RZ, R60.H1_H1 ;  /* 0x3000003cff657230 */ /* 0x000fe20000004100 */
[----:B------:R-:W1:Y:S01]  /*2530*/  LDS.128 R72, [R50+0x20] ;  /* 0x0000200032487984 */ /* 0x000e620000000c00 */
[----:B------:R-:W-:Y:S02]  /*2540*/  HADD2.F32 R81, -RZ, R56.H1_H1 ;  /* 0x30000038ff517230 */ /* 0x000fe40000004100 */
[----:B------:R-:W-:Y:S01]  /*2550*/  FFMA R82, R105, R86, R82 ;  /* 0x0000005669527223 */ /* 0x000fe20000000052 */
[----:B------:R-:W-:Y:S01]  /*2560*/  HADD2.F32 R102, -RZ, R61.H0_H0 ;  /* 0x2000003dff667230 */ /* 0x000fe20000004100 */
[----:B------:R-:W3:Y:S01]  /*2570*/  LDS.128 R68, [R50+0x10080] ;  /* 0x0100800032447984 */ /* 0x000ee20000000c00 */
[----:B------:R-:W-:Y:S02]  /*2580*/  HADD2.F32 R56, -RZ, R57.H0_H0 ;  /* 0x20000039ff387230 */ /* 0x000fe40000004100 */
[----:B------:R-:W-:Y:S01]  /*2590*/  FFMA R81, R81, R101, R80 ;  /* 0x0000006551517223 */ /* 0x000fe20000000050 */
[----:B------:R-:W-:-:S02]  /*25a0*/  HADD2.F32 R103, -RZ, R61.H1_H1 ;  /* 0x3000003dff677230 */ /* 0x000fc40000004100 */
[----:B------:R-:W-:Y:S01]  /*25b0*/  FFMA R82, R107, R106, R82 ;  /* 0x0000006a6b527223 */ /* 0x000fe20000000052 */
[----:B------:R-:W-:Y:S02]  /*25c0*/  HADD2.F32 R57, -RZ, R57.H1_H1 ;  /* 0x30000039ff397230 */ /* 0x000fe40000004100 */
[----:B------:R-:W-:Y:S01]  /*25d0*/  FFMA R56, R56, R102, R81 ;  /* 0x0000006638387223 */ /* 0x000fe20000000051 */
[----:B------:R-:W-:Y:S02]  /*25e0*/  HADD2.F32 R104, -RZ, R62.H0_H0 ;  /* 0x2000003eff687230 */ /* 0x000fe40000004100 */
[----:B------:R-:W-:Y:S01]  /*25f0*/  FFMA R84, R117, R114, R82 ;  /* 0x0000007275547223 */ /* 0x000fe20000000052 */
[----:B------:R-:W-:Y:S02]  /*2600*/  HADD2.F32 R60, -RZ, R58.H0_H0 ;  /* 0x2000003aff3c7230 */ /* 0x000fe40000004100 */
[----:B------:R-:W-:Y:S01]  /*2610*/  FFMA R57, R57, R103, R56 ;  /* 0x0000006739397223 */ /* 0x000fe20000000038 */
[----:B------:R-:W-:Y:S01]  /*2620*/  HADD2.F32 R105, -RZ, R62.H1_H1 ;  /* 0x3000003eff697230 */ /* 0x000fe20000004100 */
[----:B------:R-:W-:Y:S01]  /*2630*/  LDS.128 R80, [R50+0x30] ;  /* 0x0000300032507984 */ /* 0x000fe20000000c00 */
[----:B------:R-:W-:-:S02]  /*2640*/  HADD2.F32 R61, -RZ, R58.H1_H1 ;  /* 0x3000003aff3d7230 */ /* 0x000fc40000004100 */
[----:B------:R-:W-:Y:S01]  /*2650*/  FFMA R60, R60, R104, R57 ;  /* 0x000000683c3c7223 */ /* 0x000fe20000000039 */
[----:B------:R-:W-:Y:S02]  /*2660*/  HADD2.F32 R106, -RZ, R63.H0_H0 ;  /* 0x2000003fff6a7230 */ /* 0x000fe40000004100 */
[----:B------:R-:W-:Y:S02]  /*2670*/  HADD2.F32 R56, -RZ, R59.H0_H0 ;  /* 0x2000003bff387230 */ /* 0x000fe40000004100 */
[----:B------:R-:W-:Y:S01]  /*2680*/  FFMA R61, R61, R105, R60 ;  /* 0x000000693d3d7223 */ /* 0x000fe2000000003c */
[----:B------:R-:W-:Y:S02]  /*2690*/  HADD2.F32 R107, -RZ, R63.H1_H1 ;  /* 0x3000003fff6b7230 */ /* 0x000fe40000004100 */
[--C-:B--2---:R-:W-:Y:S02]  /*26a0*/  HADD2.F32 R63, -RZ, R76.reuse.H0_H0 ;  /* 0x2000004cff3f7230 */ /* 0x104fe40000004100 */
[----:B------:R-:W-:Y:S01]  /*26b0*/  FFMA R56, R56, R106, R61 ;  /* 0x0000006a38387223 */ /* 0x000fe2000000003d */
[----:B------:R-:W-:-:S02]  /*26c0*/  HADD2.F32 R86, -RZ, R76.H1_H1 ;  /* 0x3000004cff567230 */ /* 0x000fc40000004100 */
[--C-:B------:R-:W-:Y:S02]  /*26d0*/  HADD2.F32 R122, -RZ, R77.reuse.H0_H0 ;  /* 0x2000004dff7a7230 */ /* 0x100fe40000004100 */
[----:B------:R-:W-:Y:S02]  /*26e0*/  HADD2.F32 R124, -RZ, R77.H1_H1 ;  /* 0x3000004dff7c7230 */ /* 0x000fe40000004100 */
[--C-:B------:R-:W-:Y:S02]  /*26f0*/  HADD2.F32 R126, -RZ, R78.reuse.H0_H0 ;  /* 0x2000004eff7e7230 */ /* 0x100fe40000004100 */
[----:B------:R-:W-:Y:S02]  /*2700*/  HADD2.F32 R128, -RZ, R78.H1_H1 ;  /* 0x3000004eff807230 */ /* 0x000fe40000004100 */
[--C-:B------:R-:W-:Y:S02]  /*2710*/  HADD2.F32 R132, -RZ, R79.reuse.H0_H0 ;  /* 0x2000004fff847230 */ /* 0x100fe40000004100 */
[----:B------:R-:W-:-:S02]  /*2720*/  HADD2.F32 R136, -RZ, R79.H1_H1 ;  /* 0x3000004fff887230 */ /* 0x000fc40000004100 */
[----:B------:R-:W2:Y:S01]  /*2730*/  LDS.128 R76, [UR7+0x8030] ;  /* 0x00803007ff4c7984 */ /* 0x000ea20008000c00 */
[----:B------:R-:W-:Y:S02]  /*2740*/  HADD2.F32 R59, -RZ, R59.H1_H1 ;  /* 0x3000003bff3b7230 */ /* 0x000fe40000004100 */
[--C-:B0-----:R-:W-:Y:S02]  /*2750*/  HADD2.F32 R114, -RZ, R64.reuse.H0_H0 ;  /* 0x20000040ff727230 */ /* 0x101fe40000004100 */
[----:B------:R-:W-:Y:S02]  /*2760*/  HADD2.F32 R117, -RZ, R64.H1_H1 ;  /* 0x30000040ff757230 */ /* 0x000fe40000004100 */
[----:B------:R-:W-:Y:S01]  /*2770*/  FFMA R59, R59, R107, R56 ;  /* 0x0000006b3b3b7223 */ /* 0x000fe20000000038 */
[--C-:B-1----:R-:W-:Y:S02]  /*2780*/  HADD2.F32 R56, -RZ, R72.reuse.H0_H0 ;  /* 0x20000048ff387230 */ /* 0x102fe40000004100 */
[----:B------:R-:W-:-:S02]  /*2790*/  HADD2.F32 R61, -RZ, R72.H1_H1 ;  /* 0x30000048ff3d7230 */ /* 0x000fc40000004100 */
[--C-:B---3--:R-:W-:Y:S02]  /*27a0*/  HADD2.F32 R85, -RZ, R68.reuse.H0_H0 ;  /* 0x20000044ff557230 */ /* 0x108fe40000004100 */
[----:B------:R-:W-:Y:S01]  /*27b0*/  FFMA R60, R56, R114, R59 ;  /* 0x00000072383c7223 */ /* 0x000fe2000000003b */
[----:B------:R-:W-:Y:S01]  /*27c0*/  HADD2.F32 R118, -RZ, R65.H0_H0 ;  /* 0x20000041ff767230 */ /* 0x000fe20000004100 */
[----:B------:R-:W0:Y:S01]  /*27d0*/  LDS.128 R56, [R50+0x10090] ;  /* 0x0100900032387984 */ /* 0x000e220000000c00 */
[----:B------:R-:W-:Y:S02]  /*27e0*/  HADD2.F32 R62, -RZ, R73.H0_H0 ;  /* 0x20000049ff3e7230 */ /* 0x000fe40000004100 */
[----:B------:R-:W-:Y:S01]  /*27f0*/  FFMA R61, R61, R117, R60 ;  /* 0x000000753d3d7223 */ /* 0x000fe2000000003c */
[----:B------:R-:W-:Y:S02]  /*2800*/  HADD2.F32 R87, -RZ, R68.H1_H1 ;  /* 0x30000044ff577230 */ /* 0x000fe40000004100 */
[----:B------:R-:W-:Y:S01]  /*2810*/  FFMA R63, R63, R85, R84 ;  /* 0x000000553f3f7223 */ /* 0x000fe20000000054 */
[----:B------:R-:W-:-:S02]  /*2820*/  HADD2.F32 R119, -RZ, R65.H1_H1 ;  /* 0x30000041ff777230 */ /* 0x000fc40000004100 */
[----:B------:R-:W-:Y:S01]  /*2830*/  FFMA R62, R62, R118, R61 ;  /* 0x000000763e3e7223 */ /* 0x000fe2000000003d */
[----:B------:R-:W-:Y:S02]  /*2840*/  HADD2.F32 R73, -RZ, R73.H1_H1 ;  /* 0x30000049ff497230 */ /* 0x000fe40000004100 */
[----:B------:R-:W-:Y:S01]  /*2850*/  FFMA R63, R86, R87, R63 ;  /* 0x00000057563f7223 */ /* 0x000fe2000000003f */
[--C-:B------:R-:W-:Y:S02]  /*2860*/  HADD2.F32 R121, -RZ, R69.reuse.H0_H0 ;  /* 0x20000045ff797230 */ /* 0x100fe40000004100 */
[----:B------:R-:W-:Y:S02]  /*2870*/  HADD2.F32 R123, -RZ, R69.H1_H1 ;  /* 0x30000045ff7b7230 */ /* 0x000fe40000004100 */
[----:B------:R-:W-:Y:S01]  /*2880*/  FFMA R73, R73, R119, R62 ;  /* 0x0000007749497223 */ /* 0x000fe2000000003e */
[--C-:B------:R-:W-:Y:S02]  /*2890*/  HADD2.F32 R125, -RZ, R70.reuse.H0_H0 ;  /* 0x20000046ff7d7230 */ /* 0x100fe40000004100 */
[----:B------:R-:W-:Y:S01]  /*28a0*/  FFMA R63, R122, R121, R63 ;  /* 0x000000797a3f7223 */ /* 0x000fe2000000003f */
[----:B------:R-:W-:-:S02]  /*28b0*/  HADD2.F32 R127, -RZ, R70.H1_H1 ;  /* 0x30000046ff7f7230 */ /* 0x000fc40000004100 */
[--C-:B------:R-:W-:Y:S02]  /*28c0*/  HADD2.F32 R131, -RZ, R71.reuse.H0_H0 ;  /* 0x20000047ff837230 */ /* 0x100fe40000004100 */
[----:B------:R-:W-:Y:S01]  /*28d0*/  FFMA R63, R124, R123, R63 ;  /* 0x0000007b7c3f7223 */ /* 0x000fe2000000003f */
[----:B------:R-:W-:Y:S02]  /*28e0*/  HADD2.F32 R133, -RZ, R71.H1_H1 ;  /* 0x30000047ff857230 */ /* 0x000fe40000004100 */
[----:B------:R-:W1:Y:S01]  /*28f0*/  LDS.128 R68, [UR7+0xc090] ;  /* 0x00c09007ff447984 */ /* 0x000e620008000c00 */
[----:B------:R-:W-:Y:S02]  /*2900*/  HADD2.F32 R120, -RZ, R66.H0_H0 ;  /* 0x20000042ff787230 */ /* 0x000fe40000004100 */
[----:B------:R-:W-:Y:S01]  /*2910*/  FFMA R63, R126, R125, R63 ;  /* 0x0000007d7e3f7223 */ /* 0x000fe2000000003f */
[----:B------:R-:W-:Y:S02]  /*2920*/  HADD2.F32 R60, -RZ, R74.H0_H0 ;  /* 0x2000004aff3c7230 */ /* 0x000fe40000004100 */
        /* <DEDUP_REMOVED lines=8> */
[----:B------:R-:W-:-:S02]  /*29b0*/  HADD2.F32 R123, -RZ, R67.H1_H1 ;  /* 0x30000043ff7b7230 */ /* 0x000fc40000004100 */
[----:B------:R-:W-:Y:S01]  /*29c0*/  FFMA R131, R136, R133, R131 ;  /* 0x0000008588837223 */ /* 0x000fe20000000083 */
[----:B------:R-:W-:Y:S02]  /*29d0*/  HADD2.F32 R75, -RZ, R75.H1_H1 ;  /* 0x3000004bff4b7230 */ /* 0x000fe40000004100 */
[----:B------:R-:W-:Y:S01]  /*29e0*/  FFMA R62, R62, R122, R61 ;  /* 0x0000007a3e3e7223 */ /* 0x000fe2000000003d */
[----:B--2---:R-:W-:Y:S01]  /*29f0*/  HADD2.F32 R124, -RZ, R76.H0_H0 ;  /* 0x2000004cff7c7230 */ /* 0x004fe20000004100 */
[----:B------:R-:W2:Y:S01]  /*2a00*/  LDS.128 R64, [R50+0x40] ;  /* 0x0000400032407984 */ /* 0x000ea20000000c00 */
[----:B------:R-:W-:Y:S02]  /*2a10*/  HADD2.F32 R60, -RZ, R80.H0_H0 ;  /* 0x20000050ff3c7230 */ /* 0x000fe40000004100 */
[----:B------:R-:W-:Y:S01]  /*2a20*/  FFMA R75, R75, R123, R62 ;  /* 0x0000007b4b4b7223 */ /* 0x000fe2000000003e */
[----:B------:R-:W-:Y:S02]  /*2a30*/  HADD2.F32 R125, -RZ, R76.H1_H1 ;  /* 0x3000004cff7d7230 */ /* 0x000fe40000004100 */
[----:B------:R-:W-:-:S02]  /*2a40*/  HADD2.F32 R73, -RZ, R80.H1_H1 ;  /* 0x30000050ff497230 */ /* 0x000fc40000004100 */
[----:B------:R-:W-:Y:S01]  /*2a50*/  FFMA R72, R60, R124, R75 ;  /* 0x0000007c3c487223 */ /* 0x000fe2000000004b */
[--C-:B------:R-:W-:Y:S01]  /*2a60*/  HADD2.F32 R126, -RZ, R77.reuse.H0_H0 ;  /* 0x2000004dff7e7230 */ /* 0x100fe20000004100 */
[----:B------:R-:W3:Y:S01]  /*2a70*/  LDS.128 R60, [UR7+0x8040] ;  /* 0x00804007ff3c7984 */ /* 0x000ee20008000c00 */
[----:B------:R-:W-:Y:S02]  /*2a80*/  HADD2.F32 R127, -RZ, R77.H1_H1 ;  /* 0x3000004dff7f7230 */ /* 0x000fe40000004100 */
[----:B------:R-:W-:Y:S01]  /*2a90*/  FFMA R73, R73, R125, R72 ;  /* 0x0000007d49497223 */ /* 0x000fe20000000048 */
[--C-:B------:R-:W-:Y:S02]  /*2aa0*/  HADD2.F32 R72, -RZ, R81.reuse.H0_H0 ;  /* 0x20000051ff487230 */ /* 0x100fe40000004100 */
[----:B------:R-:W-:Y:S02]  /*2ab0*/  HADD2.F32 R81, -RZ, R81.H1_H1 ;  /* 0x30000051ff517230 */ /* 0x000fe40000004100 */
[----:B0-----:R-:W-:-:S02]  /*2ac0*/  HADD2.F32 R75, -RZ, R56.H0_H0 ;  /* 0x20000038ff4b7230 */ /* 0x001fc40000004100 */
[----:B------:R-:W-:Y:S01]  /*2ad0*/  FFMA R72, R72, R126, R73 ;  /* 0x0000007e48487223 */ /* 0x000fe20000000049 */
[----:B------:R-:W-:Y:S02]  /*2ae0*/  HADD2.F32 R128, -RZ, R78.H0_H0 ;  /* 0x2000004eff807230 */ /* 0x000fe40000004100 */
[----:B------:R-:W-:Y:S02]  /*2af0*/  HADD2.F32 R56, -RZ, R56.H1_H1 ;  /* 0x30000038ff387230 */ /* 0x000fe40000004100 */
[----:B------:R-:W-:Y:S01]  /*2b00*/  FFMA R81, R81, R127, R72 ;  /* 0x0000007f51517223 */ /* 0x000fe20000000048 */
[----:B------:R-:W-:Y:S02]  /*2b10*/  HADD2.F32 R72, -RZ, R82.H0_H0 ;  /* 0x20000052ff487230 */ /* 0x000fe40000004100 */
[----:B-1----:R-:W-:Y:S02]  /*2b20*/  HADD2.F32 R74, -RZ, R68.H0_H0 ;  /* 0x20000044ff4a7230 */ /* 0x002fe40000004100 */
[----:B------:R-:W-:-:S02]  /*2b30*/  HADD2.F32 R73, -RZ, R82.H1_H1 ;  /* 0x30000052ff497230 */ /* 0x000fc40000004100 */
[----:B------:R-:W-:Y:S01]  /*2b40*/  FFMA R72, R72, R128, R81 ;  /* 0x0000008048487223 */ /* 0x000fe20000000051 */
[--C-:B------:R-:W-:Y:S02]  /*2b50*/  HADD2.F32 R132, -RZ, R79.reuse.H0_H0 ;  /* 0x2000004fff847230 */ /* 0x100fe40000004100 */
[----:B------:R-:W-:Y:S01]  /*2b60*/  FFMA R74, R74, R75, R131 ;  /* 0x0000004b4a4a7223 */ /* 0x000fe20000000083 */
[----:B------:R-:W-:Y:S02]  /*2b70*/  HADD2.F32 R75, -RZ, R68.H1_H1 ;  /* 0x30000044ff4b7230 */ /* 0x000fe40000004100 */
[----:B------:R-:W-:Y:S02]  /*2b80*/  HADD2.F32 R131, -RZ, R78.H1_H1 ;  /* 0x3000004eff837230 */ /* 0x000fe40000004100 */
[----:B------:R-:W-:Y:S02]  /*2b90*/  HADD2.F32 R133, -RZ, R79.H1_H1 ;  /* 0x3000004fff857230 */ /* 0x000fe40000004100 */
[----:B------:R-:W-:Y:S01]  /*2ba0*/  FFMA R74, R75, R56, R74 ;  /* 0x000000384b4a7223 */ /* 0x000fe2000000004a */
[----:B------:R-:W-:-:S02]  /*2bb0*/  HADD2.F32 R56, -RZ, R83.H0_H0 ;  /* 0x20000053ff387230 */ /* 0x000fc40000004100 */
[----:B------:R-:W-:Y:S01]  /*2bc0*/  FFMA R73, R73, R131, R72 ;  /* 0x0000008349497223 */ /* 0x000fe20000000048 */
[----:B------:R-:W-:Y:S01]  /*2bd0*/  HADD2.F32 R83, -RZ, R83.H1_H1 ;  /* 0x30000053ff537230 */ /* 0x000fe20000004100 */
[----:B------:R-:W0:Y:S01]  /*2be0*/  LDS.128 R76, [UR7+0xc0a0] ;  /* 0x00c0a007ff4c7984 */ /* 0x000e220008000c00 */
[----:B------:R-:W-:Y:S02]  /*2bf0*/  HADD2.F32 R75, -RZ, R69.H0_H0 ;  /* 0x20000045ff4b7230 */ /* 0x000fe40000004100 */
[----:B------:R-:W-:Y:S01]  /*2c00*/  FFMA R56, R56, R132, R73 ;  /* 0x0000008438387223 */ /* 0x000fe20000000049 */
[----:B------:R-:W-:Y:S02]  /*2c10*/  HADD2.F32 R68, -RZ, R57.H0_H0 ;  /* 0x20000039ff447230 */ /* 0x000fe40000004100 */
[----:B------:R-:W-:Y:S02]  /*2c20*/  HADD2.F32 R69, -RZ, R69.H1_H1 ;  /* 0x30000045ff457230 */ /* 0x000fe40000004100 */
[----:B------:R-:W-:Y:S01]  /*2c30*/  FFMA R83, R83, R133, R56 ;  /* 0x0000008553537223 */ /* 0x000fe20000000038 */
[----:B------:R-:W-:-:S02]  /*2c40*/  HADD2.F32 R57, -RZ, R57.H1_H1 ;  /* 0x30000039ff397230 */ /* 0x000fc40000004100 */
[----:B------:R-:W-:Y:S01]  /*2c50*/  FFMA R68, R75, R68, R74 ;  /* 0x000000444b447223 */ /* 0x000fe2000000004a */
[----:B--2---:R-:W-:Y:S02]  /*2c60*/  HADD2.F32 R56, -RZ, R64.H0_H0 ;  /* 0x20000040ff387230 */ /* 0x004fe40000004100 */
[--C-:B---3--:R-:W-:Y:S02]  /*2c70*/  HADD2.F32 R136, -RZ, R60.reuse.H0_H0 ;  /* 0x2000003cff887230 */ /* 0x108fe40000004100 */
[----:B------:R-:W-:Y:S01]  /*2c80*/  FFMA R72, R69, R57, R68 ;  /* 0x0000003945487223 */ /* 0x000fe20000000044 */
[----:B------:R-:W-:Y:S02]  /*2c90*/  HADD2.F32 R139, -RZ, R60.H1_H1 ;  /* 0x3000003cff8b7230 */ /* 0x000fe40000004100 */
[----:B------:R-:W-:Y:S02]  /*2ca0*/  HADD2.F32 R73, -RZ, R70.H0_H0 ;  /* 0x20000046ff497230 */ /* 0x000fe40000004100 */
[----:B------:R-:W-:Y:S01]  /*2cb0*/  FFMA R56, R56, R136, R83 ;  /* 0x0000008838387223 */ /* 0x000fe20000000053 */
[----:B------:R-:W-:-:S02]  /*2cc0*/  HADD2.F32 R60, -RZ, R58.H0_H0 ;  /* 0x2000003aff3c7230 */ /* 0x000fc40000004100 */
[----:B------:R-:W-:Y:S02]  /*2cd0*/  HADD2.F32 R57, -RZ, R64.H1_H1 ;  /* 0x30000040ff397230 */ /* 0x000fe40000004100 */
[----:B------:R-:W-:Y:S02]  /*2ce0*/  HADD2.F32 R85, -RZ, R70.H1_H1 ;  /* 0x30000046ff557230 */ /* 0x000fe40000004100 */
[----:B------:R-:W-:Y:S01]  /*2cf0*/  FFMA R64, R73, R60, R72 ;  /* 0x0000003c49407223 */ /* 0x000fe20000000048 */
[--C-:B------:R-:W-:Y:S02]  /*2d00*/  HADD2.F32 R87, -RZ, R71.reuse.H0_H0 ;  /* 0x20000047ff577230 */ /* 0x100fe40000004100 */
[----:B------:R-:W-:Y:S01]  /*2d10*/  FFMA R81, R57, R139, R56 ;  /* 0x0000008b39517223 */ /* 0x000fe20000000038 */
[----:B------:R-:W-:Y:S01]  /*2d20*/  HADD2.F32 R149, -RZ, R71.H1_H1 ;  /* 0x30000047ff957230 */ /* 0x000fe20000004100 */
[----:B------:R-:W-:Y:S01]  /*2d30*/  LDS.128 R72, [R50+0x50] ;  /* 0x0000500032487984 */ /* 0x000fe20000000c00 */
[----:B------:R-:W-:-:S02]  /*2d40*/  HADD2.F32 R80, -RZ, R58.H1_H1 ;  /* 0x3000003aff507230 */ /* 0x000fc40000004100 */
[--C-:B------:R-:W-:Y:S01]  /*2d50*/  HADD2.F32 R82, -RZ, R59.reuse.H0_H0 ;  /* 0x2000003bff527230 */ /* 0x100fe20000004100 */
[----:B------:R-:W1:Y:S01]  /*2d60*/  LDS.128 R68, [R50+0x100a0] ;  /* 0x0100a00032447984 */ /* 0x000e620000000c00 */
        /* <DEDUP_REMOVED lines=10> */
[----:B------:R-:W-:Y:S01]  /*2e10*/  FFMA R85, R149, R83, R80 ;  /* 0x0000005395557223 */ /* 0x000fe20000000050 */
[----:B------:R-:W-:Y:S02]  /*2e20*/  HADD2.F32 R64, -RZ, R66.H0_H0 ;  /* 0x20000042ff407230 */ /* 0x000fe40000004100 */
[----:B------:R-:W-:Y:S01]  /*2e30*/  FFMA R65, R65, R143, R60 ;  /* 0x0000008f41417223 */ /* 0x000fe2000000003c */
[----:B------:R-:W-:Y:S02]  /*2e40*/  HADD2.F32 R145, -RZ, R62.H1_H1 ;  /* 0x3000003eff917230 */ /* 0x000fe40000004100 */
[----:B------:R-:W-:-:S02]  /*2e50*/  HADD2.F32 R61, -RZ, R66.H1_H1 ;  /* 0x30000042ff3d7230 */ /* 0x000fc40000004100 */
[----:B------:R-:W-:Y:S01]  /*2e60*/  FFMA R64, R64, R144, R65 ;  /* 0x0000009040407223 */ /* 0x000fe20000000041 */
[----:B------:R-:W-:Y:S02]  /*2e70*/  HADD2.F32 R149, -RZ, R63.H0_H0 ;  /* 0x2000003fff957230 */ /* 0x000fe40000004100 */
[----:B0-----:R-:W-:Y:S02]  /*2e80*/  HADD2.F32 R162, -RZ, R77.H0_H0 ;  /* 0x2000004dffa27230 */ /* 0x001fe40000004100 */
[----:B------:R-:W-:Y:S01]  /*2e90*/  FFMA R64, R61, R145, R64 ;  /* 0x000000913d407223 */ /* 0x000fe20000000040 */
[----:B------:R-:W-:Y:S02]  /*2ea0*/  HADD2.F32 R61, -RZ, R67.H0_H0 ;  /* 0x20000043ff3d7230 */ /* 0x000fe40000004100 */
[----:B------:R-:W-:Y:S02]  /*2eb0*/  HADD2.F32 R164, -RZ, R77.H1_H1 ;  /* 0x3000004dffa47230 */ /* 0x000fe40000004100 */
[----:B------:R-:W-:-:S02]  /*2ec0*/  HADD2.F32 R151, -RZ, R63.H1_H1 ;  /* 0x3000003fff977230 */ /* 0x000fc40000004100 */
[----:B------:R-:W-:Y:S01]  /*2ed0*/  FFMA R80, R61, R149, R64 ;  /* 0x000000953d507223 */ /* 0x000fe20000000040 */
[----:B------:R-:W-:Y:S01]  /*2ee0*/  HADD2.F32 R77, -RZ, R67.H1_H1 ;  /* 0x30000043ff4d7230 */ /* 0x000fe20000004100 */
[----:B------:R-:W0:Y:S01]  /*2ef0*/  LDS.128 R60, [UR7+0x8060] ;  /* 0x00806007ff3c7984 */ /* 0x000e220008000c00 */
[--C-:B------:R-:W-:Y:S02]  /*2f00*/  HADD2.F32 R86, -RZ, R76.reuse.H0_H0 ;  /* 0x2000004cff567230 */ /* 0x100fe40000004100 */
[----:B------:R-:W-:Y:S01]  /*2f10*/  HADD2.F32 R160, -RZ, R76.H1_H1 ;  /* 0x3000004cffa07230 */ /* 0x000fe20000004100 */
[----:B------:R-:W3:Y:S01]  /*2f20*/  LDS.128 R64, [R50+0x60] ;  /* 0x0000600032407984 */ /* 0x000ee20000000c00 */
[----:B------:R-:W-:Y:S01]  /*2f30*/  FFMA R77, R77, R151, R80 ;  /* 0x000000974d4d7223 */ /* 0x000fe20000000050 */
[--C-:B------:R-:W-:Y:S02]  /*2f40*/  HADD2.F32 R168, -RZ, R78.reuse.H0_H0 ;  /* 0x2000004effa87230 */ /* 0x100fe40000004100 */
[----:B------:R-:W4:Y:S01]  /*2f50*/  LDS.128 R80, [UR7+0xc0b0] ;  /* 0x00c0b007ff507984 */ /* 0x000f220008000c00 */
[----:B------:R-:W-:-:S02]  /*2f60*/  HADD2.F32 R78, -RZ, R78.H1_H1 ;  /* 0x3000004eff4e7230 */ /* 0x000fc40000004100 */
[--C-:B-1----:R-:W-:Y:S02]  /*2f70*/  HADD2.F32 R87, -RZ, R68.reuse.H0_H0 ;  /* 0x20000044ff577230 */ /* 0x102fe40000004100 */
[----:B------:R-:W-:Y:S02]  /*2f80*/  HADD2.F32 R159, -RZ, R68.H1_H1 ;  /* 0x30000044ff9f7230 */ /* 0x000fe40000004100 */
[----:B--2---:R-:W-:Y:S02]  /*2f90*/  HADD2.F32 R156, -RZ, R56.H0_H0 ;  /* 0x20000038ff9c7230 */ /* 0x004fe40000004100 */
[----:B------:R-:W-:Y:S01]  /*2fa0*/  FFMA R85, R86, R87, R85 ;  /* 0x0000005756557223 */ /* 0x000fe20000000055 */
[----:B------:R-:W-:Y:S02]  /*2fb0*/  HADD2.F32 R68, -RZ, R72.H0_H0 ;  /* 0x20000048ff447230 */ /* 0x000fe40000004100 */
[--C-:B------:R-:W-:Y:S02]  /*2fc0*/  HADD2.F32 R161, -RZ, R69.reuse.H0_H0 ;  /* 0x20000045ffa17230 */ /* 0x100fe40000004100 */
[----:B------:R-:W-:Y:S01]  /*2fd0*/  FFMA R85, R160, R159, R85 ;  /* 0x0000009fa0557223 */ /* 0x000fe20000000055 */
[----:B------:R-:W-:-:S02]  /*2fe0*/  HADD2.F32 R163, -RZ, R69.H1_H1 ;  /* 0x30000045ffa37230 */ /* 0x000fc40000004100 */
[----:B------:R-:W-:Y:S01]  /*2ff0*/  FFMA R68, R68, R156, R77 ;  /* 0x0000009c44447223 */ /* 0x000fe2000000004d */
[----:B------:R-:W-:Y:S02]  /*3000*/  HADD2.F32 R157, -RZ, R56.H1_H1 ;  /* 0x30000038ff9d7230 */ /* 0x000fe40000004100 */
[----:B------:R-:W-:Y:S01]  /*3010*/  FFMA R85, R162, R161, R85 ;  /* 0x000000a1a2557223 */ /* 0x000fe20000000055 */
[----:B------:R-:W-:Y:S02]  /*3020*/  HADD2.F32 R69, -RZ, R72.H1_H1 ;  /* 0x30000048ff457230 */ /* 0x000fe40000004100 */
[----:B------:R-:W-:Y:S02]  /*3030*/  HADD2.F32 R158, -RZ, R57.H0_H0 ;  /* 0x20000039ff9e7230 */ /* 0x000fe40000004100 */
[----:B------:R-:W-:Y:S01]  /*3040*/  FFMA R85, R164, R163, R85 ;  /* 0x000000a3a4557223 */ /* 0x000fe20000000055 */
[----:B------:R-:W-:Y:S02]  /*3050*/  HADD2.F32 R56, -RZ, R73.H0_H0 ;  /* 0x20000049ff387230 */ /* 0x000fe40000004100 */
[----:B------:R-:W-:Y:S01]  /*3060*/  FFMA R69, R69, R157, R68 ;  /* 0x0000009d45457223 */ /* 0x000fe20000000044 */
[----:B------:R-:W-:-:S02]  /*3070*/  HADD2.F32 R159, -RZ, R57.H1_H1 ;  /* 0x30000039ff9f7230 */ /* 0x000fc40000004100 */
        /* <DEDUP_REMOVED lines=8> */
[----:B------:R-:W1:Y:S01]  /*3100*/  LDS.128 R68, [R50+0x100b0] ;  /* 0x0100b00032447984 */ /* 0x000e620000000c00 */
[----:B------:R-:W-:Y:S02]  /*3110*/  HADD2.F32 R160, -RZ, R58.H0_H0 ;  /* 0x2000003affa07230 */ /* 0x000fe40000004100 */
[----:B------:R-:W-:Y:S01]  /*3120*/  FFMA R85, R78, R173, R85 ;  /* 0x000000ad4e557223 */ /* 0x000fe20000000055 */
[----:B------:R-:W-:Y:S02]  /*3130*/  HADD2.F32 R72, -RZ, R74.H0_H0 ;  /* 0x2000004aff487230 */ /* 0x000fe40000004100 */
[----:B------:R-:W-:Y:S02]  /*3140*/  HADD2.F32 R161, -RZ, R58.H1_H1 ;  /* 0x3000003affa17230 */ /* 0x000fe40000004100 */
[----:B------:R-:W-:Y:S02]  /*3150*/  HADD2.F32 R57, -RZ, R74.H1_H1 ;  /* 0x3000004aff397230 */ /* 0x000fe40000004100 */
[----:B------:R-:W-:Y:S01]  /*3160*/  FFMA R72, R72, R160, R73 ;  /* 0x000000a048487223 */ /* 0x000fe20000000049 */
[----:B------:R-:W-:-:S02]  /*3170*/  HADD2.F32 R162, -RZ, R59.H0_H0 ;  /* 0x2000003bffa27230 */ /* 0x000fc40000004100 */
[----:B------:R-:W-:Y:S02]  /*3180*/  HADD2.F32 R56, -RZ, R75.H0_H0 ;  /* 0x2000004bff387230 */ /* 0x000fe40000004100 */
[----:B------:R-:W-:Y:S01]  /*3190*/  FFMA R57, R57, R161, R72 ;  /* 0x000000a139397223 */ /* 0x000fe20000000048 */
[----:B------:R-:W-:Y:S02]  /*31a0*/  HADD2.F32 R76, -RZ, R79.H0_H0 ;  /* 0x2000004fff4c7230 */ /* 0x000fe40000004100 */
[----:B------:R-:W-:Y:S02]  /*31b0*/  HADD2.F32 R163, -RZ, R59.H1_H1 ;  /* 0x3000003bffa37230 */ /* 0x000fe40000004100 */
[----:B------:R-:W-:Y:S01]  /*31c0*/  FFMA R56, R56, R162, R57 ;  /* 0x000000a238387223 */ /* 0x000fe20000000039 */
[----:B------:R-:W-:Y:S02]  /*31d0*/  HADD2.F32 R75, -RZ, R75.H1_H1 ;  /* 0x3000004bff4b7230 */ /* 0x000fe40000004100 */
[----:B------:R-:W-:Y:S01]  /*31e0*/  FFMA R76, R76, R176, R85 ;  /* 0x000000b04c4c7223 */ /* 0x000fe20000000055 */
[----:B------:R-:W-:-:S02]  /*31f0*/  HADD2.F32 R79, -RZ, R79.H1_H1 ;  /* 0x3000004fff4f7230 */ /* 0x000fc40000004100 */
[----:B0-----:R-:W-:Y:S02]  /*3200*/  HADD2.F32 R164, -RZ, R60.H0_H0 ;  /* 0x2000003cffa47230 */ /* 0x001fe40000004100 */
[----:B------:R-:W-:Y:S01]  /*3210*/  FFMA R75, R75, R163, R56 ;  /* 0x000000a34b4b7223 */ /* 0x000fe20000000038 */
[----:B---3--:R-:W-:Y:S02]  /*3220*/  HADD2.F32 R58, -RZ, R64.H0_H0 ;  /* 0x20000040ff3a7230 */ /* 0x008fe40000004100 */
[----:B------:R-:W-:Y:S01]  /*3230*/  FFMA R85, R79, R84, R76 ;  /* 0x000000544f557223 */ /* 0x000fe2000000004c */
[----:B------:R-:W-:Y:S01]  /*3240*/  HADD2.F32 R165, -RZ, R60.H1_H1 ;  /* 0x3000003cffa57230 */ /* 0x000fe20000004100 */
[----:B------:R-:W-:Y:S01]  /*3250*/  LDS.128 R76, [R50+0x70] ;  /* 0x00007000324c7984 */ /* 0x000fe20000000c00 */
[----:B------:R-:W-:Y:S02]  /*3260*/  HADD2.F32 R57, -RZ, R64.H1_H1 ;  /* 0x30000040ff397230 */ /* 0x000fe40000004100 */
[----:B------:R-:W-:Y:S01]  /*3270*/  FFMA R58, R58, R164, R75 ;  /* 0x000000a43a3a7223 */ /* 0x000fe2000000004b */
[--C-:B----4-:R-:W-:Y:S01]  /*3280*/  HADD2.F32 R180, -RZ, R81.reuse.H0_H0 ;  /* 0x20000051ffb47230 */ /* 0x110fe20000004100 */
[----:B------:R-:W0:Y:S01]  /*3290*/  LDS.128 R72, [UR7+0x8070] ;  /* 0x00807007ff487984 */ /* 0x000e220008000c00 */
[----:B------:R-:W-:-:S02]  /*32a0*/  HADD2.F32 R182, -RZ, R81.H1_H1 ;  /* 0x30000051ffb67230 */ /* 0x000fc40000004100 */
[----:B------:R-:W-:Y:S01]  /*32b0*/  FFMA R57, R57, R165, R58 ;  /* 0x000000a539397223 */ /* 0x000fe2000000003a */
[--C-:B------:R-:W-:Y:S02]  /*32c0*/  HADD2.F32 R86, -RZ, R80.reuse.H0_H0 ;  /* 0x20000050ff567230 */ /* 0x100fe40000004100 */
[----:B------:R-:W-:Y:S02]  /*32d0*/  HADD2.F32 R168, -RZ, R61.H0_H0 ;  /* 0x2000003dffa87230 */ /* 0x000fe40000004100 */
[----:B------:R-:W-:Y:S02]  /*32e0*/  HADD2.F32 R56, -RZ, R65.H0_H0 ;  /* 0x20000041ff387230 */ /* 0x000fe40000004100 */
[----:B------:R-:W-:Y:S02]  /*32f0*/  HADD2.F32 R178, -RZ, R80.H1_H1 ;  /* 0x30000050ffb27230 */ /* 0x000fe40000004100 */
[--C-:B-1----:R-:W-:Y:S02]  /*3300*/  HADD2.F32 R81, -RZ, R68.reuse.H0_H0 ;  /* 0x20000044ff517230 */ /* 0x102fe40000004100 */
[----:B------:R-:W-:Y:S01]  /*3310*/  FFMA R80, R56, R168, R57 ;  /* 0x000000a838507223 */ /* 0x000fe20000000039 */
[----:B------:R-:W-:Y:S01]  /*3320*/  HADD2.F32 R87, -RZ, R68.H1_H1 ;  /* 0x30000044ff577230 */ /* 0x000fe20000004100 */
[----:B------:R-:W1:Y:S01]  /*3330*/  LDS.128 R56, [UR7+0xc0c0] ;  /* 0x00c0c007ff387984 */ /* 0x000e620008000c00 */
[----:B------:R-:W-:-:S02]  /*3340*/  HADD2.F32 R173, -RZ, R61.H1_H1 ;  /* 0x3000003dffad7230 */ /* 0x000fc40000004100 */
[----:B------:R-:W-:Y:S01]  /*3350*/  FFMA R85, R86, R81, R85 ;  /* 0x0000005156557223 */ /* 0x000fe20000000055 */
[----:B------:R-:W-:Y:S02]  /*3360*/  HADD2.F32 R65, -RZ, R65.H1_H1 ;  /* 0x30000041ff417230 */ /* 0x000fe40000004100 */
[--C-:B------:R-:W-:Y:S02]  /*3370*/  HADD2.F32 R179, -RZ, R69.reuse.H0_H0 ;  /* 0x20000045ffb37230 */ /* 0x100fe40000004100 */
[----:B------:R-:W-:Y:S01]  /*3380*/  FFMA R85, R178, R87, R85 ;  /* 0x00000057b2557223 */ /* 0x000fe20000000055 */
[----:B------:R-:W-:Y:S02]  /*3390*/  HADD2.F32 R176, -RZ, R62.H0_H0 ;  /* 0x2000003effb07230 */ /* 0x000fe40000004100 */
[----:B------:R-:W-:Y:S01]  /*33a0*/  FFMA R65, R65, R173, R80 ;  /* 0x000000ad41417223 */ /* 0x000fe20000000050 */
[----:B------:R-:W-:Y:S02]  /*33b0*/  HADD2.F32 R68, -RZ, R66.H0_H0 ;  /* 0x20000042ff447230 */ /* 0x000fe40000004100 */
[----:B------:R-:W-:Y:S01]  /*33c0*/  FFMA R85, R180, R179, R85 ;  /* 0x000000b3b4557223 */ /* 0x000fe20000000055 */
[----:B------:R-:W-:-:S02]  /*33d0*/  HADD2.F32 R69, -RZ, R69.H1_H1 ;  /* 0x30000045ff457230 */ /* 0x000fc40000004100 */
[----:B------:R-:W-:Y:S02]  /*33e0*/  HADD2.F32 R177, -RZ, R62.H1_H1 ;  /* 0x3000003effb17230 */ /* 0x000fe40000004100 */
[----:B------:R-:W-:Y:S01]  /*33f0*/  FFMA R68, R68, R176, R65 ;  /* 0x000000b044447223 */ /* 0x000fe20000000041 */
[----:B------:R-:W-:Y:S02]  /*3400*/  HADD2.F32 R61, -RZ, R66.H1_H1 ;  /* 0x30000042ff3d7230 */ /* 0x000fe40000004100 */
[----:B------:R-:W-:Y:S01]  /*3410*/  FFMA R69, R182, R69, R85 ;  /* 0x00000045b6457223 */ /* 0x000fe20000000055 */
[--C-:B------:R-:W-:Y:S02]  /*3420*/  HADD2.F32 R190, -RZ, R82.reuse.H0_H0 ;  /* 0x20000052ffbe7230 */ /* 0x100fe40000004100 */
[----:B------:R-:W-:Y:S02]  /*3430*/  HADD2.F32 R84, -RZ, R82.H1_H1 ;  /* 0x30000052ff547230 */ /* 0x000fe40000004100 */
[----:B------:R-:W-:Y:S01]  /*3440*/  FFMA R61, R61, R177, R68 ;  /* 0x000000b13d3d7223 */ /* 0x000fe20000000044 */
[----:B------:R-:W-:-:S02]  /*3450*/  HADD2.F32 R64, -RZ, R83.H0_H0 ;  /* 0x20000053ff407230 */ /* 0x000fc40000004100 */
[----:B------:R-:W-:Y:S02]  /*3460*/  HADD2.F32 R60, -RZ, R83.H1_H1 ;  /* 0x30000053ff3c7230 */ /* 0x000fe40000004100 */
[--C-:B------:R-:W-:Y:S01]  /*3470*/  HADD2.F32 R181, -RZ, R70.reuse.H0_H0 ;  /* 0x20000046ffb57230 */ /* 0x100fe20000004100 */
[----:B------:R-:W2:Y:S01]  /*3480*/  LDS.128 R80, [R50+0x100c0] ;  /* 0x0100c00032507984 */ /* 0x000ea20000000c00 */
[----:B------:R-:W-:Y:S02]  /*3490*/  HADD2.F32 R178, -RZ, R63.H0_H0 ;  /* 0x2000003fffb27230 */ /* 0x000fe40000004100 */
[----:B------:R-:W-:Y:S02]  /*34a0*/  HADD2.F32 R62, -RZ, R67.H0_H0 ;  /* 0x20000043ff3e7230 */ /* 0x000fe40000004100 */
[----:B------:R-:W-:Y:S01]  /*34b0*/  FFMA R69, R190, R181, R69 ;  /* 0x000000b5be457223 */ /* 0x000fe20000000045 */
[----:B------:R-:W-:Y:S02]  /*34c0*/  HADD2.F32 R70, -RZ, R70.H1_H1 ;  /* 0x30000046ff467230 */ /* 0x000fe40000004100 */
[----:B------:R-:W-:-:S02]  /*34d0*/  HADD2.F32 R179, -RZ, R63.H1_H1 ;  /* 0x3000003fffb37230 */ /* 0x000fc40000004100 */
[----:B------:R-:W-:Y:S01]  /*34e0*/  FFMA R62, R62, R178, R61 ;  /* 0x000000b23e3e7223 */ /* 0x000fe2000000003d */
[----:B------:R-:W-:Y:S02]  /*34f0*/  HADD2.F32 R67, -RZ, R67.H1_H1 ;  /* 0x30000043ff437230 */ /* 0x000fe40000004100 */
[----:B------:R-:W-:Y:S01]  /*3500*/  FFMA R69, R84, R70, R69 ;  /* 0x0000004654457223 */ /* 0x000fe20000000045 */
[--C-:B------:R-:W-:Y:S02]  /*3510*/  HADD2.F32 R185, -RZ, R71.reuse.H0_H0 ;  /* 0x20000047ffb97230 */ /* 0x100fe40000004100 */
[----:B0-----:R-:W-:Y:S02]  /*3520*/  HADD2.F32 R180, -RZ, R72.H0_H0 ;  /* 0x20000048ffb47230 */ /* 0x001fe40000004100 */
        /* <DEDUP_REMOVED lines=8> */
[----:B------:R-:W-:Y:S01]  /*35b0*/  HADD2.F32 R182, -RZ, R73.H0_H0 ;  /* 0x20000049ffb67230 */ /* 0x000fe20000004100 */
[----:B------:R-:W-:Y:S01]  /*35c0*/  LDS.128 R68, [R50+0x80] ;  /* 0x0000800032447984 */ /* 0x000fe20000000c00 */
[----:B------:R-:W-:Y:S02]  /*35d0*/  HADD2.F32 R62, -RZ, R77.H0_H0 ;  /* 0x2000004dff3e7230 */ /* 0x000fe40000004100 */
[----:B------:R-:W-:Y:S01]  /*35e0*/  FFMA R61, R61, R181, R66 ;  /* 0x000000b53d3d7223 */ /* 0x000fe20000000042 */
[--C-:B-1----:R-:W-:Y:S01]  /*35f0*/  HADD2.F32 R76, -RZ, R57.reuse.H0_H0 ;  /* 0x20000039ff4c7230 */ /* 0x102fe20000004100 */
[----:B------:R-:W0:Y:S01]  /*3600*/  LDS.128 R64, [UR7+0x8080] ;  /* 0x00808007ff407984 */ /* 0x000e220008000c00 */
[----:B------:R-:W-:-:S02]  /*3610*/  HADD2.F32 R72, -RZ, R57.H1_H1 ;  /* 0x30000039ff487230 */ /* 0x000fc40000004100 */
[----:B------:R-:W-:Y:S01]  /*3620*/  FFMA R62, R62, R182, R61 ;  /* 0x000000b63e3e7223 */ /* 0x000fe2000000003d */
[----:B------:R-:W-:Y:S02]  /*3630*/  HADD2.F32 R185, -RZ, R73.H1_H1 ;  /* 0x30000049ffb97230 */ /* 0x000fe40000004100 */
[----:B------:R-:W-:Y:S02]  /*3640*/  HADD2.F32 R57, -RZ, R77.H1_H1 ;  /* 0x3000004dff397230 */ /* 0x000fe40000004100 */
[--C-:B------:R-:W-:Y:S02]  /*3650*/  HADD2.F32 R85, -RZ, R56.reuse.H0_H0 ;  /* 0x20000038ff557230 */ /* 0x100fe40000004100 */
[----:B------:R-:W-:Y:S02]  /*3660*/  HADD2.F32 R87, -RZ, R56.H1_H1 ;  /* 0x30000038ff577230 */ /* 0x000fe40000004100 */
[----:B------:R-:W-:Y:S01]  /*3670*/  FFMA R57, R57, R185, R62 ;  /* 0x000000b939397223 */ /* 0x000fe2000000003e */
[----:B------:R-:W-:Y:S01]  /*3680*/  HADD2.F32 R190, -RZ, R74.H0_H0 ;  /* 0x2000004affbe7230 */ /* 0x000fe20000004100 */
[----:B------:R-:W-:Y:S01]  /*3690*/  LDS.128 R60, [R50+0x100d0] ;  /* 0x0100d000323c7984 */ /* 0x000fe20000000c00 */
[----:B------:R-:W-:-:S02]  /*36a0*/  HADD2.F32 R56, -RZ, R78.H0_H0 ;  /* 0x2000004eff387230 */ /* 0x000fc40000004100 */
[--C-:B--2---:R-:W-:Y:S02]  /*36b0*/  HADD2.F32 R203, -RZ, R81.reuse.H0_H0 ;  /* 0x20000051ffcb7230 */ /* 0x104fe40000004100 */
[----:B------:R-:W-:Y:S02]  /*36c0*/  HADD2.F32 R197, -RZ, R81.H1_H1 ;  /* 0x30000051ffc57230 */ /* 0x000fe40000004100 */
[--C-:B------:R-:W-:Y:S02]  /*36d0*/  HADD2.F32 R86, -RZ, R80.reuse.H0_H0 ;  /* 0x20000050ff567230 */ /* 0x100fe40000004100 */
[----:B------:R-:W-:Y:S02]  /*36e0*/  HADD2.F32 R195, -RZ, R80.H1_H1 ;  /* 0x30000050ffc37230 */ /* 0x000fe40000004100 */
[----:B------:R-:W-:Y:S01]  /*36f0*/  FFMA R80, R56, R190, R57 ;  /* 0x000000be38507223 */ /* 0x000fe20000000039 */
[----:B------:R-:W-:Y:S02]  /*3700*/  HADD2.F32 R193, -RZ, R74.H1_H1 ;  /* 0x3000004affc17230 */ /* 0x000fe40000004100 */
[----:B------:R-:W-:Y:S01]  /*3710*/  FFMA R84, R85, R86, R84 ;  /* 0x0000005655547223 */ /* 0x000fe20000000054 */
[----:B------:R-:W-:-:S02]  /*3720*/  HADD2.F32 R81, -RZ, R78.H1_H1 ;  /* 0x3000004eff517230 */ /* 0x000fc40000004100 */
[----:B------:R-:W-:Y:S02]  /*3730*/  HADD2.F32 R194, -RZ, R75.H0_H0 ;  /* 0x2000004bffc27230 */ /* 0x000fe40000004100 */
[----:B------:R-:W-:Y:S01]  /*3740*/  FFMA R207, R87, R195, R84 ;  /* 0x000000c357cf7223 */ /* 0x000fe20000000054 */
[----:B------:R-:W-:Y:S02]  /*3750*/  HADD2.F32 R74, -RZ, R79.H0_H0 ;  /* 0x2000004fff4a7230 */ /* 0x000fe40000004100 */
[----:B------:R-:W-:Y:S01]  /*3760*/  FFMA R81, R81, R193, R80 ;  /* 0x000000c151517223 */ /* 0x000fe20000000050 */
[--C-:B------:R-:W-:Y:S01]  /*3770*/  HADD2.F32 R198, -RZ, R58.reuse.H0_H0 ;  /* 0x2000003affc67230 */ /* 0x100fe20000004100 */
[----:B------:R-:W-:Y:S01]  /*3780*/  LDS.128 R84, [R50+0x90] ;  /* 0x0000900032547984 */ /* 0x000fe20000000c00 */
[----:B------:R-:W-:Y:S02]  /*3790*/  HADD2.F32 R199, -RZ, R58.H1_H1 ;  /* 0x3000003affc77230 */ /* 0x000fe40000004100 */
[----:B------:R-:W-:Y:S01]  /*37a0*/  FFMA R74, R74, R194, R81 ;  /* 0x000000c24a4a7223 */ /* 0x000fe20000000051 */
[----:B------:R-:W-:-:S02]  /*37b0*/  HADD2.F32 R77, -RZ, R59.H0_H0 ;  /* 0x2000003bff4d7230 */ /* 0x000fc40000004100 */
[----:B------:R-:W-:Y:S01]  /*37c0*/  FFMA R203, R76, R203, R207 ;  /* 0x000000cb4ccb7223 */ /* 0x000fe200000000cf */
[----:B------:R-:W-:Y:S02]  /*37d0*/  HADD2.F32 R73, -RZ, R59.H1_H1 ;  /* 0x3000003bff497230 */ /* 0x000fe40000004100 */
[----:B------:R-:W1:Y:S01]  /*37e0*/  LDS.128 R56, [UR7+0xc0d0] ;  /* 0x00c0d007ff387984 */ /* 0x000e620008000c00 */
[--C-:B------:R-:W-:Y:S02]  /*37f0*/  HADD2.F32 R201, -RZ, R82.reuse.H0_H0 ;  /* 0x20000052ffc97230 */ /* 0x100fe40000004100 */
[----:B------:R-:W-:Y:S01]  /*3800*/  FFMA R203, R72, R197, R203 ;  /* 0x000000c548cb7223 */ /* 0x000fe200000000cb */
[----:B------:R-:W-:Y:S02]  /*3810*/  HADD2.F32 R206, -RZ, R82.H1_H1 ;  /* 0x30000052ffce7230 */ /* 0x000fe40000004100 */
[--C-:B------:R-:W-:Y:S02]  /*3820*/  HADD2.F32 R200, -RZ, R83.reuse.H0_H0 ;  /* 0x20000053ffc87230 */ /* 0x100fe40000004100 */
[----:B------:R-:W-:-:S02]  /*3830*/  HADD2.F32 R202, -RZ, R83.H1_H1 ;  /* 0x30000053ffca7230 */ /* 0x000fc40000004100 */
[----:B------:R-:W2:Y:S01]  /*3840*/  LDS.128 R80, [UR7+0x8090] ;  /* 0x00809007ff507984 */ /* 0x000ea20008000c00 */
[----:B------:R-:W-:Y:S02]  /*3850*/  HADD2.F32 R195, -RZ, R75.H1_H1 ;  /* 0x3000004bffc37230 */ /* 0x000fe40000004100 */
[----:B------:R-:W-:Y:S02]  /*3860*/  HADD2.F32 R79, -RZ, R79.H1_H1 ;  /* 0x3000004fff4f7230 */ /* 0x000fe40000004100 */
[----:B0-----:R-:W-:Y:S02]  /*3870*/  HADD2.F32 R196, -RZ, R64.H0_H0 ;  /* 0x20000040ffc47230 */ /* 0x001fe40000004100 */
[----:B------:R-:W-:Y:S02]  /*3880*/  HADD2.F32 R76, -RZ, R68.H0_H0 ;  /* 0x20000044ff4c7230 */ /* 0x000fe40000004100 */
[----:B------:R-:W-:Y:S01]  /*3890*/  FFMA R79, R79, R195, R74 ;  /* 0x000000c34f4f7223 */ /* 0x000fe2000000004a */
[----:B------:R-:W-:-:S02]  /*38a0*/  HADD2.F32 R197, -RZ, R64.H1_H1 ;  /* 0x30000040ffc57230 */ /* 0x000fc40000004100 */
[----:B------:R-:W-:Y:S02]  /*38b0*/  HADD2.F32 R75, -RZ, R68.H1_H1 ;  /* 0x30000044ff4b7230 */ /* 0x000fe40000004100 */
[----:B------:R-:W-:Y:S01]  /*38c0*/  FFMA R76, R76, R196, R79 ;  /* 0x000000c44c4c7223 */ /* 0x000fe2000000004f */
[----:B------:R-:W-:Y:S01]  /*38d0*/  FFMA R68, R198, R201, R203 ;  /* 0x000000c9c6447223 */ /* 0x000fe200000000cb */
[----:B------:R-:W-:Y:S02]  /*38e0*/  HADD2.F32 R198, -RZ, R65.H0_H0 ;  /* 0x20000041ffc67230 */ /* 0x000fe40000004100 */
[----:B------:R-:W-:Y:S02]  /*38f0*/  HADD2.F32 R64, -RZ, R69.H0_H0 ;  /* 0x20000045ff407230 */ /* 0x000fe40000004100 */
[----:B------:R-:W-:Y:S01]  /*3900*/  FFMA R75, R75, R197, R76 ;  /* 0x000000c54b4b7223 */ /* 0x000fe2000000004c */
[----:B------:R-:W-:Y:S01]  /*3910*/  FFMA R68, R199, R206, R68 ;  /* 0x000000cec7447223 */ /* 0x000fe20000000044 */
[----:B------:R-:W-:-:S02]  /*3920*/  HADD2.F32 R199, -RZ, R65.H1_H1 ;  /* 0x30000041ffc77230 */ /* 0x000fc40000004100 */
[----:B------:R-:W-:Y:S02]  /*3930*/  HADD2.F32 R69, -RZ, R69.H1_H1 ;  /* 0x30000045ff457230 */ /* 0x000fe40000004100 */
[----:B------:R-:W-:Y:S01]  /*3940*/  FFMA R64, R64, R198, R75 ;  /* 0x000000c640407223 */ /* 0x000fe2000000004b */
[----:B------:R-:W-:Y:S01]  /*3950*/  FFMA R72, R77, R200, R68 ;  /* 0x000000c84d487223 */ /* 0x000fe20000000044 */
[----:B------:R-:W-:Y:S01]  /*3960*/  HADD2.F32 R200, -RZ, R66.H0_H0 ;  /* 0x20000042ffc87230 */ /* 0x000fe20000004100 */
[----:B------:R-:W-:Y:S01]  /*3970*/  LDS.128 R76, [R50+0x100e0] ;  /* 0x0100e000324c7984 */ /* 0x000fe20000000c00 */
[----:B------:R-:W-:Y:S02]  /*3980*/  HADD2.F32 R68, -RZ, R70.H0_H0 ;  /* 0x20000046ff447230 */ /* 0x000fe40000004100 */
[----:B------:R-:W-:Y:S01]  /*3990*/  FFMA R69, R69, R199, R64 ;  /* 0x000000c745457223 */ /* 0x000fe20000000040 */
[----:B------:R-:W-:Y:S02]  /*39a0*/  HADD2.F32 R201, -RZ, R66.H1_H1 ;  /* 0x30000042ffc97230 */ /* 0x000fe40000004100 */
[----:B------:R-:W-:Y:S01]  /*39b0*/  FFMA R72, R73, R202, R72 ;  /* 0x000000ca49487223 */ /* 0x000fe20000000048 */
[----:B------:R-:W-:-:S02]  /*39c0*/  HADD2.F32 R65, -RZ, R70.H1_H1 ;  /* 0x30000046ff417230 */ /* 0x000fc40000004100 */
[----:B------:R-:W-:Y:S01]  /*39d0*/  FFMA R68, R68, R200, R69 ;  /* 0x000000c844447223 */ /* 0x000fe20000000045 */
[----:B------:R-:W-:Y:S02]  /*39e0*/  HADD2.F32 R202, -RZ, R67.H0_H0 ;  /* 0x20000043ffca7230 */ /* 0x000fe40000004100 */
[----:B------:R-:W-:Y:S02]  /*39f0*/  HADD2.F32 R64, -RZ, R71.H0_H0 ;  /* 0x20000047ff407230 */ /* 0x000fe40000004100 */
[----:B------:R-:W-:Y:S01]  /*3a00*/  FFMA R65, R65, R201, R68 ;  /* 0x000000c941417223 */ /* 0x000fe20000000044 */
[----:B------:R-:W-:Y:S02]  /*3a10*/  HADD2.F32 R203, -RZ, R67.H1_H1 ;  /* 0x30000043ffcb7230 */ /* 0x000fe40000004100 */
[----:B-1----:R-:W-:Y:S02]  /*3a20*/  HADD2.F32 R67, -RZ, R56.H0_H0 ;  /* 0x20000038ff437230 */ /* 0x002fe40000004100 */
[----:B------:R-:W-:Y:S01]  /*3a30*/  FFMA R64, R64, R202, R65 ;  /* 0x000000ca40407223 */ /* 0x000fe20000000041 */
[----:B------:R-:W-:-:S02]  /*3a40*/  HADD2.F32 R66, -RZ, R60.H0_H0 ;  /* 0x2000003cff427230 */ /* 0x000fc40000004100 */
[----:B------:R-:W-:Y:S02]  /*3a50*/  HADD2.F32 R71, -RZ, R71.H1_H1 ;  /* 0x30000047ff477230 */ /* 0x000fe40000004100 */
[----:B------:R-:W-:Y:S02]  /*3a60*/  HADD2.F32 R75, -RZ, R56.H1_H1 ;  /* 0x30000038ff4b7230 */ /* 0x000fe40000004100 */
[----:B------:R-:W-:Y:S01]  /*3a70*/  FFMA R72, R67, R66, R72 ;  /* 0x0000004243487223 */ /* 0x000fe20000000048 */
[----:B--2---:R-:W-:Y:S02]  /*3a80*/  HADD2.F32 R206, -RZ, R80.H0_H0 ;  /* 0x20000050ffce7230 */ /* 0x004fe40000004100 */
[----:B------:R-:W-:Y:S01]  /*3a90*/  FFMA R73, R71, R203, R64 ;  /* 0x000000cb47497223 */ /* 0x000fe20000000040 */
[----:B------:R-:W-:Y:S01]  /*3aa0*/  HADD2.F32 R56, -RZ, R84.H0_H0 ;  /* 0x20000054ff387230 */ /* 0x000fe20000004100 */
[----:B------:R-:W0:Y:S01]  /*3ab0*/  LDS.128 R64, [UR7+0x80a0] ;  /* 0x0080a007ff407984 */ /* 0x000e220008000c00 */
[----:B------:R-:W-:-:S02]  /*3ac0*/  HADD2.F32 R60, -RZ, R60.H1_H1 ;  /* 0x3000003cff3c7230 */ /* 0x000fc40000004100 */
[----:B------:R-:W-:Y:S01]  /*3ad0*/  HADD2.F32 R207, -RZ, R80.H1_H1 ;  /* 0x30000050ffcf7230 */ /* 0x000fe20000004100 */
[----:B------:R-:W1:Y:S01]  /*3ae0*/  LDS.128 R68, [R50+0xa0] ;  /* 0x0000a00032447984 */ /* 0x000e620000000c00 */
[----:B------:R-:W-:Y:S01]  /*3af0*/  FFMA R56, R56, R206, R73 ;  /* 0x000000ce38387223 */ /* 0x000fe20000000049 */
[----:B------:R-:W-:Y:S02]  /*3b00*/  HADD2.F32 R73, -RZ, R84.H1_H1 ;  /* 0x30000054ff497230 */ /* 0x000fe40000004100 */
[----:B------:R-:W-:Y:S01]  /*3b10*/  FFMA R72, R75, R60, R72 ;  /* 0x0000003c4b487223 */ /* 0x000fe20000000048 */
[----:B------:R-:W-:Y:S02]  /*3b20*/  HADD2.F32 R208, -RZ, R81.H0_H0 ;  /* 0x20000051ffd07230 */ /* 0x000fe40000004100 */
[----:B------:R-:W-:Y:S02]  /*3b30*/  HADD2.F32 R60, -RZ, R85.H0_H0 ;  /* 0x20000055ff3c7230 */ /* 0x000fe40000004100 */
[----:B------:R-:W-:Y:S01]  /*3b40*/  FFMA R73, R73, R207, R56 ;  /* 0x000000cf49497223 */ /* 0x000fe20000000038 */
[----:B------:R-:W-:-:S02]  /*3b50*/  HADD2.F32 R75, -RZ, R57.H0_H0 ;  /* 0x20000039ff4b7230 */ /* 0x000fc40000004100 */
[----:B------:R-:W-:Y:S02]  /*3b60*/  HADD2.F32 R74, -RZ, R61.H0_H0 ;  /* 0x2000003dff4a7230 */ /* 0x000fe40000004100 */
[----:B------:R-:W-:Y:S01]  /*3b70*/  FFMA R213, R60, R208, R73 ;  /* 0x000000d03cd57223 */ /* 0x000fe20000000049 */
[----:B------:R-:W-:Y:S02]  /*3b80*/  HADD2.F32 R210, -RZ, R81.H1_H1 ;  /* 0x30000051ffd27230 */ /* 0x000fe40000004100 */
[----:B------:R-:W-:Y:S02]  /*3b90*/  HADD2.F32 R56, -RZ, R85.H1_H1 ;  /* 0x30000055ff387230 */ /* 0x000fe40000004100 */
[----:B------:R-:W-:Y:S01]  /*3ba0*/  FFMA R80, R75, R74, R72 ;  /* 0x0000004a4b507223 */ /* 0x000fe20000000048 */
[----:B------:R-:W-:Y:S01]  /*3bb0*/  HADD2.F32 R215, -RZ, R57.H1_H1 ;  /* 0x30000039ffd77230 */ /* 0x000fe20000004100 */
[----:B------:R-:W2:Y:S01]  /*3bc0*/  LDS.128 R72, [UR7+0xc0e0] ;  /* 0x00c0e007ff487984 */ /* 0x000ea20008000c00 */
[----:B------:R-:W-:-:S02]  /*3bd0*/  HADD2.F32 R61, -RZ, R61.H1_H1 ;  /* 0x3000003dff3d7230 */ /* 0x000fc40000004100 */
        /* <DEDUP_REMOVED lines=8> */
[----:B------:R-:W-:Y:S02]  /*3c60*/  HADD2.F32 R56, -RZ, R87.H0_H0 ;  /* 0x20000057ff387230 */ /* 0x000fe40000004100 */
[----:B------:R-:W-:Y:S01]  /*3c70*/  FFMA R61, R61, R213, R60 ;  /* 0x000000d53d3d7223 */ /* 0x000fe2000000003c */
[----:B------:R-:W-:Y:S02]  /*3c80*/  HADD2.F32 R57, -RZ, R58.H0_H0 ;  /* 0x2000003aff397230 */ /* 0x000fe40000004100 */
[----:B------:R-:W-:Y:S02]  /*3c90*/  HADD2.F32 R60, -RZ, R62.H0_H0 ;  /* 0x2000003eff3c7230 */ /* 0x000fe40000004100 */
[----:B------:R-:W-:Y:S01]  /*3ca0*/  FFMA R56, R56, R214, R61 ;  /* 0x000000d638387223 */ /* 0x000fe2000000003d */
[----:B------:R-:W-:Y:S02]  /*3cb0*/  HADD2.F32 R215, -RZ, R83.H1_H1 ;  /* 0x30000053ffd77230 */ /* 0x000fe40000004100 */
[----:B------:R-:W-:-:S02]  /*3cc0*/  HADD2.F32 R87, -RZ, R87.H1_H1 ;  /* 0x30000057ff577230 */ /* 0x000fc40000004100 */
[----:B------:R-:W-:Y:S01]  /*3cd0*/  FFMA R60, R57, R60, R80 ;  /* 0x0000003c393c7223 */ /* 0x000fe20000000050 */
[----:B------:R-:W-:Y:S01]  /*3ce0*/  HADD2.F32 R61, -RZ, R58.H1_H1 ;  /* 0x3000003aff3d7230 */ /* 0x000fe20000004100 */
[----:B------:R-:W-:Y:S01]  /*3cf0*/  LDS.128 R80, [R50+0xb0] ;  /* 0x0000b00032507984 */ /* 0x000fe20000000c00 */
[----:B0-----:R-:W-:Y:S02]  /*3d00*/  HADD2.F32 R218, -RZ, R64.H0_H0 ;  /* 0x20000040ffda7230 */ /* 0x001fe40000004100 */
[----:B------:R-:W-:Y:S01]  /*3d10*/  FFMA R57, R87, R215, R56 ;  /* 0x000000d757397223 */ /* 0x000fe20000000038 */
[----:B-1----:R-:W-:Y:S01]  /*3d20*/  HADD2.F32 R58, -RZ, R68.H0_H0 ;  /* 0x20000044ff3a7230 */ /* 0x002fe20000004100 */
[----:B------:R-:W0:Y:S01]  /*3d30*/  LDS.128 R84, [UR7+0x80b0] ;  /* 0x0080b007ff547984 */ /* 0x000e220008000c00 */
[----:B------:R-:W-:Y:S02]  /*3d40*/  HADD2.F32 R62, -RZ, R62.H1_H1 ;  /* 0x3000003eff3e7230 */ /* 0x000fe40000004100 */
[----:B------:R-:W-:-:S02]  /*3d50*/  HADD2.F32 R219, -RZ, R64.H1_H1 ;  /* 0x30000040ffdb7230 */ /* 0x000fc40000004100 */
[----:B------:R-:W-:Y:S01]  /*3d60*/  FFMA R58, R58, R218, R57 ;  /* 0x000000da3a3a7223 */ /* 0x000fe20000000039 */
[----:B------:R-:W-:Y:S02]  /*3d70*/  HADD2.F32 R57, -RZ, R68.H1_H1 ;  /* 0x30000044ff397230 */ /* 0x000fe40000004100 */
[----:B------:R-:W-:Y:S01]  /*3d80*/  FFMA R56, R61, R62, R60 ;  /* 0x0000003e3d387223 */ /* 0x000fe2000000003c */
[----:B------:R-:W-:Y:S02]  /*3d90*/  HADD2.F32 R61, -RZ, R59.H0_H0 ;  /* 0x2000003bff3d7230 */ /* 0x000fe40000004100 */
[----:B------:R-:W-:Y:S02]  /*3da0*/  HADD2.F32 R62, -RZ, R63.H0_H0 ;  /* 0x2000003fff3e7230 */ /* 0x000fe40000004100 */
[----:B------:R-:W-:Y:S01]  /*3db0*/  FFMA R57, R57, R219, R58 ;  /* 0x000000db39397223 */ /* 0x000fe2000000003a */
[----:B------:R-:W-:Y:S02]  /*3dc0*/  HADD2.F32 R220, -RZ, R65.H0_H0 ;  /* 0x20000041ffdc7230 */ /* 0x000fe40000004100 */
[----:B------:R-:W-:-:S02]  /*3dd0*/  HADD2.F32 R60, -RZ, R69.H0_H0 ;  /* 0x20000045ff3c7230 */ /* 0x000fc40000004100 */
[----:B------:R-:W-:Y:S01]  /*3de0*/  FFMA R56, R61, R62, R56 ;  /* 0x0000003e3d387223 */ /* 0x000fe20000000038 */
[----:B------:R-:W-:Y:S02]  /*3df0*/  HADD2.F32 R59, -RZ, R59.H1_H1 ;  /* 0x3000003bff3b7230 */ /* 0x000fe40000004100 */
[----:B------:R-:W-:Y:S02]  /*3e00*/  HADD2.F32 R63, -RZ, R63.H1_H1 ;  /* 0x3000003fff3f7230 */ /* 0x000fe40000004100 */
[----:B------:R-:W-:Y:S01]  /*3e10*/  FFMA R60, R60, R220, R57 ;  /* 0x000000dc3c3c7223 */ /* 0x000fe20000000039 */
[----:B------:R-:W-:Y:S02]  /*3e20*/  HADD2.F32 R223, -RZ, R65.H1_H1 ;  /* 0x30000041ffdf7230 */ /* 0x000fe40000004100 */
[----:B------:R-:W-:Y:S02]  /*3e30*/  HADD2.F32 R69, -RZ, R69.H1_H1 ;  /* 0x30000045ff457230 */ /* 0x000fe40000004100 */
[----:B------:R-:W-:Y:S01]  /*3e40*/  FFMA R56, R59, R63, R56 ;  /* 0x0000003f3b387223 */ /* 0x000fe20000000038 */
[----:B--2---:R-:W-:-:S02]  /*3e50*/  HADD2.F32 R57, -RZ, R72.H0_H0 ;  /* 0x20000048ff397230 */ /* 0x004fc40000004100 */
        /* <DEDUP_REMOVED lines=14> */
[----:B------:R-:W-:-:S02]  /*3f40*/  HADD2.F32 R227, -RZ, R67.H1_H1 ;  /* 0x30000043ffe37230 */ /* 0x000fc40000004100 */
[----:B------:R-:W-:Y:S02]  /*3f50*/  HADD2.F32 R71, -RZ, R71.H1_H1 ;  /* 0x30000047ff477230 */ /* 0x000fe40000004100 */
[----:B------:R-:W-:Y:S01]  /*3f60*/  FFMA R59, R59, R76, R56 ;  /* 0x0000004c3b3b7223 */ /* 0x000fe20000000038 */
[----:B------:R-:W-:Y:S02]  /*3f70*/  HADD2.F32 R58, -RZ, R73.H0_H0 ;  /* 0x20000049ff3a7230 */ /* 0x000fe40000004100 */
[----:B------:R-:W-:Y:S02]  /*3f80*/  HADD2.F32 R57, -RZ, R77.H0_H0 ;  /* 0x2000004dff397230 */ /* 0x000fe40000004100 */
[----:B------:R-:W-:Y:S01]  /*3f90*/  FFMA R71, R71, R227, R60 ;  /* 0x000000e347477223 */ /* 0x000fe2000000003c */
[----:B0-----:R-:W-:Y:S02]  /*3fa0*/  HADD2.F32 R230, -RZ, R84.H0_H0 ;  /* 0x20000054ffe67230 */ /* 0x001fe40000004100 */
        /* <DEDUP_REMOVED lines=11> */
[----:B------:R-:W-:Y:S01]  /*4060*/  HADD2.F32 R84, -RZ, R84.H1_H1 ;  /* 0x30000054ff547230 */ /* 0x000fe20000004100 */
[----:B------:R-:W0:Y:S01]  /*4070*/  LDS.128 R56, [UR7+0xc0f0] ;  /* 0x00c0f007ff387984 */ /* 0x000e220008000c00 */
[----:B------:R-:W-:Y:S02]  /*4080*/  HADD2.F32 R80, -RZ, R80.H1_H1 ;  /* 0x30000050ff507230 */ /* 0x000fe40000004100 */
[----:B------:R-:W-:Y:S01]  /*4090*/  FFMA R72, R61, R78, R60 ;  /* 0x0000004e3d487223 */ /* 0x000fe2000000003c */
[----:B------:R-:W-:Y:S01]  /*40a0*/  HADD2.F32 R64, -RZ, R81.H0_H0 ;  /* 0x20000051ff407230 */ /* 0x000fe20000004100 */
[----:B------:R-:W1:Y:S01]  /*40b0*/  LDS.128 R60, [R50+0x100f0] ;  /* 0x0100f000323c7984 */ /* 0x000e620000000c00 */
[----:B------:R-:W-:-:S02]  /*40c0*/  HADD2.F32 R65, -RZ, R75.H0_H0 ;  /* 0x2000004bff417230 */ /* 0x000fc40000004100 */
[----:B------:R-:W-:Y:S01]  /*40d0*/  FFMA R71, R80, R84, R71 ;  /* 0x0000005450477223 */ /* 0x000fe20000000047 */
[--C-:B------:R-:W-:Y:S02]  /*40e0*/  HADD2.F32 R80, -RZ, R85.reuse.H0_H0 ;  /* 0x20000055ff507230 */ /* 0x100fe40000004100 */
[----:B------:R-:W-:Y:S02]  /*40f0*/  HADD2.F32 R85, -RZ, R85.H1_H1 ;  /* 0x30000055ff557230 */ /* 0x000fe40000004100 */
[----:B------:R-:W-:Y:S02]  /*4100*/  HADD2.F32 R66, -RZ, R79.H0_H0 ;  /* 0x2000004fff427230 */ /* 0x000fe40000004100 */
[----:B------:R-:W-:Y:S01]  /*4110*/  FFMA R64, R64, R80, R71 ;  /* 0x0000005040407223 */ /* 0x000fe20000000047 */
[----:B------:R-:W-:Y:S01]  /*4120*/  HADD2.F32 R81, -RZ, R81.H1_H1 ;  /* 0x30000051ff517230 */ /* 0x000fe20000004100 */
[----:B------:R-:W2:Y:S01]  /*4130*/  LDS.128 R68, [R50+0xc0] ;  /* 0x0000c00032447984 */ /* 0x000ea20000000c00 */
[----:B------:R-:W-:-:S02]  /*4140*/  HADD2.F32 R73, -RZ, R82.H0_H0 ;  /* 0x20000052ff497230 */ /* 0x000fc40000004100 */
[----:B------:R-:W-:Y:S01]  /*4150*/  FFMA R72, R65, R66, R72 ;  /* 0x0000004241487223 */ /* 0x000fe20000000048 */
[----:B------:R-:W-:Y:S02]  /*4160*/  HADD2.F32 R82, -RZ, R82.H1_H1 ;  /* 0x30000052ff527230 */ /* 0x000fe40000004100 */
[----:B------:R-:W-:Y:S01]  /*4170*/  FFMA R74, R81, R85, R64 ;  /* 0x00000055514a7223 */ /* 0x000fe20000000040 */
[--C-:B------:R-:W-:Y:S01]  /*4180*/  HADD2.F32 R81, -RZ, R86.reuse.H0_H0 ;  /* 0x20000056ff517230 */ /* 0x100fe20000004100 */
[----:B------:R-:W3:Y:S01]  /*4190*/  LDS.128 R64, [UR7+0x80c0] ;  /* 0x0080c007ff407984 */ /* 0x000ee20008000c00 */
[----:B------:R-:W-:Y:S02]  /*41a0*/  HADD2.F32 R86, -RZ, R86.H1_H1 ;  /* 0x30000056ff567230 */ /* 0x000fe40000004100 */
[----:B------:R-:W-:Y:S02]  /*41b0*/  HADD2.F32 R75, -RZ, R75.H1_H1 ;  /* 0x3000004bff4b7230 */ /* 0x000fe40000004100 */
[----:B------:R-:W-:Y:S01]  /*41c0*/  FFMA R73, R73, R81, R74 ;  /* 0x0000005149497223 */ /* 0x000fe2000000004a */
[----:B------:R-:W-:-:S02]  /*41d0*/  HADD2.F32 R79, -RZ, R79.H1_H1 ;  /* 0x3000004fff4f7230 */ /* 0x000fc40000004100 */
[----:B------:R-:W-:Y:S02]  /*41e0*/  HADD2.F32 R74, -RZ, R83.H0_H0 ;  /* 0x20000053ff4a7230 */ /* 0x000fe40000004100 */
[----:B------:R-:W-:Y:S01]  /*41f0*/  FFMA R73, R82, R86, R73 ;  /* 0x0000005652497223 */ /* 0x000fe20000000049 */
[--C-:B------:R-:W-:Y:S02]  /*4200*/  HADD2.F32 R82, -RZ, R87.reuse.H0_H0 ;  /* 0x20000057ff527230 */ /* 0x100fe40000004100 */
[----:B------:R-:W-:Y:S01]  /*4210*/  FFMA R72, R75, R79, R72 ;  /* 0x0000004f4b487223 */ /* 0x000fe20000000048 */
[----:B------:R-:W-:Y:S02]  /*4220*/  HADD2.F32 R87, -RZ, R87.H1_H1 ;  /* 0x30000057ff577230 */ /* 0x000fe40000004100 */
[----:B------:R-:W-:Y:S02]  /*4230*/  HADD2.F32 R83, -RZ, R83.H1_H1 ;  /* 0x30000053ff537230 */ /* 0x000fe40000004100 */
[----:B------:R-:W-:-:S04]  /*4240*/  FFMA R74, R74, R82, R73 ;  /* 0x000000524a4a7223 */ /* 0x000fc80000000049 */
[----:B------:R-:W-:Y:S01]  /*4250*/  FFMA R74, R83, R87, R74 ;  /* 0x00000057534a7223 */ /* 0x000fe2000000004a */
[----:B0-----:R-:W-:Y:S02]  /*4260*/  HADD2.F32 R73, -RZ, R56.H0_H0 ;  /* 0x20000038ff497230 */ /* 0x001fe40000004100 */
[----:B-1----:R-:W-:Y:S02]  /*4270*/  HADD2.F32 R75, -RZ, R60.H0_H0 ;  /* 0x2000003cff4b7230 */ /* 0x002fe40000004100 */
[----:B------:R-:W-:-:S03]  /*4280*/  HADD2.F32 R77, -RZ, R62.H1_H1 ;  /* 0x3000003eff4d7230 */ /* 0x000fc60000004100 */
[----:B------:R-:W-:Y:S01]  /*4290*/  FFMA R72, R73, R75, R72 ;  /* 0x0000004b49487223 */ /* 0x000fe20000000048 */
[----:B------:R-:W-:Y:S02]  /*42a0*/  HADD2.F32 R73, -RZ, R56.H1_H1 ;  /* 0x30000038ff497230 */ /* 0x000fe40000004100 */
[----:B------:R-:W-:Y:S02]  /*42b0*/  HADD2.F32 R56, -RZ, R60.H1_H1 ;  /* 0x3000003cff387230 */ /* 0x000fe40000004100 */
[----:B------:R-:W-:Y:S02]  /*42c0*/  HADD2.F32 R60, -RZ, R61.H0_H0 ;  /* 0x2000003dff3c7230 */ /* 0x000fe40000004100 */
[----:B--2---:R-:W-:Y:S02]  /*42d0*/  HADD2.F32 R75, -RZ, R68.H0_H0 ;  /* 0x20000044ff4b7230 */ /* 0x004fe40000004100 */
[----:B------:R-:W-:Y:S01]  /*42e0*/  FFMA R56, R73, R56, R72 ;  /* 0x0000003849387223 */ /* 0x000fe20000000048 */
[----:B------:R-:W-:-:S02]  /*42f0*/  HADD2.F32 R73, -RZ, R57.H0_H0 ;  /* 0x20000039ff497230 */ /* 0x000fc40000004100 */
[--C-:B---3--:R-:W-:Y:S02]  /*4300*/  HADD2.F32 R83, -RZ, R64.reuse.H0_H0 ;  /* 0x20000040ff537230 */ /* 0x108fe40000004100 */
[----:B------:R-:W-:Y:S02]  /*4310*/  HADD2.F32 R239, -RZ, R64.H1_H1 ;  /* 0x30000040ffef7230 */ /* 0x000fe40000004100 */
[----:B------:R-:W-:Y:S01]  /*4320*/  FFMA R56, R73, R60, R56 ;  /* 0x0000003c49387223 */ /* 0x000fe20000000038 */
[----:B------:R-:W-:Y:S02]  /*4330*/  HADD2.F32 R57, -RZ, R57.H1_H1 ;  /* 0x30000039ff397230 */ /* 0x000fe40000004100 */
[----:B------:R-:W-:Y:S01]  /*4340*/  FFMA R74, R75, R83, R74 ;  /* 0x000000534b4a7223 */ /* 0x000fe2000000004a */
[----:B------:R-:W-:Y:S02]  /*4350*/  HADD2.F32 R64, -RZ, R61.H1_H1 ;  /* 0x3000003dff407230 */ /* 0x000fe40000004100 */
[----:B------:R-:W-:-:S02]  /*4360*/  HADD2.F32 R75, -RZ, R68.H1_H1 ;  /* 0x30000044ff4b7230 */ /* 0x000fc40000004100 */
[----:B------:R-:W-:Y:S02]  /*4370*/  HADD2.F32 R60, -RZ, R58.H0_H0 ;  /* 0x2000003aff3c7230 */ /* 0x000fe40000004100 */
[----:B------:R-:W-:Y:S01]  /*4380*/  FFMA R57, R57, R64, R56 ;  /* 0x0000004039397223 */ /* 0x000fe20000000038 */
[----:B------:R-:W-:Y:S02]  /*4390*/  HADD2.F32 R68, -RZ, R62.H0_H0 ;  /* 0x2000003eff447230 */ /* 0x000fe40000004100 */
[----:B------:R-:W-:Y:S01]  /*43a0*/  FFMA R61, R75, R239, R74 ;  /* 0x000000ef4b3d7223 */ /* 0x000fe2000000004a */
[----:B------:R-:W-:Y:S01]  /*43b0*/  HADD2.F32 R56, -RZ, R58.H1_H1 ;  /* 0x3000003aff387230 */ /* 0x000fe20000004100 */
[----:B------:R-:W0:Y:S01]  /*43c0*/  LDS.128 R72, [UR7+0x80d0] ;  /* 0x0080d007ff487984 */ /* 0x000e220008000c00 */
[----:B------:R-:W-:Y:S02]  /*43d0*/  HADD2.F32 R242, -RZ, R65.H0_H0 ;  /* 0x20000041fff27230 */ /* 0x000fe40000004100 */
[----:B------:R-:W-:Y:S01]  /*43e0*/  FFMA R79, R60, R68, R57 ;  /* 0x000000443c4f7223 */ /* 0x000fe20000000039 */
[----:B------:R-:W-:-:S02]  /*43f0*/  HADD2.F32 R64, -RZ, R69.H0_H0 ;  /* 0x20000045ff407230 */ /* 0x000fc40000004100 */
[----:B------:R-:W-:Y:S02]  /*4400*/  HADD2.F32 R244, -RZ, R65.H1_H1 ;  /* 0x30000041fff47230 */ /* 0x000fe40000004100 */
[----:B------:R-:W-:Y:S01]  /*4410*/  FFMA R56, R56, R77, R79 ;  /* 0x0000004d38387223 */ /* 0x000fe2000000004f */
[----:B------:R-:W-:Y:S01]  /*4420*/  HADD2.F32 R58, -RZ, R69.H1_H1 ;  /* 0x30000045ff3a7230 */ /* 0x000fe20000004100 */
[----:B------:R-:W1:Y:S01]  /*4430*/  LDS.128 R76, [R50+0xd0] ;  /* 0x0000d000324c7984 */ /* 0x000e620000000c00 */
[----:B------:R-:W-:Y:S01]  /*4440*/  FFMA R57, R64, R242, R61 ;  /* 0x000000f240397223 */ /* 0x000fe2000000003d */
[--C-:B------:R-:W-:Y:S02]  /*4450*/  HADD2.F32 R245, -RZ, R66.reuse.H0_H0 ;  /* 0x20000042fff57230 */ /* 0x100fe40000004100 */
[----:B------:R-:W-:Y:S02]  /*4460*/  HADD2.F32 R246, -RZ, R66.H1_H1 ;  /* 0x30000042fff67230 */ /* 0x000fe40000004100 */
[----:B------:R-:W-:Y:S01]  /*4470*/  FFMA R58, R58, R244, R57 ;  /* 0x000000f43a3a7223 */ /* 0x000fe20000000039 */
[----:B------:R-:W-:-:S02]  /*4480*/  HADD2.F32 R57, -RZ, R70.H0_H0 ;  /* 0x20000046ff397230 */ /* 0x000fc40000004100 */
[----:B------:R-:W-:Y:S02]  /*4490*/  HADD2.F32 R70, -RZ, R70.H1_H1 ;  /* 0x30000046ff467230 */ /* 0x000fe40000004100 */
[--C-:B------:R-:W-:Y:S02]  /*44a0*/  HADD2.F32 R247, -RZ, R67.reuse.H0_H0 ;  /* 0x20000043fff77230 */ /* 0x100fe40000004100 */
[----:B------:R-:W-:Y:S01]  /*44b0*/  FFMA R57, R57, R245, R58 ;  /* 0x000000f539397223 */ /* 0x000fe2000000003a */
[----:B------:R-:W-:Y:S02]  /*44c0*/  HADD2.F32 R248, -RZ, R67.H1_H1 ;  /* 0x30000043fff87230 */ /* 0x000fe40000004100 */
[--C-:B------:R-:W-:Y:S02]  /*44d0*/  HADD2.F32 R58, -RZ, R71.reuse.H1_H1 ;  /* 0x30000047ff3a7230 */ /* 0x100fe40000004100 */
[----:B------:R-:W-:Y:S01]  /*44e0*/  FFMA R70, R70, R246, R57 ;  /* 0x000000f646467223 */ /* 0x000fe20000000039 */
[----:B------:R-:W-:-:S02]  /*44f0*/  HADD2.F32 R57, -RZ, R71.H0_H0 ;  /* 0x20000047ff397230 */ /* 0x000fc40000004100 */
[--C-:B------:R-:W-:Y:S02]  /*4500*/  HADD2.F32 R60, -RZ, R63.reuse.H0_H0 ;  /* 0x2000003fff3c7230 */ /* 0x100fe40000004100 */
[----:B------:R-:W-:Y:S02]  /*4510*/  HADD2.F32 R63, -RZ, R63.H1_H1 ;  /* 0x3000003fff3f7230 */ /* 0x000fe40000004100 */
[----:B------:R-:W-:Y:S02]  /*4520*/  FFMA R57, R57, R247, R70 ;  /* 0x000000f739397223 */ /* 0x000fe40000000046 */
[----:B------:R-:W-:Y:S02]  /*4530*/  LDS.128 R68, [R50+0xf0] ;  /* 0x0000f00032447984 */ /* 0x000fe40000000c00 */
[----:B------:R-:W-:Y:S01]  /*4540*/  FFMA R58, R58, R248, R57 ;  /* 0x000000f83a3a7223 */ /* 0x000fe20000000039 */
[--C-:B0-----:R-:W-:Y:S02]  /*4550*/  HADD2.F32 R249, -RZ, R72.reuse.H0_H0 ;  /* 0x20000048fff97230 */ /* 0x101fe40000004100 */
[----:B------:R-:W-:-:S02]  /*4560*/  HADD2.F32 R72, -RZ, R72.H1_H1 ;  /* 0x30000048ff487230 */ /* 0x000fc40000004100 */
[--C-:B------:R-:W-:Y:S02]  /*4570*/  HADD2.F32 R250, -RZ, R74.reuse.H0_H0 ;  /* 0x2000004afffa7230 */ /* 0x100fe40000004100 */
[----:B------:R-:W-:Y:S02]  /*4580*/  HADD2.F32 R74, -RZ, R74.H1_H1 ;  /* 0x3000004aff4a7230 */ /* 0x000fe40000004100 */
[--C-:B-1----:R-:W-:Y:S02]  /*4590*/  HADD2.F32 R57, -RZ, R76.reuse.H0_H0 ;  /* 0x2000004cff397230 */ /* 0x102fe40000004100 */
[----:B------:R-:W-:Y:S02]  /*45a0*/  HADD2.F32 R76, -RZ, R76.H1_H1 ;  /* 0x3000004cff4c7230 */ /* 0x000fe40000004100 */
[----:B------:R-:W-:Y:S02]  /*45b0*/  HADD2.F32 R64, -RZ, R77.H0_H0 ;  /* 0x2000004dff407230 */ /* 0x000fe40000004100 */
[----:B------:R-:W-:Y:S01]  /*45c0*/  FFMA R57, R57, R249, R58 ;  /* 0x000000f939397223 */ /* 0x000fe2000000003a */
[----:B------:R-:W-:-:S02]  /*45d0*/  HADD2.F32 R58, -RZ, R59.H0_H0 ;  /* 0x2000003bff3a7230 */ /* 0x000fc40000004100 */
[----:B------:R-:W-:Y:S02]  /*45e0*/  HADD2.F32 R59, -RZ, R59.H1_H1 ;  /* 0x3000003bff3b7230 */ /* 0x000fe40000004100 */
[----:B------:R-:W-:Y:S01]  /*45f0*/  FFMA R57, R76, R72, R57 ;  /* 0x000000484c397223 */ /* 0x000fe20000000039 */
[--C-:B------:R-:W-:Y:S02]  /*4600*/  HADD2.F32 R76, -RZ, R73.reuse.H0_H0 ;  /* 0x20000049ff4c7230 */ /* 0x100fe40000004100 */
[----:B------:R-:W-:Y:S01]  /*4610*/  FFMA R56, R58, R60, R56 ;  /* 0x0000003c3a387223 */ /* 0x000fe20000000038 */
[----:B------:R-:W-:Y:S02]  /*4620*/  HADD2.F32 R73, -RZ, R73.H1_H1 ;  /* 0x30000049ff497230 */ /* 0x000fe40000004100 */
[----:B------:R-:W-:Y:S02]  /*4630*/  HADD2.F32 R65, -RZ, R78.H0_H0 ;  /* 0x2000004eff417230 */ /* 0x000fe40000004100 */
[----:B------:R-:W-:Y:S01]  /*4640*/  FFMA R64, R64, R76, R57 ;  /* 0x0000004c40407223 */ /* 0x000fe20000000039 */
[----:B------:R-:W-:-:S02]  /*4650*/  HADD2.F32 R57, -RZ, R77.H1_H1 ;  /* 0x3000004dff397230 */ /* 0x000fc40000004100 */
[----:B------:R-:W-:Y:S01]  /*4660*/  FFMA R77, R59, R63, R56 ;  /* 0x0000003f3b4d7223 */ /* 0x000fe20000000038 */
[----:B------:R-:W-:Y:S01]  /*4670*/  HADD2.F32 R78, -RZ, R78.H1_H1 ;  /* 0x3000004eff4e7230 */ /* 0x000fe20000004100 */
[----:B------:R-:W0:Y:S01]  /*4680*/  LDS.128 R60, [R50+0xe0] ;  /* 0x0000e000323c7984 */ /* 0x000e220000000c00 */
[----:B------:R-:W-:-:S03]  /*4690*/  FFMA R64, R57, R73, R64 ;  /* 0x0000004939407223 */ /* 0x000fc60000000040 */
[----:B------:R-:W1:Y:S01]  /*46a0*/  LDS.128 R56, [UR7+0x80e0] ;  /* 0x0080e007ff387984 */ /* 0x000e620008000c00 */
[----:B------:R-:W-:Y:S01]  /*46b0*/  FFMA R64, R65, R250, R64 ;  /* 0x000000fa41407223 */ /* 0x000fe20000000040 */
[--C-:B------:R-:W-:Y:S02]  /*46c0*/  HADD2.F32 R65, -RZ, R79.reuse.H0_H0 ;  /* 0x2000004fff417230 */ /* 0x100fe40000004100 */
[----:B------:R-:W-:Y:S02]  /*46d0*/  HADD2.F32 R79, -RZ, R79.H1_H1 ;  /* 0x3000004fff4f7230 */ /* 0x000fe40000004100 */
[----:B------:R-:W-:Y:S01]  /*46e0*/  FFMA R64, R78, R74, R64 ;  /* 0x0000004a4e407223 */ /* 0x000fe20000000040 */
[--C-:B------:R-:W-:Y:S02]  /*46f0*/  HADD2.F32 R78, -RZ, R75.reuse.H0_H0 ;  /* 0x2000004bff4e7230 */ /* 0x100fe40000004100 */
[----:B------:R-:W-:-:S03]  /*4700*/  HADD2.F32 R75, -RZ, R75.H1_H1 ;  /* 0x3000004bff4b7230 */ /* 0x000fc60000004100 */
[----:B------:R-:W-:-:S04]  /*4710*/  FFMA R64, R65, R78, R64 ;  /* 0x0000004e41407223 */ /* 0x000fc80000000040 */
[----:B------:R-:W-:Y:S01]  /*4720*/  FFMA R64, R79, R75, R64 ;  /* 0x0000004b4f407223 */ /* 0x000fe20000000040 */
[--C-:B0-----:R-:W-:Y:S02]  /*4730*/  HADD2.F32 R65, -RZ, R60.reuse.H0_H0 ;  /* 0x2000003cff417230 */ /* 0x101fe40000004100 */
[----:B------:R-:W-:Y:S02]  /*4740*/  HADD2.F32 R60, -RZ, R60.H1_H1 ;  /* 0x3000003cff3c7230 */ /* 0x000fe40000004100 */
[--C-:B-1----:R-:W-:Y:S02]  /*4750*/  HADD2.F32 R79, -RZ, R56.reuse.H0_H0 ;  /* 0x20000038ff4f7230 */ /* 0x102fe40000004100 */
[----:B------:R-:W-:Y:S02]  /*4760*/  HADD2.F32 R56, -RZ, R56.H1_H1 ;  /* 0x30000038ff387230 */ /* 0x000fe40000004100 */
[--C-:B------:R-:W-:Y:S02]  /*4770*/  HADD2.F32 R251, -RZ, R61.reuse.H1_H1 ;  /* 0x3000003dfffb7230 */ /* 0x100fe40000004100 */
[----:B------:R-:W-:Y:S01]  /*4780*/  FFMA R64, R65, R79, R64 ;  /* 0x0000004f41407223 */ /* 0x000fe20000000040 */
[----:B------:R-:W-:-:S02]  /*4790*/  HADD2.F32 R65, -RZ, R61.H0_H0 ;  /* 0x2000003dff417230 */ /* 0x000fc40000004100 */
[----:B------:R-:W-:Y:S02]  /*47a0*/  HADD2.F32 R61, -RZ, R58.H0_H0 ;  /* 0x2000003aff3d7230 */ /* 0x000fe40000004100 */
[----:B------:R-:W-:Y:S01]  /*47b0*/  FFMA R64, R60, R56, R64 ;  /* 0x000000383c407223 */ /* 0x000fe20000000040 */
[--C-:B------:R-:W-:Y:S02]  /*47c0*/  HADD2.F32 R60, -RZ, R57.reuse.H0_H0 ;  /* 0x20000039ff3c7230 */ /* 0x100fe40000004100 */
[----:B------:R-:W-:Y:S02]  /*47d0*/  HADD2.F32 R57, -RZ, R57.H1_H1 ;  /* 0x30000039ff397230 */ /* 0x000fe40000004100 */
[----:B------:R-:W-:Y:S02]  /*47e0*/  HADD2.F32 R252, -RZ, R62.H0_H0 ;  /* 0x2000003efffc7230 */ /* 0x000fe40000004100 */
[----:B------:R-:W-:Y:S01]  /*47f0*/  FFMA R64, R65, R60, R64 ;  /* 0x0000003c41407223 */ /* 0x000fe20000000040 */
[----:B------:R-:W-:-:S02]  /*4800*/  HADD2.F32 R58, -RZ, R58.H1_H1 ;  /* 0x3000003aff3a7230 */ /* 0x000fc40000004100 */
[----:B------:R-:W-:Y:S02]  /*4810*/  HADD2.F32 R62, -RZ, R62.H1_H1 ;  /* 0x3000003eff3e7230 */ /* 0x000fe40000004100 */
[----:B------:R-:W-:Y:S02]  /*4820*/  FFMA R251, R251, R57, R64 ;  /* 0x00000039fbfb7223 */ /* 0x000fe40000000040 */
[----:B------:R-:W0:Y:S01]  /*4830*/  LDS.128 R64, [UR7+0x80f0] ;  /* 0x0080f007ff407984 */ /* 0x000e220008000c00 */
[----:B------:R-:W1:Y:S01]  /*4840*/  LDCU UR7, c[0x0][0x3e8] ;  /* 0x00007d00ff0777ac */ /* 0x000e620008000800 */
[----:B------:R-:W-:Y:S01]  /*4850*/  FFMA R251, R252, R61, R251 ;  /* 0x0000003dfcfb7223 */ /* 0x000fe200000000fb */
[--C-:B------:R-:W-:Y:S02]  /*4860*/  HADD2.F32 R252, -RZ, R63.reuse.H0_H0 ;  /* 0x2000003ffffc7230 */ /* 0x100fe40000004100 */
[----:B------:R-:W-:Y:S02]  /*4870*/  HADD2.F32 R63, -RZ, R63.H1_H1 ;  /* 0x3000003fff3f7230 */ /* 0x000fe40000004100 */
[----:B------:R-:W-:Y:S01]  /*4880*/  FFMA R62, R62, R58, R251 ;  /* 0x0000003a3e3e7223 */ /* 0x000fe200000000fb */
[----:B------:R-:W-:-:S02]  /*4890*/  HADD2.F32 R251, -RZ, R59.H0_H0 ;  /* 0x2000003bfffb7230 */ /* 0x000fc40000004100 */
[----:B------:R-:W-:-:S03]  /*48a0*/  HADD2.F32 R59, -RZ, R59.H1_H1 ;  /* 0x3000003bff3b7230 */ /* 0x000fc60000004100 */
[----:B------:R-:W-:-:S04]  /*48b0*/  FFMA R62, R252, R251, R62 ;  /* 0x000000fbfc3e7223 */ /* 0x000fc8000000003e */
[----:B------:R-:W-:Y:S01]  /*48c0*/  FFMA R62, R63, R59, R62 ;  /* 0x0000003b3f3e7223 */ /* 0x000fe2000000003e */
[--C-:B------:R-:W-:Y:S02]  /*48d0*/  HADD2.F32 R63, -RZ, R68.reuse.H0_H0 ;  /* 0x20000044ff3f7230 */ /* 0x100fe40000004100 */
[----:B------:R-:W-:Y:S02]  /*48e0*/  HADD2.F32 R68, -RZ, R68.H1_H1 ;  /* 0x30000044ff447230 */ /* 0x000fe40000004100 */
[--C-:B0-----:R-:W-:Y:S02]  /*48f0*/  HADD2.F32 R252, -RZ, R64.reuse.H0_H0 ;  /* 0x20000040fffc7230 */ /* 0x101fe40000004100 */
[----:B------:R-:W-:-:S03]  /*4900*/  HADD2.F32 R64, -RZ, R64.H1_H1 ;  /* 0x30000040ff407230 */ /* 0x000fc60000004100 */
[----:B------:R-:W-:Y:S01]  /*4910*/  FFMA R62, R63, R252, R62 ;  /* 0x000000fc3f3e7223 */ /* 0x000fe2000000003e */
[--C-:B------:R-:W-:Y:S02]  /*4920*/  HADD2.F32 R63, -RZ, R69.reuse.H0_H0 ;  /* 0x20000045ff3f7230 */ /* 0x100fe40000004100 */
[----:B------:R-:W-:Y:S02]  /*4930*/  HADD2.F32 R69, -RZ, R69.H1_H1 ;  /* 0x30000045ff457230 */ /* 0x000fe40000004100 */
[----:B------:R-:W-:Y:S01]  /*4940*/  FFMA R62, R68, R64, R62 ;  /* 0x00000040443e7223 */ /* 0x000fe2000000003e */
[--C-:B------:R-:W-:Y:S02]  /*4950*/  HADD2.F32 R68, -RZ, R65.reuse.H0_H0 ;  /* 0x20000041ff447230 */ /* 0x100fe40000004100 */
        /* <DEDUP_REMOVED lines=8> */
[----:B------:R-:W-:-:S03]  /*49e0*/  HADD2.F32 R63, -RZ, R71.H0_H0 ;  /* 0x20000047ff3f7230 */ /* 0x000fc60000004100 */
[----:B------:R-:W-:Y:S01]  /*49f0*/  FFMA R62, R70, R66, R62 ;  /* 0x00000042463e7223 */ /* 0x000fe2000000003e */
[--C-:B------:R-:W-:Y:S02]  /*4a00*/  HADD2.F32 R70, -RZ, R67.reuse.H0_H0 ;  /* 0x20000043ff467230 */ /* 0x100fe40000004100 */
[----:B------:R-:W-:Y:S02]  /*4a10*/  HADD2.F32 R67, -RZ, R67.H1_H1 ;  /* 0x30000043ff437230 */ /* 0x000fe40000004100 */
[----:B------:R-:W-:Y:S02]  /*4a20*/  HADD2.F32 R71, -RZ, R71.H1_H1 ;  /* 0x30000047ff477230 */ /* 0x000fe40000004100 */
[----:B------:R-:W-:Y:S02]  /*4a30*/  FFMA R62, R63, R70, R62 ;  /* 0x000000463f3e7223 */ /* 0x000fe4000000003e */
[----:B------:R-:W2:Y:S02]  /*4a40*/  LDL R63, [R1+0x28] ;  /* 0x00002800013f7983 */ /* 0x000ea40000100800 */
[----:B------:R-:W-:-:S02]  /*4a50*/  FFMA R62, R71, R67, R62 ;  /* 0x00000043473e7223 */ /* 0x000fc4000000003e */
[----:B------:R-:W1:Y:S01]  /*4a60*/  LDL R71, [R1+0x30] ;  /* 0x0000300001477983 */ /* 0x000e620000100800 */
[----:B--2---:R-:W-:Y:S01]  /*4a70*/  FADD R77, R77, -R63 ;  /* 0x8000003f4d4d7221 */ /* 0x004fe20000000000 */
[----:B-1----:R-:W-:Y:S02]  /*4a80*/  FFMA R62, R62, UR7, -R71 ;  /* 0x000000073e3e7c23 */ /* 0x002fe40008000847 */
[----:B------:R-:W2:Y:S02]  /*4a90*/  LDL.LU R71, [R1+0x24] ;  /* 0x0000240001477983 */ /* 0x000ea40000300800 */
[----:B------:R-:W-:-:S05]  /*4aa0*/  FMUL R62, R62, 1.4426950216293334961 ;  /* 0x3fb8aa3b3e3e7820 */ /* 0x000fca0000400000 */
[----:B------:R-:W-:-:S13]  /*4ab0*/  FSETP.GEU.AND P0, PT, R62, -126, PT ;  /* 0xc2fc00003e00780b */ /* 0x000fda0003f0e000 */
[----:B------:R-:W-:-:S06]  /*4ac0*/  @!P0 FMUL R62, R62, 0.5 ;  /* 0x3f0000003e3e8820 */ /* 0x000fcc0000400000 */
[----:B------:R-:W0:Y:S02]  /*4ad0*/  MUFU.EX2 R62, R62 ;  /* 0x0000003e003e7308 */ /* 0x000e240000000800 */
[----:B0-----:R-:W-:-:S04]  /*4ae0*/  @!P0 FMUL R62, R62, R62 ;  /* 0x0000003e3e3e8220 */ /* 0x001fc80000400000 */
[----:B------:R-:W-:Y:S02]  /*4af0*/  FMUL R63, R62, R77 ;  /* 0x0000004d3e3f7220 */ /* 0x000fe40000400000 */
[----:B------:R-:W3:Y:S02]  /*4b00*/  LDL.LU R77, [R1+0x20] ;  /* 0x00002000014d7983 */ /* 0x000ee40000300800 */
[----:B------:R-:W-:Y:S01]  /*4b10*/  FMUL R63, R63, UR7 ;  /* 0x000000073f3f7c20 */ /* 0x000fe20008400000 */
[----:B------:R-:W0:Y:S03]  /*4b20*/  LDCU UR7, c[0x0][0x3dc] ;  /* 0x00007b80ff0777ac */ /* 0x000e260008000800 */
[-C--:B------:R-:W-:Y:S01]  /*4b30*/  FFMA R51, R52, R63.reuse, R51 ;  /* 0x0000003f34337223 */ /* 0x080fe20000000033 */
[-C--:B------:R-:W-:Y:S01]  /*4b40*/  FFMA R48, R53, R63.reuse, R48 ;  /* 0x0000003f35307223 */ /* 0x080fe20000000030 */
[----:B------:R-:W4:Y:S01]  /*4b50*/  LDL.LU R52, [R1+0x8] ;  /* 0x0000080001347983 */ /* 0x000f220000300800 */
[-C--:B------:R-:W-:Y:S01]  /*4b60*/  FFMA R47, R54, R63.reuse, R47 ;  /* 0x0000003f362f7223 */ /* 0x080fe2000000002f */
[----:B------:R-:W-:-:S02]  /*4b70*/  FFMA R46, R88, R63, R46 ;  /* 0x0000003f582e7223 */ /* 0x000fc4000000002e */
[----:B------:R-:W5:Y:S01]  /*4b80*/  LDL.LU R53, [R1+0x1c] ;  /* 0x00001c0001357983 */ /* 0x000f620000300800 */
[-C--:B------:R-:W-:Y:S01]  /*4b90*/  FFMA R45, R89, R63.reuse, R45 ;  /* 0x0000003f592d7223 */ /* 0x080fe2000000002d */
[-C--:B------:R-:W-:Y:S02]  /*4ba0*/  FFMA R44, R55, R63.reuse, R44 ;  /* 0x0000003f372c7223 */ /* 0x080fe4000000002c */
[----:B------:R-:W5:Y:S01]  /*4bb0*/  LDL.LU R54, [R1+0x18] ;  /* 0x0000180001367983 */ /* 0x000f620000300800 */
[----:B------:R-:W-:-:S03]  /*4bc0*/  FFMA R43, R90, R63, R43 ;  /* 0x0000003f5a2b7223 */ /* 0x000fc6000000002b */
[----:B------:R-:W5:Y:S01]  /*4bd0*/  LDL.LU R88, [R1+0x14] ;  /* 0x0000140001587983 */ /* 0x000f620000300800 */
[----:B------:R-:W-:-:S03]  /*4be0*/  FFMA R42, R91, R63, R42 ;  /* 0x0000003f5b2a7223 */ /* 0x000fc6000000002a */
[----:B------:R-:W5:Y:S04]  /*4bf0*/  LDL.LU R89, [R1+0x10] ;  /* 0x0000100001597983 */ /* 0x000f680000300800 */
[----:B------:R-:W5:Y:S04]  /*4c00*/  LDL.LU R55, [R1+0xc] ;  /* 0x00000c0001377983 */ /* 0x000f680000300800 */
[----:B------:R-:W5:Y:S04]  /*4c10*/  LDL.LU R90, [R1+0x4] ;  /* 0x00000400015a7983 */ /* 0x000f680000300800 */
[----:B------:R-:W5:Y:S01]  /*4c20*/  LDL.LU R91, [R1] ;  /* 0x00000000015b7983 */ /* 0x000f620000300800 */
[-C--:B------:R-:W-:Y:S01]  /*4c30*/  FFMA R41, R99, R63.reuse, R41 ;  /* 0x0000003f63297223 */ /* 0x080fe20000000029 */
        /* <DEDUP_REMOVED lines=109> */
[----:B------:R-:W-:Y:S01]  /*5310*/  USHF.L.U32 UR11, UR5, 0x7, URZ ;  /* 0x00000007050b7899 */ /* 0x000fe200080006ff */
[-C--:B--2---:R-:W-:Y:S01]  /*5320*/  FFMA R71, R70, R63.reuse, R71 ;  /* 0x0000003f46477223 */ /* 0x084fe20000000047 */
[-C--:B---3--:R-:W-:Y:S01]  /*5330*/  FFMA R77, R66, R63.reuse, R77 ;  /* 0x0000003f424d7223 */ /* 0x088fe2000000004d */
[----:B----4-:R-:W-:-:S05]  /*5340*/  FFMA R52, R59, R63, R52 ;  /* 0x0000003f3b347223 */ /* 0x010fca0000000034 */
[----:B------:R1:W-:Y:S01]  /*5350*/  STL [R1+0x8], R52 ;  /* 0x0000083401007387 */ /* 0x0003e20000100800 */
[-C--:B-----5:R-:W-:Y:S01]  /*5360*/  FFMA R53, R69, R63.reuse, R53 ;  /* 0x0000003f45357223 */ /* 0x0a0fe20000000035 */
[-C--:B------:R-:W-:Y:S01]  /*5370*/  FFMA R54, R65, R63.reuse, R54 ;  /* 0x0000003f41367223 */ /* 0x080fe20000000036 */
[-C--:B------:R-:W-:Y:S01]  /*5380*/  FFMA R88, R68, R63.reuse, R88 ;  /* 0x0000003f44587223 */ /* 0x080fe20000000058 */
[-C--:B------:R-:W-:Y:S01]  /*5390*/  FFMA R89, R64, R63.reuse, R89 ;  /* 0x0000003f40597223 */ /* 0x080fe20000000059 */
[-C--:B------:R-:W-:Y:S01]  /*53a0*/  FFMA R55, R252, R63.reuse, R55 ;  /* 0x0000003ffc377223 */ /* 0x080fe20000000037 */
[-C--:B------:R-:W-:Y:S01]  /*53b0*/  FFMA R90, R251, R63.reuse, R90 ;  /* 0x0000003ffb5a7223 */ /* 0x080fe2000000005a */
[----:B------:R-:W-:-:S05]  /*53c0*/  FFMA R91, R58, R63, R91 ;  /* 0x0000003f3a5b7223 */ /* 0x000fca000000005b */
[----:B------:R2:W-:Y:S04]  /*53d0*/  STL [R1], R91 ;  /* 0x0000005b01007387 */ /* 0x0005e80000100800 */
[----:B------:R2:W-:Y:S04]  /*53e0*/  STL [R1+0x4], R90 ;  /* 0x0000045a01007387 */ /* 0x0005e80000100800 */
[----:B------:R2:W-:Y:S04]  /*53f0*/  STL [R1+0xc], R55 ;  /* 0x00000c3701007387 */ /* 0x0005e80000100800 */
[----:B------:R2:W-:Y:S04]  /*5400*/  STL [R1+0x10], R89 ;  /* 0x0000105901007387 */ /* 0x0005e80000100800 */
[----:B------:R2:W-:Y:S04]  /*5410*/  STL [R1+0x14], R88 ;  /* 0x0000145801007387 */ /* 0x0005e80000100800 */
[----:B------:R2:W-:Y:S04]  /*5420*/  STL [R1+0x18], R54 ;  /* 0x0000183601007387 */ /* 0x0005e80000100800 */
[----:B------:R2:W-:Y:S04]  /*5430*/  STL [R1+0x1c], R53 ;  /* 0x00001c3501007387 */ /* 0x0005e80000100800 */
[----:B------:R2:W-:Y:S04]  /*5440*/  STL [R1+0x20], R77 ;  /* 0x0000204d01007387 */ /* 0x0005e80000100800 */
[----:B------:R2:W-:Y:S01]  /*5450*/  STL [R1+0x24], R71 ;  /* 0x0000244701007387 */ /* 0x0005e20000100800 */
[----:B-1----:R-:W-:-:S04]  /*5460*/  MOV R52, UR4 ;  /* 0x0000000400347c02 */ /* 0x002fc80008000f00 */
[----:B------:R-:W-:Y:S01]  /*5470*/  LEA R52, R52, R49, 0x6 ;  /* 0x0000003134347211 */ /* 0x000fe200078e30ff */
[----:B------:R-:W-:-:S03]  /*5480*/  HFMA2 R64, -RZ, RZ, 0, 0 ;  /* 0x00000000ff407431 */ /* 0x000fc600000001ff */
[----:B------:R-:W-:-:S05]  /*5490*/  IADD3 R52, PT, PT, R52, UR18, RZ ;  /* 0x0000001234347c10 */ /* 0x000fca000fffe0ff */
[----:B0-----:R-:W-:Y:S01]  /*54a0*/  IMAD R70, R52, UR7, RZ ;  /* 0x0000000734467c24 */ /* 0x001fe2000f8e02ff */
[----:B--2---:R-:W-:-:S06]  /*54b0*/  UMOV UR7, 0x10 ;  /* 0x0000001000077882 */ /* 0x004fcc0000000000 */
.L_x_16:
[----:B------:R-:W0:Y:S01]  /*54c0*/  LDS.64 R52, [R50+UR7+-0x10] ;  /* 0xfffff00732347984 */ /* 0x000e220008000a00 */
[----:B------:R-:W1:Y:S01]  /*54d0*/  LDC.64 R56, c[0x0][0x3c8] ;  /* 0x0000f200ff387b82 */ /* 0x000e620000000a00 */
[----:B------:R-:W-:Y:S02]  /*54e0*/  LEA R65, R70, R64, 0x7 ;  /* 0x0000004046417211 */ /* 0x000fe400078e38ff */
[----:B------:R-:W2:Y:S02]  /*54f0*/  LDS.64 R54, [R50+UR7+-0x8] ;  /* 0xfffff80732367984 */ /* 0x000ea40008000a00 */
[C---:B------:R-:W-:Y:S02]  /*5500*/  IADD3 R67, P0, PT, R65.reuse, UR11, RZ ;  /* 0x0000000b41437c10 */ /* 0x040fe4000ff1e0ff */
[----:B------:R-:W3:Y:S02]  /*5510*/  LDS.64 R58, [R50+UR7] ;  /* 0x00000007323a7984 */ /* 0x000ee40008000a00 */
[----:B------:R-:W-:-:S02]  /*5520*/  LEA.HI.X.SX32 R68, R65, RZ, 0x1, P0 ;  /* 0x000000ff41447211 */ /* 0x000fc400000f0eff */
[----:B------:R-:W4:Y:S01]  /*5530*/  LDS.64 R60, [R50+UR7+0x8] ;  /* 0x00000807323c7984 */ /* 0x000f220008000a00 */
[----:B-1----:R-:W-:-:S04]  /*5540*/  LEA R56, P0, R67, R56, 0x1 ;  /* 0x0000003843387211 */ /* 0x002fc800078008ff */
[----:B------:R-:W-:Y:S01]  /*5550*/  LEA.HI.X R57, R67, R57, R68, 0x1, P0 ;  /* 0x0000003943397211 */ /* 0x000fe200000f0c44 */
[--C-:B0-----:R-:W-:Y:S02]  /*5560*/  HADD2.F32 R66, -RZ, R52.reuse.H0_H0 ;  /* 0x20000034ff427230 */ /* 0x101fe40000004100 */
[----:B------:R-:W-:Y:S02]  /*5570*/  HADD2.F32 R52, -RZ, R52.H1_H1 ;  /* 0x30000034ff347230 */ /* 0x000fe40000004100 */
[--C-:B------:R-:W-:Y:S02]  /*5580*/  HADD2.F32 R68, -RZ, R53.reuse.H1_H1 ;  /* 0x30000035ff447230 */ /* 0x100fe40000004100 */
[C---:B------:R-:W-:Y:S01]  /*5590*/  FMUL R65, R63.reuse, R66 ;  /* 0x000000423f417220 */ /* 0x040fe20000400000 */
[----:B------:R-:W-:Y:S02]  /*55a0*/  HADD2.F32 R66, -RZ, R53.H0_H0 ;  /* 0x20000035ff427230 */ /* 0x000fe40000004100 */
[----:B------:R-:W-:Y:S01]  /*55b0*/  FMUL R53, R63, R52 ;  /* 0x000000343f357220 */ /* 0x000fe20000400000 */
[----:B--2---:R-:W-:-:S02]  /*55c0*/  HADD2.F32 R52, -RZ, R54.H0_H0 ;  /* 0x20000036ff347230 */ /* 0x004fc40000004100 */
[----:B------:R-:W-:Y:S01]  /*55d0*/  HADD2.F32 R54, -RZ, R54.H1_H1 ;  /* 0x30000036ff367230 */ /* 0x000fe20000004100 */
[----:B------:R-:W-:Y:S01]  /*55e0*/  REDG.E.ADD.F32.FTZ.RN.STRONG.GPU desc[UR14][R56.64], R65 ;  /* 0x00000041380079a6 */ /* 0x000fe2000c12f30e */
[C---:B------:R-:W-:Y:S01]  /*55f0*/  FMUL R67, R63.reuse, R66 ;  /* 0x000000423f437220 */ /* 0x040fe20000400000 */
[C---:B------:R-:W-:Y:S01]  /*5600*/  FMUL R71, R63.reuse, R52 ;  /* 0x000000343f477220 */ /* 0x040fe20000400000 */
[--C-:B------:R-:W-:Y:S02]  /*5610*/  HADD2.F32 R52, -RZ, R55.reuse.H0_H0 ;  /* 0x20000037ff347230 */ /* 0x100fe40000004100 */
[C---:B------:R-:W-:Y:S01]  /*5620*/  FMUL R73, R63.reuse, R54 ;  /* 0x000000363f497220 */ /* 0x040fe20000400000 */
[----:B------:R-:W-:Y:S01]  /*5630*/  HADD2.F32 R54, -RZ, R55.H1_H1 ;  /* 0x30000037ff367230 */ /* 0x000fe20000004100 */
[----:B------:R0:W-:Y:S01]  /*5640*/  REDG.E.ADD.F32.FTZ.RN.STRONG.GPU desc[UR14][R56.64+0x2], R53 ;  /* 0x00000235380079a6 */ /* 0x0001e2000c12f30e */
[C---:B------:R-:W-:Y:S01]  /*5650*/  FMUL R69, R63.reuse, R68 ;  /* 0x000000443f457220 */ /* 0x040fe20000400000 */
[----:B------:R-:W-:Y:S01]  /*5660*/  FMUL R55, R63, R52 ;  /* 0x000000343f377220 */ /* 0x000fe20000400000 */
[--C-:B---3--:R-:W-:Y:S01]  /*5670*/  HADD2.F32 R52, -RZ, R58.reuse.H0_H0 ;  /* 0x2000003aff347230 */ /* 0x108fe20000004100 */
[----:B------:R1:W-:Y:S01]  /*5680*/  REDG.E.ADD.F32.FTZ.RN.STRONG.GPU desc[UR14][R56.64+0x4], R67 ;  /* 0x00000443380079a6 */ /* 0x0003e2000c12f30e */
[----:B------:R-:W-:-:S03]  /*5690*/  HADD2.F32 R58, -RZ, R58.H1_H1 ;  /* 0x3000003aff3a7230 */ /* 0x000fc60000004100 */
[----:B------:R2:W-:Y:S01]  /*56a0*/  REDG.E.ADD.F32.FTZ.RN.STRONG.GPU desc[UR14][R56.64+0x6], R69 ;  /* 0x00000645380079a6 */ /* 0x0005e2000c12f30e */
[C---:B0-----:R-:W-:Y:S01]  /*56b0*/  FMUL R53, R63.reuse, R54 ;  /* 0x000000363f357220 */ /* 0x041fe20000400000 */
[--C-:B------:R-:W-:Y:S02]  /*56c0*/  HADD2.F32 R54, -RZ, R59.reuse.H0_H0 ;  /* 0x2000003bff367230 */ /* 0x100fe40000004100 */
[C---:B------:R-:W-:Y:S01]  /*56d0*/  FMUL R65, R63.reuse, R52 ;  /* 0x000000343f417220 */ /* 0x040fe20000400000 */
[----:B------:R-:W-:Y:S01]  /*56e0*/  HADD2.F32 R52, -RZ, R59.H1_H1 ;  /* 0x3000003bff347230 */ /* 0x000fe20000004100 */
[----:B------:R-:W-:Y:S01]  /*56f0*/  REDG.E.ADD.F32.FTZ.RN.STRONG.GPU desc[UR14][R56.64+0x8], R71 ;  /* 0x00000847380079a6 */ /* 0x000fe2000c12f30e */
[C---:B-1----:R-:W-:Y:S01]  /*5700*/  FMUL R67, R63.reuse, R58 ;  /* 0x0000003a3f437220 */ /* 0x042fe20000400000 */
[----:B--2---:R-:W-:Y:S01]  /*5710*/  FMUL R69, R63, R54 ;  /* 0x000000363f457220 */ /* 0x004fe20000400000 */
[--C-:B----4-:R-:W-:Y:S01]  /*5720*/  HADD2.F32 R54, -RZ, R60.reuse.H0_H0 ;  /* 0x2000003cff367230 */ /* 0x110fe20000004100 */
[----:B------:R-:W-:Y:S01]  /*5730*/  REDG.E.ADD.F32.FTZ.RN.STRONG.GPU desc[UR14][R56.64+0xa], R73 ;  /* 0x00000a49380079a6 */ /* 0x000fe2000c12f30e */
[----:B------:R-:W-:-:S02]  /*5740*/  HADD2.F32 R60, -RZ, R60.H1_H1 ;  /* 0x3000003cff3c7230 */ /* 0x000fc40000004100 */
[--C-:B------:R-:W-:Y:S01]  /*5750*/  HADD2.F32 R58, -RZ, R61.reuse.H0_H0 ;  /* 0x2000003dff3a7230 */ /* 0x100fe20000004100 */
[----:B------:R0:W-:Y:S01]  /*5760*/  REDG.E.ADD.F32.FTZ.RN.STRONG.GPU desc[UR14][R56.64+0xc], R55 ;  /* 0x00000c37380079a6 */ /* 0x0001e2000c12f30e */
[----:B------:R-:W-:Y:S02]  /*5770*/  HADD2.F32 R66, -RZ, R61.H1_H1 ;  /* 0x3000003dff427230 */ /* 0x000fe40000004100 */
[C---:B------:R-:W-:Y:S01]  /*5780*/  FMUL R59, R63.reuse, R60 ;  /* 0x0000003c3f3b7220 */ /* 0x040fe20000400000 */
[----:B------:R1:W-:Y:S01]  /*5790*/  REDG.E.ADD.F32.FTZ.RN.STRONG.GPU desc[UR14][R56.64+0xe], R53 ;  /* 0x00000e35380079a6 */ /* 0x0003e2000c12f30e */
[----:B------:R-:W-:-:S03]  /*57a0*/  FMUL R61, R63, R58 ;  /* 0x0000003a3f3d7220 */ /* 0x000fc60000400000 */
[----:B------:R2:W-:Y:S01]  /*57b0*/  REDG.E.ADD.F32.FTZ.RN.STRONG.GPU desc[UR14][R56.64+0x10], R65 ;  /* 0x00001041380079a6 */ /* 0x0005e2000c12f30e */
[----:B0-----:R-:W-:-:S03]  /*57c0*/  FMUL R55, R63, R52 ;  /* 0x000000343f377220 */ /* 0x001fc60000400000 */
[----:B------:R0:W-:Y:S01]  /*57d0*/  REDG.E.ADD.F32.FTZ.RN.STRONG.GPU desc[UR14][R56.64+0x12], R67 ;  /* 0x00001243380079a6 */ /* 0x0001e2000c12f30e */
[----:B-1----:R-:W-:-:S03]  /*57e0*/  FMUL R53, R63, R54 ;  /* 0x000000363f357220 */ /* 0x002fc60000400000 */
[----:B------:R0:W-:Y:S01]  /*57f0*/  REDG.E.ADD.F32.FTZ.RN.STRONG.GPU desc[UR14][R56.64+0x14], R69 ;  /* 0x00001445380079a6 */ /* 0x0001e2000c12f30e */
[----:B--2---:R-:W-:-:S03]  /*5800*/  FMUL R65, R63, R66 ;  /* 0x000000423f417220 */ /* 0x004fc60000400000 */
[----:B------:R0:W-:Y:S04]  /*5810*/  REDG.E.ADD.F32.FTZ.RN.STRONG.GPU desc[UR14][R56.64+0x16], R55 ;  /* 0x00001637380079a6 */ /* 0x0001e8000c12f30e */
[----:B------:R0:W-:Y:S04]  /*5820*/  REDG.E.ADD.F32.FTZ.RN.STRONG.GPU desc[UR14][R56.64+0x18], R53 ;  /* 0x00001835380079a6 */ /* 0x0001e8000c12f30e */
[----:B------:R0:W-:Y:S04]  /*5830*/  REDG.E.ADD.F32.FTZ.RN.STRONG.GPU desc[UR14][R56.64+0x1a], R59 ;  /* 0x00001a3b380079a6 */ /* 0x0001e8000c12f30e */
[----:B------:R0:W-:Y:S04]  /*5840*/  REDG.E.ADD.F32.FTZ.RN.STRONG.GPU desc[UR14][R56.64+0x1c], R61 ;  /* 0x00001c3d380079a6 */ /* 0x0001e8000c12f30e */
[----:B------:R0:W-:Y:S01]  /*5850*/  REDG.E.ADD.F32.FTZ.RN.STRONG.GPU desc[UR14][R56.64+0x1e], R65 ;  /* 0x00001e41380079a6 */ /* 0x0001e2000c12f30e */
[----:B------:R-:W-:Y:S01]  /*5860*/  UIADD3 UR7, UPT, UPT, UR7, 0x20, URZ ;  /* 0x0000002007077890 */ /* 0x000fe2000fffe0ff */
[----:B------:R-:W-:-:S03]  /*5870*/  IADD3 R64, PT, PT, R64, 0x10, RZ ;  /* 0x0000001040407810 */ /* 0x000fc60007ffe0ff */
[----:B------:R-:W-:-:S09]  /*5880*/  UISETP.NE.AND UP0, UPT, UR7, 0x110, UPT ;  /* 0x000001100700788c */ /* 0x000fd2000bf05270 */
[----:B0-----:R-:W-:Y:S05]  /*5890*/  BRA.U UP0, `(.L_x_16) ;  /* 0xfffffffd00087547 */ /* 0x001fea000b83ffff */
[----:B------:R-:W-:-:S07]  /*58a0*/  HFMA2 R63, -RZ, RZ, 0, 0 ;  /* 0x00000000ff3f7431 */ /* 0x000fce00000001ff */
.L_x_17:
[----:B------:R-:W-:Y:S01]  /*58b0*/  LEA R64, R63, R50, 0x1 ;  /* 0x000000323f407211 */ /* 0x000fe200078e08ff */
[----:B--2---:R-:W0:Y:S01]  /*58c0*/  LDC.64 R56, c[0x0][0x3d0] ;  /* 0x0000f400ff387b82 */ /* 0x004e220000000a00 */
[----:B------:R-:W-:-:S03]  /*58d0*/  LEA R66, R70, R63, 0x7 ;  /* 0x0000003f46427211 */ /* 0x000fc600078e38ff */
[----:B------:R-:W1:Y:S01]  /*58e0*/  LDS.64 R52, [R64+0x10000] ;  /* 0x0100000040347984 */ /* 0x000e620000000a00 */
[----:B------:R-:W-:-:S03]  /*58f0*/  IADD3 R68, P0, PT, R66, UR11, RZ ;  /* 0x0000000b42447c10 */ /* 0x000fc6000ff1e0ff */
[----:B------:R-:W2:Y:S01]  /*5900*/  LDS.64 R54, [R64+0x10008] ;  /* 0x0100080040367984 */ /* 0x000ea20000000a00 */
[----:B------:R-:W-:-:S03]  /*5910*/  LEA.HI.X.SX32 R66, R66, RZ, 0x1, P0 ;  /* 0x000000ff42427211 */ /* 0x000fc600000f0eff */
[----:B------:R-:W3:Y:S04]  /*5920*/  LDS.64 R58, [R64+0x10010] ;  /* 0x01001000403a7984 */ /* 0x000ee80000000a00 */
[----:B------:R-:W4:Y:S01]  /*5930*/  LDS.64 R60, [R64+0x10018] ;  /* 0x01001800403c7984 */ /* 0x000f220000000a00 */
[----:B0-----:R-:W-:-:S04]  /*5940*/  LEA R56, P0, R68, R56, 0x1 ;  /* 0x0000003844387211 */ /* 0x001fc800078008ff */
[----:B------:R-:W-:Y:S02]  /*5950*/  LEA.HI.X R57, R68, R57, R66, 0x1, P0 ;  /* 0x0000003944397211 */ /* 0x000fe400000f0c42 */
[----:B------:R-:W-:Y:S01]  /*5960*/  IADD3 R63, PT, PT, R63, 0x10, RZ ;  /* 0x000000103f3f7810 */ /* 0x000fe20007ffe0ff */
[--C-:B-1----:R-:W-:Y:S02]  /*5970*/  HADD2.F32 R65, -RZ, R52.reuse.H0_H0 ;  /* 0x20000034ff417230 */ /* 0x102fe40000004100 */
[----:B------:R-:W-:Y:S02]  /*5980*/  HADD2.F32 R67, -RZ, R52.H1_H1 ;  /* 0x30000034ff437230 */ /* 0x000fe40000004100 */
[--C-:B------:R-:W-:Y:S02]  /*5990*/  HADD2.F32 R69, -RZ, R53.reuse.H0_H0 ;  /* 0x20000035ff457230 */ /* 0x100fe40000004100 */
[----:B------:R-:W-:Y:S01]  /*59a0*/  FMUL R65, R62, R65 ;  /* 0x000000413e417220 */ /* 0x000fe20000400000 */
[----:B------:R-:W-:-:S02]  /*59b0*/  HADD2.F32 R53, -RZ, R53.H1_H1 ;  /* 0x30000035ff357230 */ /* 0x000fc40000004100 */
[C---:B------:R-:W-:Y:S01]  /*59c0*/  FMUL R67, R62.reuse, R67 ;  /* 0x000000433e437220 */ /* 0x040fe20000400000 */
[--C-:B--2---:R-:W-:Y:S02]  /*59d0*/  HADD2.F32 R71, -RZ, R54.reuse.H0_H0 ;  /* 0x20000036ff477230 */ /* 0x104fe40000004100 */
[C---:B------:R-:W-:Y:S01]  /*59e0*/  FMUL R69, R62.reuse, R69 ;  /* 0x000000453e457220 */ /* 0x040fe20000400000 */
[----:B------:R-:W-:Y:S02]  /*59f0*/  HADD2.F32 R73, -RZ, R54.H1_H1 ;  /* 0x30000036ff497230 */ /* 0x000fe40000004100 */
[C---:B------:R-:W-:Y:S01]  /*5a00*/  FMUL R53, R62.reuse, R53 ;  /* 0x000000353e357220 */ /* 0x040fe20000400000 */
[--C-:B------:R-:W-:Y:S01]  /*5a10*/  HADD2.F32 R75, -RZ, R55.reuse.H0_H0 ;  /* 0x20000037ff4b7230 */ /* 0x100fe20000004100 */
[----:B------:R3:W-:Y:S01]  /*5a20*/  REDG.E.ADD.F32.FTZ.RN.STRONG.GPU desc[UR14][R56.64], R65 ;  /* 0x00000041380079a6 */ /* 0x0007e2000c12f30e */
[----:B------:R-:W-:Y:S01]  /*5a30*/  FMUL R71, R62, R71 ;  /* 0x000000473e477220 */ /* 0x000fe20000400000 */
[----:B------:R-:W-:-:S02]  /*5a40*/  HADD2.F32 R55, -RZ, R55.H1_H1 ;  /* 0x30000037ff377230 */ /* 0x000fc40000004100 */
[C---:B------:R-:W-:Y:S01]  /*5a50*/  FMUL R73, R62.reuse, R73 ;  /* 0x000000493e497220 */ /* 0x040fe20000400000 */
[----:B------:R0:W-:Y:S01]  /*5a60*/  REDG.E.ADD.F32.FTZ.RN.STRONG.GPU desc[UR14][R56.64+0x2], R67 ;  /* 0x00000243380079a6 */ /* 0x0001e2000c12f30e */
[----:B------:R-:W-:-:S03]  /*5a70*/  FMUL R75, R62, R75 ;  /* 0x0000004b3e4b7220 */ /* 0x000fc60000400000 */
[----:B------:R1:W-:Y:S01]  /*5a80*/  REDG.E.ADD.F32.FTZ.RN.STRONG.GPU desc[UR14][R56.64+0x4], R69 ;  /* 0x00000445380079a6 */ /* 0x0003e2000c12f30e */
[----:B---3--:R-:W-:-:S03]  /*5a90*/  HADD2.F32 R65, -RZ, R58.H0_H0 ;  /* 0x2000003aff417230 */ /* 0x008fc60000004100 */
[----:B------:R4:W-:Y:S01]  /*5aa0*/  REDG.E.ADD.F32.FTZ.RN.STRONG.GPU desc[UR14][R56.64+0x6], R53 ;  /* 0x00000635380079a6 */ /* 0x0009e2000c12f30e */
[----:B0-----:R-:W-:-:S03]  /*5ab0*/  HADD2.F32 R67, -RZ, R58.H1_H1 ;  /* 0x3000003aff437230 */ /* 0x001fc60000004100 */
[----:B------:R0:W-:Y:S01]  /*5ac0*/  REDG.E.ADD.F32.FTZ.RN.STRONG.GPU desc[UR14][R56.64+0x8], R71 ;  /* 0x00000847380079a6 */ /* 0x0001e2000c12f30e */
[C---:B------:R-:W-:Y:S01]  /*5ad0*/  FMUL R55, R62.reuse, R55 ;  /* 0x000000373e377220 */ /* 0x040fe20000400000 */
[--C-:B-1----:R-:W-:Y:S02]  /*5ae0*/  HADD2.F32 R69, -RZ, R59.reuse.H0_H0 ;  /* 0x2000003bff457230 */ /* 0x102fe40000004100 */
[----:B------:R1:W-:Y:S01]  /*5af0*/  REDG.E.ADD.F32.FTZ.RN.STRONG.GPU desc[UR14][R56.64+0xa], R73 ;  /* 0x00000a49380079a6 */ /* 0x0003e2000c12f30e */
[----:B------:R-:W-:Y:S02]  /*5b00*/  HADD2.F32 R59, -RZ, R59.H1_H1 ;  /* 0x3000003bff3b7230 */ /* 0x000fe40000004100 */
[C---:B------:R-:W-:Y:S01]  /*5b10*/  FMUL R65, R62.reuse, R65 ;  /* 0x000000413e417220 */ /* 0x040fe20000400000 */
[----:B------:R-:W-:Y:S01]  /*5b20*/  ISETP.NE.AND P0, PT, R63, 0x80, PT ;  /* 0x000000803f00780c */ /* 0x000fe20003f05270 */
[--C-:B----4-:R-:W-:Y:S02]  /*5b30*/  HADD2.F32 R53, -RZ, R60.reuse.H0_H0 ;  /* 0x2000003cff357230 */ /* 0x110fe40000004100 */
[C---:B------:R-:W-:Y:S01]  /*5b40*/  FMUL R67, R62.reuse, R67 ;  /* 0x000000433e437220 */ /* 0x040fe20000400000 */
[----:B------:R-:W-:Y:S01]  /*5b50*/  FMUL R69, R62, R69 ;  /* 0x000000453e457220 */ /* 0x000fe20000400000 */
[----:B------:R2:W-:Y:S01]  /*5b60*/  REDG.E.ADD.F32.FTZ.RN.STRONG.GPU desc[UR14][R56.64+0xc], R75 ;  /* 0x00000c4b380079a6 */ /* 0x0005e2000c12f30e */
[----:B0-----:R-:W-:-:S02]  /*5b70*/  HADD2.F32 R71, -RZ, R60.H1_H1 ;  /* 0x3000003cff477230 */ /* 0x001fc40000004100 */
[C---:B------:R-:W-:Y:S01]  /*5b80*/  FMUL R59, R62.reuse, R59 ;  /* 0x0000003b3e3b7220 */ /* 0x040fe20000400000 */
[--C-:B-1----:R-:W-:Y:S01]  /*5b90*/  HADD2.F32 R73, -RZ, R61.reuse.H0_H0 ;  /* 0x2000003dff497230 */ /* 0x102fe20000004100 */
[----:B------:R2:W-:Y:S01]  /*5ba0*/  REDG.E.ADD.F32.FTZ.RN.STRONG.GPU desc[UR14][R56.64+0xe], R55 ;  /* 0x00000e37380079a6 */ /* 0x0005e2000c12f30e */
[----:B------:R-:W-:Y:S02]  /*5bb0*/  HADD2.F32 R61, -RZ, R61.H1_H1 ;  /* 0x3000003dff3d7230 */ /* 0x000fe40000004100 */
[C---:B------:R-:W-:Y:S01]  /*5bc0*/  FMUL R53, R62.reuse, R53 ;  /* 0x000000353e357220 */ /* 0x040fe20000400000 */
[C---:B------:R-:W-:Y:S01]  /*5bd0*/  FMUL R71, R62.reuse, R71 ;  /* 0x000000473e477220 */ /* 0x040fe20000400000 */
[----:B------:R2:W-:Y:S01]  /*5be0*/  REDG.E.ADD.F32.FTZ.RN.STRONG.GPU desc[UR14][R56.64+0x10], R65 ;  /* 0x00001041380079a6 */ /* 0x0005e2000c12f30e */
[C---:B------:R-:W-:Y:S01]  /*5bf0*/  FMUL R73, R62.reuse, R73 ;  /* 0x000000493e497220 */ /* 0x040fe20000400000 */
[----:B------:R-:W-:Y:S02]  /*5c00*/  FMUL R61, R62, R61 ;  /* 0x0000003d3e3d7220 */ /* 0x000fe40000400000 */
[----:B------:R2:W-:Y:S04]  /*5c10*/  REDG.E.ADD.F32.FTZ.RN.STRONG.GPU desc[UR14][R56.64+0x12], R67 ;  /* 0x00001243380079a6 */ /* 0x0005e8000c12f30e */
[----:B------:R2:W-:Y:S04]  /*5c20*/  REDG.E.ADD.F32.FTZ.RN.STRONG.GPU desc[UR14][R56.64+0x14], R69 ;  /* 0x00001445380079a6 */ /* 0x0005e8000c12f30e */
[----:B------:R2:W-:Y:S04]  /*5c30*/  REDG.E.ADD.F32.FTZ.RN.STRONG.GPU desc[UR14][R56.64+0x16], R59 ;  /* 0x0000163b380079a6 */ /* 0x0005e8000c12f30e */
[----:B------:R2:W-:Y:S04]  /*5c40*/  REDG.E.ADD.F32.FTZ.RN.STRONG.GPU desc[UR14][R56.64+0x18], R53 ;  /* 0x00001835380079a6 */ /* 0x0005e8000c12f30e */
[----:B------:R2:W-:Y:S04]  /*5c50*/  REDG.E.ADD.F32.FTZ.RN.STRONG.GPU desc[UR14][R56.64+0x1a], R71 ;  /* 0x00001a47380079a6 */ /* 0x0005e8000c12f30e */
[----:B------:R2:W-:Y:S04]  /*5c60*/  REDG.E.ADD.F32.FTZ.RN.STRONG.GPU desc[UR14][R56.64+0x1c], R73 ;  /* 0x00001c49380079a6 */ /* 0x0005e8000c12f30e */
[----:B------:R2:W-:Y:S01]  /*5c70*/  REDG.E.ADD.F32.FTZ.RN.STRONG.GPU desc[UR14][R56.64+0x1e], R61 ;  /* 0x00001e3d380079a6 */ /* 0x0005e2000c12f30e */
[----:B------:R-:W-:Y:S05]  /*5c80*/  @P0 BRA `(.L_x_17) ;  /* 0xfffffffc00080947 */ /* 0x000fea000383ffff */
.L_x_15:
[----:B------:R-:W-:Y:S05]  /*5c90*/  BSYNC.RECONVERGENT B1 ;  /* 0x0000000000017941 */ /* 0x000fea0003800200 */
.L_x_14:
[----:B------:R-:W-:-:S04]  /*5ca0*/  IADD3 R49, PT, PT, R49, 0x1, RZ ;  /* 0x0000000131317810 */ /* 0x000fc80007ffe0ff */
[----:B------:R-:W-:-:S13]  /*5cb0*/  ISETP.GE.AND P0, PT, R49, UR10, PT ;  /* 0x0000000a31007c0c */ /* 0x000fda000bf06270 */
[----:B------:R-:W-:Y:S05]  /*5cc0*/  @!P0 BRA `(.L_x_18) ;  /* 0xffffffb800208947 */ /* 0x000fea000383ffff */
.L_x_13:
[----:B------:R-:W-:Y:S05]  /*5cd0*/  BSYNC.RECONVERGENT B0 ;  /* 0x0000000000007941 */ /* 0x000fea0003800200 */
.L_x_12:
[----:B------:R-:W-:Y:S01]  /*5ce0*/  BAR.SYNC.DEFER_BLOCKING 0x0 ;  /* 0x0000000000007b1d */ /* 0x000fe20000010000 */
[----:B------:R-:W-:Y:S02]  /*5cf0*/  UIADD3 UR7, UPT, UPT, UR8, 0x3f, URZ ;  /* 0x0000003f08077890 */ /* 0x000fe4000fffe0ff */
[----:B------:R-:W-:Y:S02]  /*5d00*/  UIADD3 UR4, UPT, UPT, UR4, 0x1, URZ ;  /* 0x0000000104047890 */ /* 0x000fe4000fffe0ff */
[----:B------:R-:W-:-:S04]  /*5d10*/  USHF.R.U32.HI UR7, URZ, 0x6, UR7 ;  /* 0x00000006ff077899 */ /* 0x000fc80008011607 */
[----:B------:R-:W-:-:S09]  /*5d20*/  UISETP.NE.AND UP0, UPT, UR4, UR7, UPT ;  /* 0x000000070400728c */ /* 0x000fd2000bf05270 */
[----:B------:R-:W-:Y:S05]  /*5d30*/  BRA.U UP0, `(.L_x_19) ;  /* 0xffffffb500387547 */ /* 0x000fea000b83ffff */
.L_x_8:
[----:B------:R-:W0:Y:S02]  /*5d40*/  S2R R49, SR_TID.X ;  /* 0x0000000000317919 */ /* 0x000e240000002100 */
[----:B0-----:R-:W-:-:S13]  /*5d50*/  ISETP.GE.AND P0, PT, R49, UR9, PT ;  /* 0x0000000931007c0c */ /* 0x001fda000bf06270 */
[----:B------:R-:W-:Y:S05]  /*5d60*/  @P0 EXIT ;  /* 0x000000000000094d */ /* 0x000fea0003800000 */
[----:B------:R-:W3:Y:S01]  /*5d70*/  LDL.LU R62, [R1] ;  /* 0x00000000013e7983 */ /* 0x000ee20000300800 */
[----:B------:R-:W0:Y:S03]  /*5d80*/  LDCU UR4, c[0x0][0x3dc] ;  /* 0x00007b80ff0477ac */ /* 0x000e260008000800 */
[----:B--2---:R-:W2:Y:S01]  /*5d90*/  LDL.LU R61, [R1+0x8] ;  /* 0x00000800013d7983 */ /* 0x004ea20000300800 */
[----:B------:R-:W-:Y:S01]  /*5da0*/  IADD3 R49, PT, PT, R49, UR6, RZ ;  /* 0x0000000631317c10 */ /* 0x000fe2000fffe0ff */
[----:B------:R-:W1:Y:S02]  /*5db0*/  LDCU.64 UR8, c[0x0][0x3c0] ;  /* 0x00007800ff0877ac */ /* 0x000e640008000a00 */
[----:B------:R-:W2:Y:S04]  /*5dc0*/  LDL.LU R60, [R1+0x4] ;  /* 0x00000400013c7983 */ /* 0x000ea80000300800 */
[----:B------:R-:W4:Y:S04]  /*5dd0*/  LDL.LU R59, [R1+0x10] ;  /* 0x00001000013b7983 */ /* 0x000f280000300800 */
[----:B------:R-:W4:Y:S04]  /*5de0*/  LDL.LU R58, [R1+0xc] ;  /* 0x00000c00013a7983 */ /* 0x000f280000300800 */
[----:B------:R-:W5:Y:S04]  /*5df0*/  LDL.LU R57, [R1+0x18] ;  /* 0x0000180001397983 */ /* 0x000f680000300800 */
[----:B------:R-:W5:Y:S04]  /*5e00*/  LDL.LU R56, [R1+0x14] ;  /* 0x0000140001387983 */ /* 0x000f680000300800 */
[----:B------:R-:W5:Y:S04]  /*5e10*/  LDL.LU R55, [R1+0x20] ;  /* 0x0000200001377983 */ /* 0x000f680000300800 */
[----:B------:R-:W5:Y:S04]  /*5e20*/  LDL.LU R54, [R1+0x1c] ;  /* 0x00001c0001367983 */ /* 0x000f680000300800 */
[----:B------:R-:W5:Y:S01]  /*5e30*/  LDL.LU R53, [R1+0x24] ;  /* 0x0000240001357983 */ /* 0x000f620000300800 */
[----:B0-----:R-:W-:Y:S01]  /*5e40*/  IMAD R49, R49, UR4, RZ ;  /* 0x0000000431317c24 */ /* 0x001fe2000f8e02ff */
[----:B------:R-:W-:-:S02]  /*5e50*/  MOV R52, UR5 ;  /* 0x0000000500347c02 */ /* 0x000fc40008000f00 */
[----:B------:R-:W-:Y:S02]  /*5e60*/  F2FP.F16.F32.PACK_AB R26, R26, R27 ;  /* 0x0000001b1a1a723e */ /* 0x000fe400000000ff */
[----:B------:R-:W-:Y:S02]  /*5e70*/  SHF.L.U32 R49, R49, 0x7, RZ ;  /* 0x0000000731317819 */ /* 0x000fe400000006ff */
[----:B------:R-:W-:Y:S02]  /*5e80*/  F2FP.F16.F32.PACK_AB R48, R48, R51 ;  /* 0x000000333030723e */ /* 0x000fe400000000ff */
[----:B------:R-:W-:Y:S02]  /*5e90*/  LEA R52, P0, R52, R49, 0x7 ;  /* 0x0000003134347211 */ /* 0x000fe400078038ff */
[----:B------:R-:W-:Y:S02]  /*5ea0*/  F2FP.F16.F32.PACK_AB R24, R24, R25 ;  /* 0x000000191818723e */ /* 0x000fe400000000ff */
[----:B------:R-:W-:-:S02]  /*5eb0*/  LEA.HI.X.SX32 R49, R49, RZ, 0x1, P0 ;  /* 0x000000ff31317211 */ /* 0x000fc400000f0eff */
[----:B-1----:R-:W-:Y:S02]  /*5ec0*/  LEA R50, P0, R52, UR8, 0x1 ;  /* 0x0000000834327c11 */ /* 0x002fe4000f8008ff */
[----:B------:R-:W-:Y:S02]  /*5ed0*/  PRMT R25, R26, 0x7632, R25 ;  /* 0x000076321a197816 */ /* 0x000fe40000000019 */
[----:B------:R-:W-:Y:S02]  /*5ee0*/  LEA.HI.X R51, R52, UR9, R49, 0x1, P0 ;  /* 0x0000000934337c11 */ /* 0x000fe400080f0c31 */
[----:B------:R-:W-:Y:S02]  /*5ef0*/  F2FP.F16.F32.PACK_AB R18, R18, R19 ;  /* 0x000000131212723e */ /* 0x000fe400000000ff */
[----:B------:R-:W-:Y:S01]  /*5f00*/  F2FP.F16.F32.PACK_AB R10, R10, R11 ;  /* 0x0000000b0a0a723e */ /* 0x000fe200000000ff */
[----:B------:R0:W-:Y:S01]  /*5f10*/  STG.E.U16 desc[UR14][R50.64+0x2e], R25 ;  /* 0x00002e1932007986 */ /* 0x0001e2000c10150e */
[----:B------:R-:W-:-:S02]  /*5f20*/  F2FP.F16.F32.PACK_AB R2, R2, R3 ;  /* 0x000000030202723e */ /* 0x000fc400000000ff */
[----:B------:R-:W-:Y:S01]  /*5f30*/  F2FP.F16.F32.PACK_AB R96, R97, R96 ;  /* 0x000000606160723e */ /* 0x000fe200000000ff */
[----:B------:R-:W-:Y:S01]  /*5f40*/  STG.E.U16 desc[UR14][R50.64], R48 ;  /* 0x0000003032007986 */ /* 0x000fe2000c10150e */
[----:B------:R-:W-:Y:S02]  /*5f50*/  F2FP.F16.F32.PACK_AB R4, R4, R5 ;  /* 0x000000050404723e */ /* 0x000fe400000000ff */
[----:B------:R-:W-:Y:S01]  /*5f60*/  F2FP.F16.F32.PACK_AB R98, R100, R98 ;  /* 0x000000626462723e */ /* 0x000fe200000000ff */
[----:B------:R-:W-:Y:S01]  /*5f70*/  STG.E.U16 desc[UR14][R50.64+0x5c], R2 ;  /* 0x00005c0232007986 */ /* 0x000fe2000c10150e */
[----:B------:R-:W-:Y:S02]  /*5f80*/  PRMT R3, R4, 0x7632, R3 ;  /* 0x0000763204037816 */ /* 0x000fe40000000003 */
[----:B------:R-:W-:Y:S01]  /*5f90*/  F2FP.F16.F32.PACK_AB R112, R113, R112 ;  /* 0x000000707170723e */ /* 0x000fe200000000ff */
[----:B------:R-:W-:Y:S01]  /*5fa0*/  STG.E.U16 desc[UR14][R50.64+0x58], R4 ;  /* 0x0000580432007986 */ /* 0x000fe2000c10150e */
[----:B0-----:R-:W-:-:S02]  /*5fb0*/  PRMT R25, R18, 0x7632, R25 ;  /* 0x0000763212197816 */ /* 0x001fc40000000019 */
[----:B------:R-:W-:Y:S01]  /*5fc0*/  F2FP.F16.F32.PACK_AB R108, R109, R108 ;  /* 0x0000006c6d6c723e */ /* 0x000fe200000000ff */
[----:B------:R0:W-:Y:S01]  /*5fd0*/  STG.E.U16 desc[UR14][R50.64+0x5a], R3 ;  /* 0x00005a0332007986 */ /* 0x0001e2000c10150e */
[----:B------:R-:W-:Y:S02]  /*5fe0*/  F2FP.F16.F32.PACK_AB R115, R116, R115 ;  /* 0x000000737473723e */ /* 0x000fe400000000ff */
[----:B------:R-:W-:Y:S01]  /*5ff0*/  F2FP.F16.F32.PACK_AB R137, R138, R137 ;  /* 0x000000898a89723e */ /* 0x000fe200000000ff */
[----:B------:R1:W-:Y:S01]  /*6000*/  STG.E.U16 desc[UR14][R50.64+0x3e], R25 ;  /* 0x00003e1932007986 */ /* 0x0003e2000c10150e */
[----:B------:R-:W-:Y:S02]  /*6010*/  F2FP.F16.F32.PACK_AB R129, R130, R129 ;  /* 0x000000818281723e */ /* 0x000fe400000000ff */
[----:B------:R-:W-:Y:S01]  /*6020*/  F2FP.F16.F32.PACK_AB R140, R141, R140 ;  /* 0x0000008c8d8c723e */ /* 0x000fe200000000ff */
[----:B------:R-:W-:Y:S01]  /*6030*/  STG.E.U16 desc[UR14][R50.64+0x2c], R26 ;  /* 0x00002c1a32007986 */ /* 0x000fe2000c10150e */
[----:B------:R-:W-:-:S02]  /*6040*/  F2FP.F16.F32.PACK_AB R152, R153, R152 ;  /* 0x000000989998723e */ /* 0x000fc400000000ff */
[----:B------:R-:W-:Y:S01]  /*6050*/  F2FP.F16.F32.PACK_AB R110, R111, R110 ;  /* 0x0000006e6f6e723e */ /* 0x000fe200000000ff */
[----:B------:R-:W-:Y:S01]  /*6060*/  STG.E.U16 desc[UR14][R50.64+0x30], R24 ;  /* 0x0000301832007986 */ /* 0x000fe2000c10150e */
[----:B0-----:R-:W-:Y:S02]  /*6070*/  PRMT R3, R108, 0x7632, R3 ;  /* 0x000076326c037816 */ /* 0x001fe40000000003 */
[----:B------:R-:W-:Y:S01]  /*6080*/  F2FP.F16.F32.PACK_AB R146, R147, R146 ;  /* 0x000000929392723e */ /* 0x000fe200000000ff */
[----:B------:R-:W-:Y:S01]  /*6090*/  STG.E.U16 desc[UR14][R50.64+0x3c], R18 ;  /* 0x00003c1232007986 */ /* 0x000fe2000c10150e */
[----:B-1----:R-:W-:Y:S02]  /*60a0*/  PRMT R25, R10, 0x7632, R25 ;  /* 0x000076320a197816 */ /* 0x002fe40000000019 */
[----:B------:R-:W-:Y:S01]  /*60b0*/  F2FP.F16.F32.PACK_AB R154, R155, R154 ;  /* 0x0000009a9b9a723e */ /* 0x000fe200000000ff */
[----:B------:R0:W-:Y:S01]  /*60c0*/  STG.E.U16 desc[UR14][R50.64+0x72], R3 ;  /* 0x0000720332007986 */ /* 0x0001e2000c10150e */
[----:B------:R-:W-:-:S02]  /*60d0*/  PRMT R4, R110, 0x7632, R4 ;  /* 0x000076326e047816 */ /* 0x000fc40000000004 */
        /* <DEDUP_REMOVED lines=8> */
[----:B0-----:R-:W-:-:S02]  /*6160*/  PRMT R3, R129, 0x7632, R3 ;  /* 0x0000763281037816 */ /* 0x001fc40000000003 */
[----:B------:R-:W-:Y:S01]  /*6170*/  F2FP.F16.F32.PACK_AB R148, R150, R148 ;  /* 0x000000949694723e */ /* 0x000fe200000000ff */
[----:B------:R-:W-:Y:S01]  /*6180*/  STG.E.U16 desc[UR14][R50.64+0x68], R96 ;  /* 0x0000686032007986 */ /* 0x000fe2000c10150e */
[----:B-1----:R-:W-:Y:S02]  /*6190*/  PRMT R25, R2, 0x7632, R25 ;  /* 0x0000763202197816 */ /* 0x002fe40000000019 */
[----:B------:R-:W-:Y:S01]  /*61a0*/  PRMT R2, R98, 0x7632, R2 ;  /* 0x0000763262027816 */ /* 0x000fe20000000002 */
[----:B------:R0:W-:Y:S01]  /*61b0*/  STG.E.U16 desc[UR14][R50.64+0x82], R3 ;  /* 0x0000820332007986 */ /* 0x0001e2000c10150e */
[----:B------:R-:W-:Y:S02]  /*61c0*/  PRMT R4, R134, 0x7632, R4 ;  /* 0x0000763286047816 */ /* 0x000fe40000000004 */
[----:B------:R-:W-:Y:S01]  /*61d0*/  F2FP.F16.F32.PACK_AB R183, R184, R183 ;  /* 0x000000b7b8b7723e */ /* 0x000fe200000000ff */
[----:B------:R1:W-:Y:S01]  /*61e0*/  STG.E.U16 desc[UR14][R50.64+0x5e], R25 ;  /* 0x00005e1932007986 */ /* 0x0003e2000c10150e */
[----:B------:R-:W-:-:S02]  /*61f0*/  F2FP.F16.F32.PACK_AB R188, R189, R188 ;  /* 0x000000bcbdbc723e */ /* 0x000fc400000000ff */
[----:B------:R-:W-:Y:S01]  /*6200*/  F2FP.F16.F32.PACK_AB R209, R211, R209 ;  /* 0x000000d1d3d1723e */ /* 0x000fe200000000ff */
[----:B------:R1:W-:Y:S01]  /*6210*/  STG.E.U16 desc[UR14][R50.64+0x6e], R2 ;  /* 0x00006e0232007986 */ /* 0x0003e2000c10150e */
[----:B------:R-:W-:Y:S02]  /*6220*/  F2FP.F16.F32.PACK_AB R171, R172, R171 ;  /* 0x000000abacab723e */ /* 0x000fe400000000ff */
[----:B------:R-:W-:Y:S01]  /*6230*/  F2FP.F16.F32.PACK_AB R204, R205, R204 ;  /* 0x000000cccdcc723e */ /* 0x000fe200000000ff */
[----:B------:R1:W-:Y:S01]  /*6240*/  STG.E.U16 desc[UR14][R50.64+0x86], R4 ;  /* 0x0000860432007986 */ /* 0x0003e2000c10150e */
[----:B0-----:R-:W-:Y:S02]  /*6250*/  PRMT R3, R146, 0x7632, R3 ;  /* 0x0000763292037816 */ /* 0x001fe40000000003 */
[----:B------:R-:W-:Y:S01]  /*6260*/  F2FP.F16.F32.PACK_AB R216, R217, R216 ;  /* 0x000000d8d9d8723e */ /* 0x000fe200000000ff */
[----:B------:R-:W-:Y:S01]  /*6270*/  STG.E.U16 desc[UR14][R50.64+0x6c], R98 ;  /* 0x00006c6232007986 */ /* 0x000fe2000c10150e */
[----:B-1----:R-:W-:-:S02]  /*6280*/  PRMT R25, R96, 0x7632, R25 ;  /* 0x0000763260197816 */ /* 0x002fc40000000019 */
[----:B------:R-:W-:Y:S01]  /*6290*/  F2FP.F16.F32.PACK_AB R6, R6, R7 ;  /* 0x000000070606723e */ /* 0x000fe200000000ff */
[----:B------:R0:W-:Y:S01]  /*62a0*/  STG.E.U16 desc[UR14][R50.64+0x92], R3 ;  /* 0x0000920332007986 */ /* 0x0001e2000c10150e */
[----:B------:R-:W-:Y:S02]  /*62b0*/  PRMT R2, R115, 0x7632, R2 ;  /* 0x0000763273027816 */ /* 0x000fe40000000002 */
[----:B------:R-:W-:Y:S01]  /*62c0*/  F2FP.F16.F32.PACK_AB R231, R232, R231 ;  /* 0x000000e7e8e7723e */ /* 0x000fe200000000ff */
[----:B------:R1:W-:Y:S01]  /*62d0*/  STG.E.U16 desc[UR14][R50.64+0x6a], R25 ;  /* 0x00006a1932007986 */ /* 0x0003e2000c10150e */
[----:B------:R-:W-:Y:S02]  /*62e0*/  PRMT R4, R148, 0x7632, R4 ;  /* 0x0000763294047816 */ /* 0x000fe40000000004 */
[----:B------:R-:W-:Y:S01]  /*62f0*/  F2FP.F16.F32.PACK_AB R191, R192, R191 ;  /* 0x000000bfc0bf723e */ /* 0x000fe200000000ff */
[----:B------:R1:W-:Y:S01]  /*6300*/  STG.E.U16 desc[UR14][R50.64+0x7e], R2 ;  /* 0x00007e0232007986 */ /* 0x0003e2000c10150e */
[----:B------:R-:W-:-:S02]  /*6310*/  F2FP.F16.F32.PACK_AB R221, R222, R221 ;  /* 0x000000dddedd723e */ /* 0x000fc400000000ff */
[----:B------:R-:W-:Y:S01]  /*6320*/  F2FP.F16.F32.PACK_AB R233, R234, R233 ;  /* 0x000000e9eae9723e */ /* 0x000fe200000000ff */
[----:B------:R1:W-:Y:S01]  /*6330*/  STG.E.U16 desc[UR14][R50.64+0x96], R4 ;  /* 0x0000960432007986 */ /* 0x0003e2000c10150e */
[----:B0-----:R-:W-:Y:S02]  /*6340*/  PRMT R3, R166, 0x7632, R3 ;  /* 0x00007632a6037816 */ /* 0x001fe40000000003 */
[----:B------:R-:W-:Y:S01]  /*6350*/  PRMT R5, R6, 0x7632, R5 ;  /* 0x0000763206057816 */ /* 0x000fe20000000005 */
[----:B------:R-:W-:Y:S01]  /*6360*/  STG.E.U16 desc[UR14][R50.64+0x54], R6 ;  /* 0x0000540632007986 */ /* 0x000fe2000c10150e */
[----:B-1----:R-:W-:Y:S02]  /*6370*/  PRMT R25, R112, 0x7632, R25 ;  /* 0x0000763270197816 */ /* 0x002fe40000000019 */
[----:B------:R-:W-:Y:S01]  /*6380*/  F2FP.F16.F32.PACK_AB R8, R8, R9 ;  /* 0x000000090808723e */ /* 0x000fe200000000ff */
[----:B------:R0:W-:Y:S01]  /*6390*/  STG.E.U16 desc[UR14][R50.64+0xa2], R3 ;  /* 0x0000a20332007986 */ /* 0x0001e2000c10150e */
[----:B------:R-:W-:-:S02]  /*63a0*/  PRMT R2, R140, 0x7632, R2 ;  /* 0x000076328c027816 */ /* 0x000fc40000000002 */
[----:B------:R-:W-:Y:S01]  /*63b0*/  F2FP.F16.F32.PACK_AB R92, R93, R92 ;  /* 0x0000005c5d5c723e */ /* 0x000fe200000000ff */
[----:B------:R1:W-:Y:S01]  /*63c0*/  STG.E.U16 desc[UR14][R50.64+0x7a], R25 ;  /* 0x00007a1932007986 */ /* 0x0003e2000c10150e */
[----:B------:R-:W-:Y:S02]  /*63d0*/  PRMT R4, R171, 0x7632, R4 ;  /* 0x00007632ab047816 */ /* 0x000fe40000000004 */
[----:B------:R-:W-:Y:S01]  /*63e0*/  F2FP.F16.F32.PACK_AB R94, R95, R94 ;  /* 0x0000005e5f5e723e */ /* 0x000fe200000000ff */
[----:B------:R1:W-:Y:S01]  /*63f0*/  STG.E.U16 desc[UR14][R50.64+0x8e], R2 ;  /* 0x00008e0232007986 */ /* 0x0003e2000c10150e */
[----:B------:R-:W-:Y:S02]  /*6400*/  F2FP.F16.F32.PACK_AB R237, R238, R237 ;  /* 0x000000edeeed723e */ /* 0x000fe400000000ff */
[----:B------:R-:W-:Y:S01]  /*6410*/  F2FP.F16.F32.PACK_AB R228, R229, R228 ;  /* 0x000000e4e5e4723e */ /* 0x000fe200000000ff */
[----:B------:R1:W-:Y:S01]  /*6420*/  STG.E.U16 desc[UR14][R50.64+0xaa], R4 ;  /* 0x0000aa0432007986 */ /* 0x0003e2000c10150e */
[----:B0-----:R-:W-:-:S02]  /*6430*/  PRMT R3, R183, 0x7632, R3 ;  /* 0x00007632b7037816 */ /* 0x001fc40000000003 */
[----:B------:R-:W-:Y:S01]  /*6440*/  F2FP.F16.F32.PACK_AB R235, R236, R235 ;  /* 0x000000ebeceb723e */ /* 0x000fe200000000ff */
[----:B------:R0:W-:Y:S01]  /*6450*/  STG.E.U16 desc[UR14][R50.64+0x56], R5 ;  /* 0x0000560532007986 */ /* 0x0001e2000c10150e */
[----:B-1----:R-:W-:Y:S02]  /*6460*/  PRMT R25, R137, 0x7632, R25 ;  /* 0x0000763289197816 */ /* 0x002fe40000000019 */
[----:B------:R-:W-:Y:S01]  /*6470*/  PRMT R7, R8, 0x7632, R7 ;  /* 0x0000763208077816 */ /* 0x000fe20000000007 */
[----:B------:R1:W-:Y:S01]  /*6480*/  STG.E.U16 desc[UR14][R50.64+0xb2], R3 ;  /* 0x0000b20332007986 */ /* 0x0003e2000c10150e */
[----:B------:R-:W-:Y:S02]  /*6490*/  PRMT R2, R154, 0x7632, R2 ;  /* 0x000076329a027816 */ /* 0x000fe40000000002 */
[----:B------:R-:W-:Y:S01]  /*64a0*/  PRMT R6, R92, 0x7632, R6 ;  /* 0x000076325c067816 */ /* 0x000fe20000000006 */
[----:B------:R1:W-:Y:S01]  /*64b0*/  STG.E.U16 desc[UR14][R50.64+0x8a], R25 ;  /* 0x00008a1932007986 */ /* 0x0003e2000c10150e */
[----:B------:R-:W-:-:S02]  /*64c0*/  PRMT R4, R191, 0x7632, R4 ;  /* 0x00007632bf047816 */ /* 0x000fc40000000004 */
[----:B------:R-:W-:Y:S01]  /*64d0*/  F2FP.F16.F32.PACK_AB R40, R40, R41 ;  /* 0x000000292828723e */ /* 0x000fe200000000ff */
[----:B------:R1:W-:Y:S01]  /*64e0*/  STG.E.U16 desc[UR14][R50.64+0x9e], R2 ;  /* 0x00009e0232007986 */ /* 0x0003e2000c10150e */
[----:B0-----:R-:W-:Y:S02]  /*64f0*/  PRMT R5, R94, 0x7632, R5 ;  /* 0x000076325e057816 */ /* 0x001fe40000000005 */
[----:B------:R-:W-:Y:S01]  /*6500*/  F2FP.F16.F32.PACK_AB R30, R30, R31 ;  /* 0x0000001f1e1e723e */ /* 0x000fe200000000ff */
[----:B------:R0:W-:Y:S01]  /*6510*/  STG.E.U16 desc[UR14][R50.64+0xbe], R4 ;  /* 0x0000be0432007986 */ /* 0x0001e2000c10150e */
[----:B-1----:R-:W-:Y:S02]  /*6520*/  PRMT R3, R204, 0x7632, R3 ;  /* 0x00007632cc037816 */ /* 0x002fe40000000003 */
[----:B------:R-:W-:Y:S01]  /*6530*/  F2FP.F16.F32.PACK_AB R240, R241, R240 ;  /* 0x000000f0f1f0723e */ /* 0x000fe200000000ff */
[----:B------:R-:W-:Y:S01]  /*6540*/  STG.E.U16 desc[UR14][R50.64+0x52], R7 ;  /* 0x0000520732007986 */ /* 0x000fe2000c10150e */
[----:B------:R-:W-:-:S02]  /*6550*/  PRMT R25, R152, 0x7632, R25 ;  /* 0x0000763298197816 */ /* 0x000fc40000000019 */
[----:B------:R-:W-:Y:S01]  /*6560*/  F2FP.F16.F32.PACK_AB R38, R38, R39 ;  /* 0x000000272626723e */ /* 0x000fe200000000ff */
[----:B------:R1:W-:Y:S01]  /*6570*/  STG.E.U16 desc[UR14][R50.64+0xc2], R3 ;  /* 0x0000c20332007986 */ /* 0x0003e2000c10150e */
[----:B------:R-:W-:Y:S02]  /*6580*/  PRMT R2, R174, 0x7632, R2 ;  /* 0x00007632ae027816 */ /* 0x000fe40000000002 */
[----:B------:R-:W-:Y:S01]  /*6590*/  F2FP.F16.F32.PACK_AB R28, R28, R29 ;  /* 0x0000001d1c1c723e */ /* 0x000fe200000000ff */
[----:B------:R1:W-:Y:S01]  /*65a0*/  STG.E.U16 desc[UR14][R50.64+0x9a], R25 ;  /* 0x00009a1932007986 */ /* 0x0003e2000c10150e */
[----:B0-----:R-:W-:Y:S02]  /*65b0*/  PRMT R4, R228, 0x7632, R4 ;  /* 0x00007632e4047816 */ /* 0x001fe40000000004 */
[----:B------:R-:W-:Y:S01]  /*65c0*/  PRMT R39, R40, 0x7632, R39 ;  /* 0x0000763228277816 */ /* 0x000fe20000000027 */
[----:B------:R0:W-:Y:S01]  /*65d0*/  STG.E.U16 desc[UR14][R50.64+0xae], R2 ;  /* 0x0000ae0232007986 */ /* 0x0001e2000c10150e */
[----:B------:R-:W-:-:S02]  /*65e0*/  PRMT R29, R30, 0x7632, R29 ;  /* 0x000076321e1d7816 */ /* 0x000fc4000000001d */
[----:B------:R-:W-:Y:S01]  /*65f0*/  F2FP.F16.F32.PACK_AB R46, R46, R47 ;  /* 0x0000002f2e2e723e */ /* 0x000fe200000000ff */
[----:B------:R-:W-:Y:S01]  /*6600*/  STG.E.U16 desc[UR14][R50.64+0x62], R6 ;  /* 0x0000620632007986 */ /* 0x000fe2000c10150e */
[----:B-1----:R-:W-:Y:S02]  /*6610*/  PRMT R3, R221, 0x7632, R3 ;  /* 0x00007632dd037816 */ /* 0x002fe40000000003 */
[----:B------:R-:W-:Y:S01]  /*6620*/  F2FP.F16.F32.PACK_AB R44, R44, R45 ;  /* 0x0000002d2c2c723e */ /* 0x000fe200000000ff */
[----:B------:R1:W-:Y:S01]  /*6630*/  STG.E.U16 desc[UR14][R50.64+0x66], R5 ;  /* 0x0000660532007986 */ /* 0x0003e2000c10150e */
[----:B------:R-:W-:Y:S02]  /*6640*/  PRMT R25, R169, 0x7632, R25 ;  /* 0x00007632a9197816 */ /* 0x000fe40000000019 */
[----:B------:R-:W-:Y:S01]  /*6650*/  F2FP.F16.F32.PACK_AB R42, R42, R43 ;  /* 0x0000002b2a2a723e */ /* 0x000fe200000000ff */
[----:B------:R1:W-:Y:S01]  /*6660*/  STG.E.U16 desc[UR14][R50.64+0xce], R3 ;  /* 0x0000ce0332007986 */ /* 0x0003e2000c10150e */
[----:B0-----:R-:W-:-:S02]  /*6670*/  PRMT R2, R188, 0x7632, R2 ;  /* 0x00007632bc027816 */ /* 0x001fc40000000002 */
[----:B------:R-:W-:Y:S01]  /*6680*/  F2FP.F16.F32.PACK_AB R36, R36, R37 ;  /* 0x000000252424723e */ /* 0x000fe200000000ff */
[----:B------:R0:W-:Y:S01]  /*6690*/  STG.E.U16 desc[UR14][R50.64+0xa6], R25 ;  /* 0x0000a61932007986 */ /* 0x0001e2000c10150e */
[----:B------:R-:W-:Y:S02]  /*66a0*/  F2FP.F16.F32.PACK_AB R34, R34, R35 ;  /* 0x000000232222723e */ /* 0x000fe400000000ff */
[----:B------:R-:W-:Y:S01]  /*66b0*/  F2FP.F16.F32.PACK_AB R32, R32, R33 ;  /* 0x000000212020723e */ /* 0x000fe200000000ff */
[----:B------:R0:W-:Y:S01]  /*66c0*/  STG.E.U16 desc[UR14][R50.64+0xba], R2 ;  /* 0x0000ba0232007986 */ /* 0x0001e2000c10150e */
[----:B-1----:R-:W-:Y:S02]  /*66d0*/  PRMT R5, R240, 0x7632, R5 ;  /* 0x00007632f0057816 */ /* 0x002fe40000000005 */
[----:B------:R-:W-:Y:S01]  /*66e0*/  F2FP.F16.F32.PACK_AB R22, R22, R23 ;  /* 0x000000171616723e */ /* 0x000fe200000000ff */
[----:B------:R-:W-:Y:S01]  /*66f0*/  STG.E.U16 desc[UR14][R50.64+0xd2], R4 ;  /* 0x0000d20432007986 */ /* 0x000fe2000c10150e */
[----:B------:R-:W-:-:S02]  /*6700*/  PRMT R3, R235, 0x7632, R3 ;  /* 0x00007632eb037816 */ /* 0x000fc40000000003 */
[----:B------:R-:W-:Y:S01]  /*6710*/  F2FP.F16.F32.PACK_AB R20, R20, R21 ;  /* 0x000000151414723e */ /* 0x000fe200000000ff */
[----:B------:R-:W-:Y:S01]  /*6720*/  STG.E.U16 desc[UR14][R50.64+0x12], R39 ;  /* 0x0000122732007986 */ /* 0x000fe2000c10150e */
[----:B0-----:R-:W-:Y:S02]  /*6730*/  PRMT R25, R186, 0x7632, R25 ;  /* 0x00007632ba197816 */ /* 0x001fe40000000019 */
[----:B------:R-:W-:Y:S01]  /*6740*/  F2FP.F16.F32.PACK_AB R16, R16, R17 ;  /* 0x000000111010723e */ /* 0x000fe200000000ff */
[----:B------:R-:W-:Y:S01]  /*6750*/  STG.E.U16 desc[UR14][R50.64+0xde], R3 ;  /* 0x0000de0332007986 */ /* 0x000fe2000c10150e */
[----:B------:R-:W-:Y:S02]  /*6760*/  PRMT R2, R216, 0x7632, R2 ;  /* 0x00007632d8027816 */ /* 0x000fe40000000002 */
[----:B------:R-:W-:Y:S01]  /*6770*/  F2FP.F16.F32.PACK_AB R14, R14, R15 ;  /* 0x0000000f0e0e723e */ /* 0x000fe200000000ff */
[----:B------:R0:W-:Y:S01]  /*6780*/  STG.E.U16 desc[UR14][R50.64+0xb6], R25 ;  /* 0x0000b61932007986 */ /* 0x0001e2000c10150e */
[----:B------:R-:W-:-:S02]  /*6790*/  F2FP.F16.F32.PACK_AB R12, R12, R13 ;  /* 0x0000000d0c0c723e */ /* 0x000fc400000000ff */
[----:B------:R-:W-:Y:S01]  /*67a0*/  PRMT R47, R48, 0x7632, R47 ;  /* 0x00007632302f7816 */ /* 0x000fe2000000002f */
[----:B------:R1:W-:Y:S01]  /*67b0*/  STG.E.U16 desc[UR14][R50.64+0xca], R2 ;  /* 0x0000ca0232007986 */ /* 0x0003e2000c10150e */
[----:B------:R-:W-:Y:S02]  /*67c0*/  PRMT R45, R46, 0x7632, R45 ;  /* 0x000076322e2d7816 */ /* 0x000fe4000000002d */
[----:B------:R-:W-:Y:S01]  /*67d0*/  PRMT R43, R44, 0x7632, R43 ;  /* 0x000076322c2b7816 */ /* 0x000fe2000000002b */
[----:B------:R1:W-:Y:S01]  /*67e0*/  STG.E.U16 desc[UR14][R50.64+0x26], R29 ;  /* 0x0000261d32007986 */ /* 0x0003e2000c10150e */
[----:B------:R-:W-:Y:S02]  /*67f0*/  PRMT R49, R42, 0x7632, R49 ;  /* 0x000076322a317816 */ /* 0x000fe40000000031 */
[----:B------:R-:W-:Y:S01]  /*6800*/  PRMT R37, R38, 0x7632, R37 ;  /* 0x0000763226257816 */ /* 0x000fe20000000025 */
[----:B------:R-:W-:Y:S01]  /*6810*/  STG.E.U16 desc[UR14][R50.64+0x50], R8 ;  /* 0x0000500832007986 */ /* 0x000fe2000c10150e */
[----:B0-----:R-:W-:-:S02]  /*6820*/  PRMT R25, R209, 0x7632, R25 ;  /* 0x00007632d1197816 */ /* 0x001fc40000000019 */
[----:B------:R-:W-:Y:S01]  /*6830*/  PRMT R35, R36, 0x7632, R35 ;  /* 0x0000763224237816 */ /* 0x000fe20000000023 */
[----:B------:R-:W-:Y:S01]  /*6840*/  STG.E.U16 desc[UR14][R50.64+0xe6], R5 ;  /* 0x0000e60532007986 */ /* 0x000fe2000c10150e */
[----:B-1----:R-:W-:Y:S02]  /*6850*/  PRMT R2, R233, 0x7632, R2 ;  /* 0x00007632e9027816 */ /* 0x002fe40000000002 */
[----:B------:R-:W-:Y:S01]  /*6860*/  PRMT R33, R34, 0x7632, R33 ;  /* 0x0000763222217816 */ /* 0x000fe20000000021 */
[----:B------:R0:W-:Y:S01]  /*6870*/  STG.E.U16 desc[UR14][R50.64+0xc6], R25 ;  /* 0x0000c61932007986 */ /* 0x0001e2000c10150e */
[----:B------:R-:W-:Y:S02]  /*6880*/  PRMT R39, R32, 0x7632, R39 ;  /* 0x0000763220277816 */ /* 0x000fe40000000027 */
[----:B------:R-:W-:Y:S01]  /*6890*/  PRMT R27, R28, 0x7632, R27 ;  /* 0x000076321c1b7816 */ /* 0x000fe2000000001b */
[----:B------:R-:W-:Y:S01]  /*68a0*/  STG.E.U16 desc[UR14][R50.64+0xda], R2 ;  /* 0x0000da0232007986 */ /* 0x000fe2000c10150e */
[----:B------:R-:W-:-:S02]  /*68b0*/  PRMT R23, R24, 0x7632, R23 ;  /* 0x0000763218177816 */ /* 0x000fc40000000017 */
[----:B------:R-:W-:Y:S01]  /*68c0*/  PRMT R29, R22, 0x7632, R29 ;  /* 0x00007632161d7816 */ /* 0x000fe2000000001d */
[----:B------:R-:W-:Y:S01]  /*68d0*/  STG.E.U16 desc[UR14][R50.64+0x2], R47 ;  /* 0x0000022f32007986 */ /* 0x000fe2000c10150e */
[----:B------:R-:W-:Y:S02]  /*68e0*/  PRMT R19, R20, 0x7632, R19 ;  /* 0x0000763214137816 */ /* 0x000fe40000000013 */
[----:B------:R-:W-:Y:S01]  /*68f0*/  PRMT R15, R16, 0x7632, R15 ;  /* 0x00007632100f7816 */ /* 0x000fe2000000000f */
[----:B------:R-:W-:Y:S01]  /*6900*/  STG.E.U16 desc[UR14][R50.64+0x4], R46 ;  /* 0x0000042e32007986 */ /* 0x000fe2000c10150e */
[----:B0-----:R-:W-:Y:S02]  /*6910*/  PRMT R25, R231, 0x7632, R25 ;  /* 0x00007632e7197816 */ /* 0x001fe40000000019 */
[----:B------:R-:W-:Y:S01]  /*6920*/  PRMT R13, R14, 0x7632, R13 ;  /* 0x000076320e0d7816 */ /* 0x000fe2000000000d */
[----:B------:R-:W-:Y:S01]  /*6930*/  STG.E.U16 desc[UR14][R50.64+0x6], R45 ;  /* 0x0000062d32007986 */ /* 0x000fe2000c10150e */
[----:B------:R-:W-:-:S03]  /*6940*/  PRMT R17, R12, 0x7632, R17 ;  /* 0x000076320c117816 */ /* 0x000fc60000000011 */
[----:B------:R0:W-:Y:S04]  /*6950*/  STG.E.U16 desc[UR14][R50.64+0xd6], R25 ;  /* 0x0000d61932007986 */ /* 0x0001e8000c10150e */
[----:B------:R-:W-:Y:S04]  /*6960*/  STG.E.U16 desc[UR14][R50.64+0x8], R44 ;  /* 0x0000082c32007986 */ /* 0x000fe8000c10150e */
[----:B------:R-:W-:Y:S01]  /*6970*/  STG.E.U16 desc[UR14][R50.64+0xa], R43 ;  /* 0x00000a2b32007986 */ /* 0x000fe2000c10150e */
[----:B0-----:R-:W-:-:S03]  /*6980*/  PRMT R25, R237, 0x7632, R25 ;  /* 0x00007632ed197816 */ /* 0x001fc60000000019 */
[----:B------:R-:W-:Y:S04]  /*6990*/  STG.E.U16 desc[UR14][R50.64+0xc], R42 ;  /* 0x00000c2a32007986 */ /* 0x000fe8000c10150e */
[----:B------:R0:W-:Y:S01]  /*69a0*/  STG.E.U16 desc[UR14][R50.64+0xe2], R25 ;  /* 0x0000e21932007986 */ /* 0x0001e2000c10150e */
[----:B---3--:R-:W-:-:S03]  /*69b0*/  F2FP.F16.F32.PACK_AB R243, R62, R243 ;  /* 0x000000f33ef3723e */ /* 0x008fc600000000ff */
[----:B------:R-:W-:Y:S01]  /*69c0*/  STG.E.U16 desc[UR14][R50.64+0xe], R49 ;  /* 0x00000e3132007986 */ /* 0x000fe2000c10150e */
[----:B------:R-:W-:-:S03]  /*69d0*/  PRMT R6, R243, 0x7632, R6 ;  /* 0x00007632f3067816 */ /* 0x000fc60000000006 */
[----:B------:R-:W-:Y:S01]  /*69e0*/  STG.E.U16 desc[UR14][R50.64+0x10], R40 ;  /* 0x0000102832007986 */ /* 0x000fe2000c10150e */
[----:B--2---:R-:W-:-:S03]  /*69f0*/  F2FP.F16.F32.PACK_AB R2, R61, R60 ;  /* 0x0000003c3d02723e */ /* 0x004fc600000000ff */
[----:B------:R1:W-:Y:S01]  /*6a00*/  STG.E.U16 desc[UR14][R50.64+0xea], R6 ;  /* 0x0000ea0632007986 */ /* 0x0003e2000c10150e */
[C---:B------:R-:W-:Y:S02]  /*6a10*/  PRMT R7, R2.reuse, 0x7610, R7 ;  /* 0x0000761002077816 */ /* 0x040fe40000000007 */
[----:B0-----:R-:W-:Y:S01]  /*6a20*/  PRMT R25, R2, 0x7632, R25 ;  /* 0x0000763202197816 */ /* 0x001fe20000000019 */
[----:B------:R-:W-:Y:S01]  /*6a30*/  STG.E.U16 desc[UR14][R50.64+0x14], R38 ;  /* 0x0000142632007986 */ /* 0x000fe2000c10150e */
[----:B----4-:R-:W-:-:S03]  /*6a40*/  F2FP.F16.F32.PACK_AB R3, R59, R58 ;  /* 0x0000003a3b03723e */ /* 0x010fc600000000ff */
[----:B------:R0:W-:Y:S01]  /*6a50*/  STG.E.U16 desc[UR14][R50.64+0xec], R7 ;  /* 0x0000ec0732007986 */ /* 0x0001e2000c10150e */
[----:B------:R-:W-:-:S03]  /*6a60*/  PRMT R8, R3, 0x7632, R8 ;  /* 0x0000763203087816 */ /* 0x000fc60000000008 */
[----:B------:R-:W-:Y:S01]  /*6a70*/  STG.E.U16 desc[UR14][R50.64+0x16], R37 ;  /* 0x0000162532007986 */ /* 0x000fe2000c10150e */
[----:B-----5:R-:W-:-:S03]  /*6a80*/  F2FP.F16.F32.PACK_AB R4, R57, R56 ;  /* 0x000000383904723e */ /* 0x020fc600000000ff */
[----:B------:R-:W-:Y:S01]  /*6a90*/  STG.E.U16 desc[UR14][R50.64+0x18], R36 ;  /* 0x0000182432007986 */ /* 0x000fe2000c10150e */
[----:B------:R-:W-:-:S03]  /*6aa0*/  PRMT R5, R4, 0x7632, R5 ;  /* 0x0000763204057816 */ /* 0x000fc60000000005 */
[----:B------:R-:W-:Y:S01]  /*6ab0*/  STG.E.U16 desc[UR14][R50.64+0x1a], R35 ;  /* 0x00001a2332007986 */ /* 0x000fe2000c10150e */
[----:B------:R-:W-:-:S03]  /*6ac0*/  F2FP.F16.F32.PACK_AB R2, R55, R54 ;  /* 0x000000363702723e */ /* 0x000fc600000000ff */
[----:B------:R-:W-:Y:S01]  /*6ad0*/  STG.E.U16 desc[UR14][R50.64+0x1c], R34 ;  /* 0x00001c2232007986 */ /* 0x000fe2000c10150e */
[----:B------:R-:W-:Y:S02]  /*6ae0*/  F2FP.F16.F32.PACK_AB R0, R0, R53 ;  /* 0x000000350000723e */ /* 0x000fe400000000ff */
[----:B-1----:R-:W-:Y:S01]  /*6af0*/  PRMT R6, R2, 0x7632, R6 ;  /* 0x0000763202067816 */ /* 0x002fe20000000006 */
[----:B------:R-:W-:Y:S01]  /*6b00*/  STG.E.U16 desc[UR14][R50.64+0x1e], R33 ;  /* 0x00001e2132007986 */ /* 0x000fe2000c10150e */
[----:B0-----:R-:W-:-:S03]  /*6b10*/  PRMT R7, R0, 0x7632, R7 ;  /* 0x0000763200077816 */ /* 0x001fc60000000007 */
[----:B------:R-:W-:Y:S04]  /*6b20*/  STG.E.U16 desc[UR14][R50.64+0x20], R32 ;  /* 0x0000202032007986 */ /* 0x000fe8000c10150e */
        /* <DEDUP_REMOVED lines=56> */
[----:B------:R-:W-:Y:S01]  /*6eb0*/  STG.E.U16 desc[UR14][R50.64+0xfe], R7 ;  /* 0x0000fe0732007986 */ /* 0x000fe2000c10150e */
[----:B------:R-:W-:Y:S05]  /*6ec0*/  EXIT ;  /* 0x000000000000794d */ /* 0x000fea0003800000 */
.L_x_20:
[----:B------:R-:W-:-:S00]  /*6ed0*/  BRA `(.L_x_20) ;  /* 0xfffffffc00fc7947 */ /* 0x000fc0000383ffff */
[----:B------:R-:W-:-:S00]  /*6ee0*/  NOP ;  /* 0x0000000000007918 */ /* 0x000fc00000000000 */
        /* <DEDUP_REMOVED lines=9> */
.L_x_79:


//--------------------- .text.varlen_flash_attention_bwd_64_fp16 --------------------------
	.section	.text.varlen_flash_attention_bwd_64_fp16,"ax",@progbits
	.align	128
        .global         varlen_flash_attention_bwd_64_fp16
        .type           varlen_flash_attention_bwd_64_fp16,@function
        .size           varlen_flash_attention_bwd_64_fp16,(.L_x_80 - varlen_flash_attention_bwd_64_fp16)
        .other          varlen_flash_attention_bwd_64_fp16,@"STO_CUDA_ENTRY STV_DEFAULT"
varlen_flash_attention_bwd_64_fp16:
.text.varlen_flash_attention_bwd_64_fp16:
[----:B------:R-:W-:Y:S08]  /*0000*/  LDC R1, c[0x0][0x37c] ;  /* 0x0000df00ff017b82 */ /* 0x000ff00000000800 */
[----:B------:R-:W0:Y:S01]  /*0010*/  LDC.64 R12, c[0x0][0x3d8] ;  /* 0x0000f600ff0c7b82 */ /* 0x000e220000000a00 */
[----:B------:R-:W1:Y:S01]  /*0020*/  LDCU.64 UR6, c[0x0][0x358] ;  /* 0x00006b00ff0677ac */ /* 0x000e620008000a00 */
[----:B------:R-:W-:-:S06]  /*0030*/  MOV R9, RZ ;  /* 0x000000ff00097202 */ /* 0x000fcc0000000f00 */
[----:B------:R-:W2:Y:S08]  /*0040*/  S2UR UR4, SR_CTAID.X ;  /* 0x00000000000479c3 */ /* 0x000eb00000002500 */
[----:B------:R-:W3:Y:S01]  /*0050*/  LDC.64 R6, c[0x0][0x3b0] ;  /* 0x0000ec00ff067b82 */ /* 0x000ee20000000a00 */
[----:B0-----:R-:W0:Y:S01]  /*0060*/  I2F.U32.RP R0, R13 ;  /* 0x0000000d00007306 */ /* 0x001e220000209000 */
[----:B------:R-:W-:-:S07]  /*0070*/  ISETP.NE.U32.AND P2, PT, R13, RZ, PT ;  /* 0x000000ff0d00720c */ /* 0x000fce0003f45070 */
[----:B0-----:R-:W0:Y:S02]  /*0080*/  MUFU.RCP R0, R0 ;  /* 0x0000000000007308 */ /* 0x001e240000001000 */
[----:B0-----:R-:W-:-:S06]  /*0090*/  IADD3 R2, PT, PT, R0, 0xffffffe, RZ ;  /* 0x0ffffffe00027810 */ /* 0x001fcc0007ffe0ff */
[----:B------:R0:W4:Y:S02]  /*00a0*/  F2I.FTZ.U32.TRUNC.NTZ R3, R2 ;  /* 0x0000000200037305 */ /* 0x000124000021f000 */
[----:B0-----:R-:W-:Y:S01]  /*00b0*/  HFMA2 R2, -RZ, RZ, 0, 0 ;  /* 0x00000000ff027431 */ /* 0x001fe200000001ff */
[----:B----4-:R-:W-:-:S05]  /*00c0*/  IADD3 R4, PT, PT, RZ, -R3, RZ ;  /* 0x80000003ff047210 */ /* 0x010fca0007ffe0ff */
[----:B------:R-:W-:-:S04]  /*00d0*/  IMAD R5, R4, R13, RZ ;  /* 0x0000000d04057224 */ /* 0x000fc800078e02ff */
[----:B------:R-:W-:-:S06]  /*00e0*/  IMAD.HI.U32 R3, R3, R5, R2 ;  /* 0x0000000503037227 */ /* 0x000fcc00078e0002 */
[----:B--2---:R-:W-:-:S05]  /*00f0*/  IMAD.HI.U32 R3, R3, UR4, RZ ;  /* 0x0000000403037c27 */ /* 0x004fca000f8e00ff */
[----:B------:R-:W-:-:S05]  /*0100*/  IADD3 R4, PT, PT, -R3, RZ, RZ ;  /* 0x000000ff03047210 */ /* 0x000fca0007ffe1ff */
[----:B------:R-:W-:-:S05]  /*0110*/  IMAD R0, R13, R4, UR4 ;  /* 0x000000040d007e24 */ /* 0x000fca000f8e0204 */
[----:B------:R-:W-:-:S13]  /*0120*/  ISETP.GE.U32.AND P0, PT, R0, R13, PT ;  /* 0x0000000d0000720c */ /* 0x000fda0003f06070 */
[-C--:B------:R-:W-:Y:S02]  /*0130*/  @P0 IADD3 R0, PT, PT, R0, -R13.reuse, RZ ;  /* 0x8000000d00000210 */ /* 0x080fe40007ffe0ff */
[----:B------:R-:W-:Y:S02]  /*0140*/  @P0 IADD3 R3, PT, PT, R3, 0x1, RZ ;  /* 0x0000000103030810 */ /* 0x000fe40007ffe0ff */
[----:B------:R-:W-:Y:S02]  /*0150*/  ISETP.GE.U32.AND P1, PT, R0, R13, PT ;  /* 0x0000000d0000720c */ /* 0x000fe40003f26070 */
[----:B------:R-:W-:-:S11]  /*0160*/  ISETP.GE.AND P0, PT, R12, 0x1, PT ;  /* 0x000000010c00780c */ /* 0x000fd60003f06270 */
[----:B------:R-:W-:Y:S02]  /*0170*/  @P1 IADD3 R3, PT, PT, R3, 0x1, RZ ;  /* 0x0000000103031810 */ /* 0x000fe40007ffe0ff */
[----:B------:R-:W-:-:S04]  /*0180*/  @!P2 LOP3.LUT R3, RZ, R13, RZ, 0x33, !PT ;  /* 0x0000000dff03a212 */ /* 0x000fc800078e33ff */
[C---:B------:R-:W-:Y:S02]  /*0190*/  IADD3 R0, PT, PT, -R3.reuse, RZ, RZ ;  /* 0x000000ff03007210 */ /* 0x040fe40007ffe1ff */
[----:B------:R-:W-:-:S03]  /*01a0*/  SHF.L.U32 R108, R3, 0x7, RZ ;  /* 0x00000007036c7819 */ /* 0x000fc600000006ff */
[----:B------:R-:W-:Y:S01]  /*01b0*/  IMAD R109, R13, R0, UR4 ;  /* 0x000000040d6d7e24 */ /* 0x000fe2000f8e0200 */
[----:B-1-3--:R-:W-:Y:S06]  /*01c0*/  @!P0 BRA `(.L_x_21) ;  /* 0x0000000000308947 */ /* 0x00afec0003800000 */
[----:B------:R-:W0:Y:S01]  /*01d0*/  LDC R0, c[0x0][0x3d8] ;  /* 0x0000f600ff007b82 */ /* 0x000e220000000800 */
[----:B------:R-:W-:-:S07]  /*01e0*/  MOV R9, RZ ;  /* 0x000000ff00097202 */ /* 0x000fce0000000f00 */
[----:B------:R-:W1:Y:S02]  /*01f0*/  LDC.64 R4, c[0x0][0x3b0] ;  /* 0x0000ec00ff047b82 */ /* 0x000e640000000a00 */
.L_x_22:
[----:B0-----:R-:W-:-:S04]  /*0200*/  IADD3 R2, PT, PT, R9, R0, RZ ;  /* 0x0000000009027210 */ /* 0x001fc80007ffe0ff */
[----:B------:R-:W-:-:S05]  /*0210*/  SHF.R.U32.HI R11, RZ, 0x1, R2 ;  /* 0x00000001ff0b7819 */ /* 0x000fca0000011602 */
[----:B-1----:R-:W-:-:S06]  /*0220*/  IMAD.WIDE.U32 R2, R11, 0x4, R4 ;  /* 0x000000040b027825 */ /* 0x002fcc00078e0004 */
[----:B------:R-:W2:Y:S02]  /*0230*/  LDG.E R3, desc[UR6][R2.64+0x4] ;  /* 0x0000040602037981 */ /* 0x000ea4000c1e1900 */
[----:B--2---:R-:W-:-:S04]  /*0240*/  ISETP.GE.AND P0, PT, R108, R3, PT ;  /* 0x000000036c00720c */ /* 0x004fc80003f06270 */
[----:B------:R-:W-:-:S09]  /*0250*/  SEL R0, R11, R0, !P0 ;  /* 0x000000000b007207 */ /* 0x000fd20004000000 */
[----:B------:R-:W-:-:S04]  /*0260*/  @P0 IADD3 R9, PT, PT, R11, 0x1, RZ ;  /* 0x000000010b090810 */ /* 0x000fc80007ffe0ff */
[----:B------:R-:W-:-:S13]  /*0270*/  ISETP.GE.AND P0, PT, R9, R0, PT ;  /* 0x000000000900720c */ /* 0x000fda0003f06270 */
[----:B------:R-:W-:Y:S05]  /*0280*/  @!P0 BRA `(.L_x_22) ;  /* 0xfffffffc00dc8947 */ /* 0x000fea000383ffff */
.L_x_21:
[C---:B------:R-:W-:Y:S01]  /*0290*/  IMAD.WIDE.U32 R2, R9.reuse, 0x4, R6 ;  /* 0x0000000409027825 */ /* 0x040fe200078e0006 */
[----:B------:R-:W0:Y:S04]  /*02a0*/  LDC.64 R4, c[0x0][0x3b8] ;  /* 0x0000ee00ff047b82 */ /* 0x000e280000000a00 */
[----:B------:R-:W2:Y:S04]  /*02b0*/  LDG.E R7, desc[UR6][R2.64] ;  /* 0x0000000602077981 */ /* 0x000ea8000c1e1900 */
[----:B------:R-:W3:Y:S01]  /*02c0*/  LDG.E R0, desc[UR6][R2.64+0x4] ;  /* 0x0000040602007981 */ /* 0x000ee2000c1e1900 */
[----:B0-----:R-:W-:Y:S01]  /*02d0*/  IMAD.WIDE.U32 R4, R9, 0x4, R4 ;  /* 0x0000000409047825 */ /* 0x001fe200078e0004 */
[----:B--2---:R-:W-:-:S02]  /*02e0*/  IADD3 R32, PT, PT, R108, -R7, RZ ;  /* 0x800000076c207210 */ /* 0x004fc40007ffe0ff */
[----:B---3--:R-:W-:-:S04]  /*02f0*/  IADD3 R11, PT, PT, -R7, R0, RZ ;  /* 0x00000000070b7210 */ /* 0x008fc80007ffe1ff */
[----:B------:R-:W-:-:S13]  /*0300*/  ISETP.GE.AND P0, PT, R32, R11, PT ;  /* 0x0000000b2000720c */ /* 0x000fda0003f06270 */
[----:B------:R-:W-:Y:S05]  /*0310*/  @P0 EXIT ;  /* 0x000000000000094d */ /* 0x000fea0003800000 */
[----:B------:R0:W5:Y:S04]  /*0320*/  LDG.E.CONSTANT R2, desc[UR6][R4.64] ;  /* 0x0000000604027981 */ /* 0x000168000c1e9900 */
[----:B------:R0:W5:Y:S01]  /*0330*/  LDG.E.CONSTANT R23, desc[UR6][R4.64+0x4] ;  /* 0x0000040604177981 */ /* 0x000162000c1e9900 */
[C---:B------:R-:W-:Y:S01]  /*0340*/  VIADDMNMX R11, R32.reuse, 0x80, R11, PT ;  /* 0x00000080200b7846 */ /* 0x040fe2000380010b */
[----:B------:R-:W1:Y:S01]  /*0350*/  LDCU.64 UR4, c[0x0][0x380] ;  /* 0x00007000ff0477ac */ /* 0x000e620008000a00 */
[----:B------:R-:W-:Y:S01]  /*0360*/  BSSY.RECONVERGENT B0, `(.L_x_23) ;  /* 0x0000025000007945 */ /* 0x000fe20003800200 */
[----:B------:R-:W2:Y:S01]  /*0370*/  S2R R3, SR_TID.X ;  /* 0x0000000000037919 */ /* 0x000ea20000002100 */
[----:B------:R-:W-:Y:S01]  /*0380*/  IADD3 R0, PT, PT, -R32, R11, RZ ;  /* 0x0000000b20007210 */ /* 0x000fe20007ffe1ff */
[----:B------:R-:W3:Y:S01]  /*0390*/  LDCU.64 UR8, c[0x0][0x3a8] ;  /* 0x00007500ff0877ac */ /* 0x000ee20008000a00 */
[----:B------:R-:W-:-:S02]  /*03a0*/  SHF.L.U32 R14, R109, 0x6, RZ ;  /* 0x000000066d0e7819 */ /* 0x000fc400000006ff */
[----:B------:R-:W-:-:S04]  /*03b0*/  SHF.L.U32 R16, R0, 0x6, RZ ;  /* 0x0000000600107819 */ /* 0x000fc800000006ff */
[C---:B--2---:R-:W-:Y:S02]  /*03c0*/  ISETP.GE.AND P1, PT, R3.reuse, R16, PT ;  /* 0x000000100300720c */ /* 0x044fe40003f26270 */
[----:B------:R-:W-:-:S11]  /*03d0*/  ISETP.GE.AND P0, PT, R3, R0, PT ;  /* 0x000000000300720c */ /* 0x000fd60003f06270 */
[----:B01-3--:R-:W-:Y:S05]  /*03e0*/  @P1 BRA `(.L_x_24) ;  /* 0x0000000000701947 */ /* 0x00bfea0003800000 */
[----:B------:R-:W0:Y:S01]  /*03f0*/  S2R R5, SR_CgaCtaId ;  /* 0x0000000000057919 */ /* 0x000e220000008800 */
[----:B------:R-:W1:Y:S01]  /*0400*/  LDC R12, c[0x0][0x360] ;  /* 0x0000d800ff0c7b82 */ /* 0x000e620000000800 */
[----:B------:R-:W-:Y:S02]  /*0410*/  MOV R4, 0x400 ;  /* 0x0000040000047802 */ /* 0x000fe40000000f00 */
[----:B------:R-:W-:Y:S02]  /*0420*/  SHF.L.U32 R8, R13, 0x6, RZ ;  /* 0x000000060d087819 */ /* 0x000fe400000006ff */
[----:B------:R-:W-:Y:S02]  /*0430*/  MOV R9, R3 ;  /* 0x0000000300097202 */ /* 0x000fe40000000f00 */
[----:B0-----:R-:W-:-:S07]  /*0440*/  LEA R10, R5, R4, 0x18 ;  /* 0x00000004050a7211 */ /* 0x001fce00078ec0ff */
.L_x_25:
[----:B0-----:R-:W-:-:S04]  /*0450*/  SHF.R.S32.HI R4, RZ, 0x1f, R9 ;  /* 0x0000001fff047819 */ /* 0x001fc80000011409 */
[----:B------:R-:W-:-:S04]  /*0460*/  LEA.HI R5, R4, R9, RZ, 0x6 ;  /* 0x0000000904057211 */ /* 0x000fc800078f30ff */
[C---:B------:R-:W-:Y:S02]  /*0470*/  LOP3.LUT R4, R5.reuse, 0xffffffc0, RZ, 0xc0, !PT ;  /* 0xffffffc005047812 */ /* 0x040fe400078ec0ff */
[----:B------:R-:W-:Y:S02]  /*0480*/  LEA.HI.SX32 R6, R5, R108, 0x1a ;  /* 0x0000006c05067211 */ /* 0x000fe400078fd2ff */
[----:B------:R-:W-:-:S05]  /*0490*/  IADD3 R5, PT, PT, -R4, R9, RZ ;  /* 0x0000000904057210 */ /* 0x000fca0007ffe1ff */
[----:B------:R-:W-:-:S05]  /*04a0*/  IMAD R5, R8, R6, R5 ;  /* 0x0000000608057224 */ /* 0x000fca00078e0205 */
[----:B------:R-:W-:-:S04]  /*04b0*/  IADD3 R7, P1, PT, R14, R5, RZ ;  /* 0x000000050e077210 */ /* 0x000fc80007f3e0ff */
[----:B------:R-:W-:Y:S02]  /*04c0*/  LEA.HI.X.SX32 R4, R5, RZ, 0x1, P1 ;  /* 0x000000ff05047211 */ /* 0x000fe400008f0eff */
[C---:B------:R-:W-:Y:S02]  /*04d0*/  SHF.L.U32 R6, R7.reuse, 0x1, RZ ;  /* 0x0000000107067819 */ /* 0x040fe400000006ff */
[----:B------:R-:W-:Y:S02]  /*04e0*/  SHF.L.U64.HI R7, R7, 0x1, R4 ;  /* 0x0000000107077819 */ /* 0x000fe40000010204 */
[C---:B------:R-:W-:Y:S02]  /*04f0*/  IADD3 R4, P1, PT, R6.reuse, UR4, RZ ;  /* 0x0000000406047c10 */ /* 0x040fe4000ff3e0ff */
[----:B------:R-:W-:Y:S02]  /*0500*/  IADD3 R6, P2, PT, R6, UR8, RZ ;  /* 0x0000000806067c10 */ /* 0x000fe4000ff5e0ff */
[----:B------:R-:W-:-:S02]  /*0510*/  IADD3.X R5, PT, PT, R7, UR5, RZ, P1, !PT ;  /* 0x0000000507057c10 */ /* 0x000fc40008ffe4ff */
[----:B------:R-:W-:-:S03]  /*0520*/  IADD3.X R7, PT, PT, R7, UR9, RZ, P2, !PT ;  /* 0x0000000907077c10 */ /* 0x000fc600097fe4ff */
[----:B------:R-:W2:Y:S04]  /*0530*/  LDG.E.U16 R4, desc[UR6][R4.64] ;  /* 0x0000000604047981 */ /* 0x000ea8000c1e1500 */
[----:B------:R-:W3:Y:S01]  /*0540*/  LDG.E.U16 R6, desc[UR6][R6.64] ;  /* 0x0000000606067981 */ /* 0x000ee2000c1e1500 */
[----:B------:R-:W-:Y:S02]  /*0550*/  LEA R11, R9, R10, 0x1 ;  /* 0x0000000a090b7211 */ /* 0x000fe400078e08ff */
[----:B-1----:R-:W-:-:S04]  /*0560*/  IADD3 R9, PT, PT, R12, R9, RZ ;  /* 0x000000090c097210 */ /* 0x002fc80007ffe0ff */
[----:B------:R-:W-:Y:S01]  /*0570*/  ISETP.GE.AND P1, PT, R9, R16, PT ;  /* 0x000000100900720c */ /* 0x000fe20003f26270 */
[----:B--2---:R0:W-:Y:S04]  /*0580*/  STS.U16 [R11], R4 ;  /* 0x000000040b007388 */ /* 0x0041e80000000400 */
[----:B---3--:R0:W-:Y:S08]  /*0590*/  STS.U16 [R11+0x8000], R6 ;  /* 0x008000060b007388 */ /* 0x0081f00000000400 */
[----:B------:R-:W-:Y:S05]  /*05a0*/  @!P1 BRA `(.L_x_25) ;  /* 0xfffffffc00a89947 */ /* 0x000fea000383ffff */
.L_x_24:
[----:B------:R-:W-:Y:S05]  /*05b0*/  BSYNC.RECONVERGENT B0 ;  /* 0x0000000000007941 */ /* 0x000fea0003800200 */
.L_x_23:
[----:B------:R-:W-:Y:S01]  /*05c0*/  BAR.SYNC.DEFER_BLOCKING 0x0 ;  /* 0x0000000000007b1d */ /* 0x000fe20000010000 */
[----:B------:R-:W-:-:S05]  /*05d0*/  CS2R R106, SRZ ;  /* 0x00000000006a7805 */ /* 0x000fca000001ff00 */
[----:B------:R-:W-:Y:S04]  /*05e0*/  BSSY.RECONVERGENT B0, `(.L_x_26) ;  /* 0x000005a000007945 */ /* 0x000fe80003800200 */
[----:B------:R-:W-:Y:S05]  /*05f0*/  @P0 BRA `(.L_x_27) ;  /* 0x0000000400600947 */ /* 0x000fea0003800000 */
[----:B0-----:R-:W0:Y:S01]  /*0600*/  LDC.64 R4, c[0x0][0x3a0] ;  /* 0x0000e800ff047b82 */ /* 0x001e220000000a00 */
[----:B------:R-:W-:Y:S01]  /*0610*/  IADD3 R6, PT, PT, R108, R3, RZ ;  /* 0x000000036c067210 */ /* 0x000fe20007ffe0ff */
[----:B------:R-:W1:Y:S04]  /*0620*/  LDCU.64 UR8, c[0x0][0x398] ;  /* 0x00007300ff0877ac */ /* 0x000e680008000a00 */
[----:B------:R-:W-:-:S05]  /*0630*/  IMAD R16, R6, R13, RZ ;  /* 0x0000000d06107224 */ /* 0x000fca00078e02ff */
[----:B------:R-:W-:-:S05]  /*0640*/  IADD3 R7, PT, PT, R109, R16, RZ ;  /* 0x000000106d077210 */ /* 0x000fca0007ffe0ff */
[----:B0-----:R-:W-:-:S05]  /*0650*/  IMAD.WIDE R4, R7, 0x4, R4 ;  /* 0x0000000407047825 */ /* 0x001fca00078e0204 */
[----:B------:R0:W5:Y:S01]  /*0660*/  LDG.E.CONSTANT R107, desc[UR6][R4.64] ;  /* 0x00000006046b7981 */ /* 0x000162000c1e9900 */
[----:B------:R-:W2:Y:S01]  /*0670*/  S2UR UR5, SR_CgaCtaId ;  /* 0x00000000000579c3 */ /* 0x000ea20000008800 */
[----:B------:R-:W-:Y:S01]  /*0680*/  HFMA2 R106, -RZ, RZ, 0, 0 ;  /* 0x00000000ff6a7431 */ /* 0x000fe200000001ff */
[----:B------:R-:W-:Y:S02]  /*0690*/  UMOV UR4, 0x400 ;  /* 0x0000040000047882 */ /* 0x000fe40000000000 */
[----:B--2---:R-:W-:-:S03]  /*06a0*/  ULEA UR5, UR5, UR4, 0x18 ;  /* 0x0000000405057291 */ /* 0x004fc6000f8ec0ff */
[----:B01----:R-:W-:-:S09]  /*06b0*/  UMOV UR4, URZ ;  /* 0x000000ff00047c82 */ /* 0x003fd20008000000 */
.L_x_28:
[----:B------:R-:W-:-:S04]  /*06c0*/  LEA R5, R16, UR4, 0x6 ;  /* 0x0000000410057c11 */ /* 0x000fc8000f8e30ff */
[----:B------:R-:W-:-:S04]  /*06d0*/  IADD3 R4, P0, PT, R14, R5, RZ ;  /* 0x000000050e047210 */ /* 0x000fc80007f1e0ff */
[----:B------:R-:W-:Y:S02]  /*06e0*/  LEA.HI.X.SX32 R5, R5, RZ, 0x1, P0 ;  /* 0x000000ff05057211 */ /* 0x000fe400000f0eff */
[----:B------:R-:W-:-:S04]  /*06f0*/  LEA R12, P0, R4, UR8, 0x1 ;  /* 0x00000008040c7c11 */ /* 0x000fc8000f8008ff */
[----:B------:R-:W-:-:S05]  /*0700*/  LEA.HI.X R13, R4, UR9, R5, 0x1, P0 ;  /* 0x00000009040d7c11 */ /* 0x000fca00080f0c05 */
[----:B------:R-:W2:Y:S04]  /*0710*/  LDG.E.U16 R15, desc[UR6][R12.64] ;  /* 0x000000060c0f7981 */ /* 0x000ea8000c1e1500 */
[----:B------:R-:W3:Y:S04]  /*0720*/  LDG.E.U16 R19, desc[UR6][R12.64+0x2] ;  /* 0x000002060c137981 */ /* 0x000ee8000c1e1500 */
[----:B------:R-:W4:Y:S04]  /*0730*/  LDG.E.U16 R21, desc[UR6][R12.64+0x4] ;  /* 0x000004060c157981 */ /* 0x000f28000c1e1500 */
        /* <DEDUP_REMOVED lines=12> */
[----:B------:R0:W4:Y:S01]  /*0800*/  LDG.E.U16 R36, desc[UR6][R12.64+0x1e] ;  /* 0x00001e060c247981 */ /* 0x000122000c1e1500 */
[----:B------:R-:W-:Y:S01]  /*0810*/  LEA R4, R3, UR4, 0x6 ;  /* 0x0000000403047c11 */ /* 0x000fe2000f8e30ff */
[----:B------:R-:W-:-:S03]  /*0820*/  UIADD3 UR4, UPT, UPT, UR4, 0x10, URZ ;  /* 0x0000001004047890 */ /* 0x000fc6000fffe0ff */
[----:B------:R-:W-:Y:S01]  /*0830*/  LEA R17, R4, UR5, 0x1 ;  /* 0x0000000504117c11 */ /* 0x000fe2000f8e08ff */
[----:B------:R-:W-:-:S04]  /*0840*/  UISETP.NE.AND UP0, UPT, UR4, 0x40, UPT ;  /* 0x000000400400788c */ /* 0x000fc8000bf05270 */
[----:B------:R-:W1:Y:S04]  /*0850*/  LDS.128 R4, [R17+0x8000] ;  /* 0x0080000011047984 */ /* 0x000e680000000c00 */
[----:B------:R-:W4:Y:S01]  /*0860*/  LDS.128 R8, [R17+0x8010] ;  /* 0x0080100011087984 */ /* 0x000f220000000c00 */
[--C-:B-1----:R-:W-:Y:S02]  /*0870*/  HADD2.F32 R18, -RZ, R4.reuse.H0_H0 ;  /* 0x20000004ff127230 */ /* 0x102fe40000004100 */
[----:B------:R-:W-:Y:S02]  /*0880*/  HADD2.F32 R20, -RZ, R4.H1_H1 ;  /* 0x30000004ff147230 */ /* 0x000fe40000004100 */
[----:B0-----:R-:W-:Y:S02]  /*0890*/  HADD2.F32 R12, -RZ, R5.H1_H1 ;  /* 0x30000005ff0c7230 */ /* 0x001fe40000004100 */
[----:B--2---:R-:W-:-:S02]  /*08a0*/  HADD2.F32 R15, -RZ, R15.H0_H0 ;  /* 0x2000000fff0f7230 */ /* 0x004fc40000004100 */
[----:B---3--:R-:W-:-:S03]  /*08b0*/  HADD2.F32 R4, -RZ, R19.H0_H0 ;  /* 0x20000013ff047230 */ /* 0x008fc60000004100 */
[----:B------:R-:W-:Y:S01]  /*08c0*/  FFMA R15, R15, R18, R106 ;  /* 0x000000120f0f7223 */ /* 0x000fe2000000006a */
[----:B------:R-:W-:Y:S02]  /*08d0*/  HADD2.F32 R18, -RZ, R5.H0_H0 ;  /* 0x20000005ff127230 */ /* 0x000fe40000004100 */
[----:B----4-:R-:W-:Y:S02]  /*08e0*/  HADD2.F32 R21, -RZ, R21.H0_H0 ;  /* 0x20000015ff157230 */ /* 0x010fe40000004100 */
[----:B------:R-:W-:Y:S01]  /*08f0*/  FFMA R4, R4, R20, R15 ;  /* 0x0000001404047223 */ /* 0x000fe2000000000f */
[----:B------:R-:W-:Y:S02]  /*0900*/  HADD2.F32 R15, -RZ, R6.H0_H0 ;  /* 0x20000006ff0f7230 */ /* 0x000fe40000004100 */
[----:B------:R-:W-:Y:S02]  /*0910*/  HADD2.F32 R5, -RZ, R22.H0_H0 ;  /* 0x20000016ff057230 */ /* 0x000fe40000004100 */
[----:B------:R-:W-:Y:S01]  /*0920*/  FFMA R4, R21, R18, R4 ;  /* 0x0000001215047223 */ /* 0x000fe20000000004 */
[----:B------:R-:W-:-:S02]  /*0930*/  HADD2.F32 R6, -RZ, R6.H1_H1 ;  /* 0x30000006ff067230 */ /* 0x000fc40000004100 */
[----:B------:R-:W-:Y:S02]  /*0940*/  HADD2.F32 R13, -RZ, R24.H0_H0 ;  /* 0x20000018ff0d7230 */ /* 0x000fe40000004100 */
[----:B------:R-:W-:Y:S01]  /*0950*/  FFMA R4, R5, R12, R4 ;  /* 0x0000000c05047223 */ /* 0x000fe20000000004 */
[----:B------:R-:W-:Y:S02]  /*0960*/  HADD2.F32 R12, -RZ, R7.H0_H0 ;  /* 0x20000007ff0c7230 */ /* 0x000fe40000004100 */
[----:B------:R-:W-:Y:S02]  /*0970*/  HADD2.F32 R25, -RZ, R25.H0_H0 ;  /* 0x20000019ff197230 */ /* 0x000fe40000004100 */
[----:B------:R-:W-:Y:S01]  /*0980*/  FFMA R4, R13, R15, R4 ;  /* 0x0000000f0d047223 */ /* 0x000fe20000000004 */
[----:B------:R-:W-:Y:S02]  /*0990*/  HADD2.F32 R7, -RZ, R7.H1_H1 ;  /* 0x30000007ff077230 */ /* 0x000fe40000004100 */
[----:B------:R-:W-:-:S02]  /*09a0*/  HADD2.F32 R5, -RZ, R26.H0_H0 ;  /* 0x2000001aff057230 */ /* 0x000fc40000004100 */
[----:B------:R-:W-:Y:S01]  /*09b0*/  FFMA R4, R25, R6, R4 ;  /* 0x0000000619047223 */ /* 0x000fe20000000004 */
[--C-:B------:R-:W-:Y:S02]  /*09c0*/  HADD2.F32 R6, -RZ, R8.reuse.H0_H0 ;  /* 0x20000008ff067230 */ /* 0x100fe40000004100 */
[----:B------:R-:W-:Y:S02]  /*09d0*/  HADD2.F32 R27, -RZ, R27.H0_H0 ;  /* 0x2000001bff1b7230 */ /* 0x000fe40000004100 */
[----:B------:R-:W-:Y:S01]  /*09e0*/  FFMA R4, R5, R12, R4 ;  /* 0x0000000c05047223 */ /* 0x000fe20000000004 */
[----:B------:R-:W-:Y:S02]  /*09f0*/  HADD2.F32 R8, -RZ, R8.H1_H1 ;  /* 0x30000008ff087230 */ /* 0x000fe40000004100 */
[----:B------:R-:W-:Y:S02]  /*0a00*/  HADD2.F32 R5, -RZ, R28.H0_H0 ;  /* 0x2000001cff057230 */ /* 0x000fe40000004100 */
[----:B------:R-:W-:Y:S01]  /*0a10*/  FFMA R4, R27, R7, R4 ;  /* 0x000000071b047223 */ /* 0x000fe20000000004 */
[----:B------:R-:W-:-:S03]  /*0a20*/  HADD2.F32 R29, -RZ, R29.H0_H0 ;  /* 0x2000001dff1d7230 */ /* 0x000fc60000004100 */
[----:B------:R-:W-:Y:S01]  /*0a30*/  FFMA R4, R5, R6, R4 ;  /* 0x0000000605047223 */ /* 0x000fe20000000004 */
[--C-:B------:R-:W-:Y:S02]  /*0a40*/  HADD2.F32 R6, -RZ, R9.reuse.H0_H0 ;  /* 0x20000009ff067230 */ /* 0x100fe40000004100 */
        /* <DEDUP_REMOVED lines=14> */
[----:B------:R-:W-:-:S03]  /*0b30*/  HADD2.F32 R11, -RZ, R11.H1_H1 ;  /* 0x3000000bff0b7230 */ /* 0x000fc60000004100 */
[----:B------:R-:W-:Y:S01]  /*0b40*/  FFMA R4, R35, R5, R4 ;  /* 0x0000000523047223 */ /* 0x000fe20000000004 */
[----:B------:R-:W-:-:S05]  /*0b50*/  HADD2.F32 R5, -RZ, R36.H0_H0 ;  /* 0x20000024ff057230 */ /* 0x000fca0000004100 */
[----:B------:R-:W-:Y:S01]  /*0b60*/  FFMA R106, R5, R11, R4 ;  /* 0x0000000b056a7223 */ /* 0x000fe20000000004 */
[----:B------:R-:W-:Y:S06]  /*0b70*/  BRA.U UP0, `(.L_x_28) ;  /* 0xfffffff900d07547 */ /* 0x000fec000b83ffff */
.L_x_27:
[----:B------:R-:W-:Y:S05]  /*0b80*/  BSYNC.RECONVERGENT B0 ;  /* 0x0000000000007941 */ /* 0x000fea0003800200 */
.L_x_26:
[----:B-----5:R-:W-:Y:S01]  /*0b90*/  IADD3 R23, PT, PT, -R2, R23, RZ ;  /* 0x0000001702177210 */ /* 0x020fe20007ffe1ff */
[----:B------:R-:W-:Y:S01]  /*0ba0*/  HFMA2 R22, -RZ, RZ, 0, 0 ;  /* 0x00000000ff167431 */ /* 0x000fe200000001ff */
[----:B------:R-:W-:Y:S02]  /*0bb0*/  CS2R R104, SRZ ;  /* 0x0000000000687805 */ /* 0x000fe4000001ff00 */
[----:B------:R-:W-:Y:S02]  /*0bc0*/  CS2R R102, SRZ ;  /* 0x0000000000667805 */ /* 0x000fe4000001ff00 */
[----:B------:R-:W-:Y:S02]  /*0bd0*/  ISETP.GE.AND P0, PT, R23, 0x1, PT ;  /* 0x000000011700780c */ /* 0x000fe40003f06270 */
        /* <DEDUP_REMOVED lines=29> */
[----:B------:R-:W-:Y:S01]  /*0db0*/  MOV R33, RZ ;  /* 0x000000ff00217202 */ /* 0x000fe20000000f00 */
[----:B------:R-:W-:Y:S06]  /*0dc0*/  @!P0 BRA `(.L_x_29) ;  /* 0x0000003c00d08947 */ /* 0x000fec0003800000 */
[----:B------:R-:W-:Y:S02]  /*0dd0*/  IADD3 R32, PT, PT, R32, R3, RZ ;  /* 0x0000000320207210 */ /* 0x000fe40007ffe0ff */
[----:B------:R-:W-:Y:S02]  /*0de0*/  MOV R35, RZ ;  /* 0x000000ff00237202 */ /* 0x000fe40000000f00 */
[----:B------:R-:W-:-:S07]  /*0df0*/  MOV R105, RZ ;  /* 0x000000ff00697202 */ /* 0x000fce0000000f00 */
.L_x_38:
[----:B------:R-:W-:Y:S01]  /*0e00*/  LEA R34, R35, 0x40, 0x6 ;  /* 0x0000004023227811 */ /* 0x000fe200078e30ff */
[----:B0-----:R-:W0:Y:S01]  /*0e10*/  LDCU UR5, c[0x0][0x3dc] ;  /* 0x00007b80ff0577ac */ /* 0x001e220008000800 */
[----:B------:R-:W-:Y:S02]  /*0e20*/  BSSY.RECONVERGENT B0, `(.L_x_30) ;  /* 0x0000025000007945 */ /* 0x000fe40003800200 */
[----:B------:R-:W-:Y:S01]  /*0e30*/  VIMNMX R34, PT, PT, R23, R34, PT ;  /* 0x0000002217227248 */ /* 0x000fe20003fe0100 */
[----:B------:R-:W1:Y:S04]  /*0e40*/  LDCU.64 UR8, c[0x0][0x388] ;  /* 0x00007100ff0877ac */ /* 0x000e680008000a00 */
[----:B------:R-:W-:Y:S01]  /*0e50*/  IMAD R34, R35, -0x40, R34 ;  /* 0xffffffc023227824 */ /* 0x000fe200078e0222 */
[----:B------:R-:W2:Y:S04]  /*0e60*/  LDCU.64 UR10, c[0x0][0x390] ;  /* 0x00007200ff0a77ac */ /* 0x000ea80008000a00 */
[----:B------:R-:W-:-:S04]  /*0e70*/  SHF.L.U32 R42, R34, 0x6, RZ ;  /* 0x00000006222a7819 */ /* 0x000fc800000006ff */
[----:B------:R-:W-:-:S13]  /*0e80*/  ISETP.GE.AND P0, PT, R3, R42, PT ;  /* 0x0000002a0300720c */ /* 0x000fda0003f06270 */
[----:B012---:R-:W-:Y:S05]  /*0e90*/  @P0 BRA `(.L_x_31) ;  /* 0x0000000000740947 */ /* 0x007fea0003800000 */
[----:B------:R-:W0:Y:S01]  /*0ea0*/  S2R R37, SR_CgaCtaId ;  /* 0x0000000000257919 */ /* 0x000e220000008800 */
[----:B------:R-:W-:Y:S02]  /*0eb0*/  MOV R36, 0x400 ;  /* 0x0000040000247802 */ /* 0x000fe40000000f00 */
[----:B------:R-:W-:Y:S02]  /*0ec0*/  LEA R44, R35, R2, 0x6 ;  /* 0x00000002232c7211 */ /* 0x000fe400078e30ff */
[----:B------:R-:W-:Y:S02]  /*0ed0*/  MOV R40, R3 ;  /* 0x0000000300287202 */ /* 0x000fe40000000f00 */
[----:B0-----:R-:W-:-:S07]  /*0ee0*/  LEA R43, R37, R36, 0x18 ;  /* 0x00000024252b7211 */ /* 0x001fce00078ec0ff */
.L_x_32:
[----:B------:R-:W-:-:S04]  /*0ef0*/  SHF.R.S32.HI R37, RZ, 0x1f, R40 ;  /* 0x0000001fff257819 */ /* 0x000fc80000011428 */
[----:B------:R-:W-:-:S04]  /*0f00*/  LEA.HI R37, R37, R40, RZ, 0x6 ;  /* 0x0000002825257211 */ /* 0x000fc800078f30ff */
[C---:B0-----:R-:W-:Y:S02]  /*0f10*/  LEA.HI R36, R37.reuse, R44, RZ, 0x1a ;  /* 0x0000002c25247211 */ /* 0x041fe400078fd0ff */
        /* <DEDUP_REMOVED lines=14> */
[----:B------:R-:W0:Y:S01]  /*1000*/  LDCU UR4, c[0x0][0x360] ;  /* 0x00006c00ff0477ac */ /* 0x000e220008000800 */
[C---:B------:R-:W-:Y:S02]  /*1010*/  LEA R41, R40.reuse, R43, 0x1 ;  /* 0x0000002b28297211 */ /* 0x040fe400078e08ff */
[----:B0-----:R-:W-:-:S04]  /*1020*/  IADD3 R40, PT, PT, R40, UR4, RZ ;  /* 0x0000000428287c10 */ /* 0x001fc8000fffe0ff */
[----:B------:R-:W-:Y:S01]  /*1030*/  ISETP.GE.AND P0, PT, R40, R42, PT ;  /* 0x0000002a2800720c */ /* 0x000fe20003f06270 */
[----:B--2---:R0:W-:Y:S04]  /*1040*/  STS.U16 [R41+0x4000], R36 ;  /* 0x0040002429007388 */ /* 0x0041e80000000400 */
[----:B---3--:R0:W-:Y:S08]  /*1050*/  STS.U16 [R41+0x6000], R38 ;  /* 0x0060002629007388 */ /* 0x0081f00000000400 */
[----:B------:R-:W-:Y:S05]  /*1060*/  @!P0 BRA `(.L_x_32) ;  /* 0xfffffffc00a08947 */ /* 0x000fea000383ffff */
.L_x_31:
[----:B------:R-:W-:Y:S05]  /*1070*/  BSYNC.RECONVERGENT B0 ;  /* 0x0000000000007941 */ /* 0x000fea0003800200 */
.L_x_30:
[----:B------:R-:W-:Y:S01]  /*1080*/  BAR.SYNC.DEFER_BLOCKING 0x0 ;  /* 0x0000000000007b1d */ /* 0x000fe20000010000 */
[----:B------:R-:W-:-:S04]  /*1090*/  ISETP.GE.AND P0, PT, R34, 0x1, PT ;  /* 0x000000012200780c */ /* 0x000fc80003f06270 */
[----:B------:R-:W-:Y:S01]  /*10a0*/  ISETP.GE.OR P0, PT, R3, R0, !P0 ;  /* 0x000000000300720c */ /* 0x000fe20004706670 */
[----:B------:R-:W1:Y:S01]  /*10b0*/  LDCU UR10, c[0x0][0x3dc] ;  /* 0x00007b80ff0a77ac */ /* 0x000e620008000800 */
[----:B------:R-:W-:Y:S01]  /*10c0*/  BSSY.RECONVERGENT B0, `(.L_x_33) ;  /* 0x00003be000007945 */ /* 0x000fe20003800200 */
[----:B------:R-:W2:Y:S01]  /*10d0*/  LDCU UR8, c[0x0][0x3ec] ;  /* 0x00007d80ff0877ac */ /* 0x000ea20008000800 */
[----:B------:R-:W3:Y:S09]  /*10e0*/  LDCU UR9, c[0x0][0x3e8] ;  /* 0x00007d00ff0977ac */ /* 0x000ef20008000800 */
[----:B------:R-:W-:Y:S05]  /*10f0*/  @P0 BRA `(.L_x_34) ;  /* 0x0000003800e80947 */ /* 0x000fea0003800000 */
[----:B------:R-:W-:-:S07]  /*1100*/  HFMA2 R68, -RZ, RZ, 0, 0 ;  /* 0x00000000ff447431 */ /* 0x000fce00000001ff */
.L_x_37:
[----:B------:R-:W-:Y:S01]  /*1110*/  LEA R135, R35, R68, 0x6 ;  /* 0x0000004423877211 */ /* 0x000fe200078e30ff */
[----:B------:R-:W-:Y:S01]  /*1120*/  BSSY.RECONVERGENT B1, `(.L_x_35) ;  /* 0x00003b4000017945 */ /* 0x000fe20003800200 */
[----:B--2---:R-:W-:Y:S02]  /*1130*/  ISETP.NE.AND P1, PT, RZ, UR8, PT ;  /* 0x00000008ff007c0c */ /* 0x004fe4000bf25270 */
[----:B------:R-:W-:-:S13]  /*1140*/  ISETP.GE.AND P0, PT, R32, R135, PT ;  /* 0x000000872000720c */ /* 0x000fda0003f06270 */
[----:B------:R-:W-:Y:S05]  /*1150*/  @!P0 BRA P1, `(.L_x_36) ;  /* 0x0000003800c08947 */ /* 0x000fea0000800000 */
[----:B------:R-:W2:Y:S01]  /*1160*/  S2R R3, SR_TID.X ;  /* 0x0000000000037919 */ /* 0x000ea20000002100 */
[----:B------:R-:W4:Y:S01]  /*1170*/  S2UR UR5, SR_CgaCtaId ;  /* 0x00000000000579c3 */ /* 0x000f220000008800 */
[----:B------:R-:W-:Y:S01]  /*1180*/  UMOV UR4, 0x400 ;  /* 0x0000040000047882 */ /* 0x000fe20000000000 */
[----:B------:R-:W-:Y:S01]  /*1190*/  IADD3 R135, PT, PT, R2, R135, RZ ;  /* 0x0000008702877210 */ /* 0x000fe20007ffe0ff */
[----:B----4-:R-:W-:-:S06]  /*11a0*/  ULEA UR4, UR5, UR4, 0x18 ;  /* 0x0000000405047291 */ /* 0x010fcc000f8ec0ff */
[----:B------:R-:W-:Y:S02]  /*11b0*/  LEA R144, R68, UR4, 0x7 ;  /* 0x0000000444907c11 */ /* 0x000fe4000f8e38ff */
[----:B--2---:R-:W-:-:S03]  /*11c0*/  LEA R69, R3, UR4, 0x7 ;  /* 0x0000000403457c11 */ /* 0x004fc6000f8e38ff */
[----:B0-----:R-:W0:Y:S04]  /*11d0*/  LDS.128 R36, [R144+0x6000] ;  /* 0x0060000090247984 */ /* 0x001e280000000c00 */
[----:B------:R-:W2:Y:S04]  /*11e0*/  LDS.128 R48, [R69+0x8000] ;  /* 0x0080000045307984 */ /* 0x000ea80000000c00 */
[----:B------:R-:W4:Y:S04]  /*11f0*/  LDS.128 R40, [R144+0x6010] ;  /* 0x0060100090287984 */ /* 0x000f280000000c00 */
[----:B------:R-:W5:Y:S04]  /*1200*/  LDS.128 R44, [R69+0x8010] ;  /* 0x00801000452c7984 */ /* 0x000f680000000c00 */
[----:B------:R-:W1:Y:S01]  /*1210*/  LDS.128 R56, [R69] ;  /* 0x0000000045387984 */ /* 0x000e620000000c00 */
[----:B0-----:R-:W-:-:S02]  /*1220*/  HADD2.F32 R52, -RZ, R36.H0_H0 ;  /* 0x20000024ff347230 */ /* 0x001fc40000004100 */
[----:B------:R-:W-:Y:S02]  /*1230*/  HADD2.F32 R55, -RZ, R36.H1_H1 ;  /* 0x30000024ff377230 */ /* 0x000fe40000004100 */
[--C-:B--2---:R-:W-:Y:S02]  /*1240*/  HADD2.F32 R53, -RZ, R48.reuse.H0_H0 ;  /* 0x20000030ff357230 */ /* 0x104fe40000004100 */
[----:B------:R-:W-:Y:S02]  /*1250*/  HADD2.F32 R48, -RZ, R48.H1_H1 ;  /* 0x30000030ff307230 */ /* 0x000fe40000004100 */
[----:B------:R-:W-:Y:S02]  /*1260*/  HADD2.F32 R36, -RZ, R49.H0_H0 ;  /* 0x20000031ff247230 */ /* 0x000fe40000004100 */
[----:B------:R-:W-:Y:S01]  /*1270*/  FFMA R52, R52, R53, RZ ;  /* 0x0000003534347223 */ /* 0x000fe200000000ff */
[--C-:B------:R-:W-:Y:S02]  /*1280*/  HADD2.F32 R53, -RZ, R37.reuse.H0_H0 ;  /* 0x20000025ff357230 */ /* 0x100fe40000004100 */
[----:B------:R-:W-:-:S02]  /*1290*/  HADD2.F32 R37, -RZ, R37.H1_H1 ;  /* 0x30000025ff257230 */ /* 0x000fc40000004100 */
[----:B------:R-:W-:Y:S01]  /*12a0*/  FFMA R48, R55, R48, R52 ;  /* 0x0000003037307223 */ /* 0x000fe20000000034 */
[----:B------:R-:W-:Y:S02]  /*12b0*/  HADD2.F32 R49, -RZ, R49.H1_H1 ;  /* 0x30000031ff317230 */ /* 0x000fe40000004100 */
[----:B----4-:R-:W-:Y:S02]  /*12c0*/  HADD2.F32 R61, -RZ, R41.H0_H0 ;  /* 0x20000029ff3d7230 */ /* 0x010fe40000004100 */
        /* <DEDUP_REMOVED lines=13> */
[----:B------:R-:W-:Y:S01]  /*13a0*/  HADD2.F32 R53, -RZ, R40.H0_H0 ;  /* 0x20000028ff357230 */ /* 0x000fe20000004100 */
[----:B------:R-:W0:Y:S01]  /*13b0*/  LDS.128 R48, [R144+0x6020] ;  /* 0x0060200090307984 */ /* 0x000e220000000c00 */
[----:B-----5:R-:W-:Y:S02]  /*13c0*/  HADD2.F32 R38, -RZ, R44.H0_H0 ;  /* 0x2000002cff267230 */ /* 0x020fe40000004100 */
[----:B------:R-:W-:Y:S01]  /*13d0*/  FFMA R36, R39, R37, R36 ;  /* 0x0000002527247223 */ /* 0x000fe20000000024 */
[----:B------:R-:W-:Y:S02]  /*13e0*/  HADD2.F32 R40, -RZ, R40.H1_H1 ;  /* 0x30000028ff287230 */ /* 0x000fe40000004100 */
[----:B------:R-:W-:Y:S02]  /*13f0*/  HADD2.F32 R44, -RZ, R44.H1_H1 ;  /* 0x3000002cff2c7230 */ /* 0x000fe40000004100 */
[----:B------:R-:W-:Y:S01]  /*1400*/  FFMA R53, R53, R38, R36 ;  /* 0x0000002635357223 */ /* 0x000fe20000000024 */
[----:B------:R-:W-:Y:S01]  /*1410*/  HADD2.F32 R41, -RZ, R41.H1_H1 ;  /* 0x30000029ff297230 */ /* 0x000fe20000004100 */
[----:B------:R-:W-:Y:S02]  /*1420*/  LDS.128 R36, [R69+0x8020] ;  /* 0x0080200045247984 */ /* 0x000fe40000000c00 */
[----:B------:R-:W-:Y:S01]  /*1430*/  FFMA R40, R40, R44, R53 ;  /* 0x0000002c28287223 */ /* 0x000fe20000000035 */
[--C-:B------:R-:W-:Y:S01]  /*1440*/  HADD2.F32 R44, -RZ, R45.reuse.H0_H0 ;  /* 0x2000002dff2c7230 */ /* 0x100fe20000004100 */
[----:B------:R-:W2:Y:S01]  /*1450*/  LDS.128 R52, [R144+0x4000] ;  /* 0x0040000090347984 */ /* 0x000ea20000000c00 */
        /* <DEDUP_REMOVED lines=14> */
[--C-:B-1----:R-:W-:Y:S02]  /*1540*/  HADD2.F32 R41, -RZ, R56.reuse.H0_H0 ;  /* 0x20000038ff297230 */ /* 0x102fe40000004100 */
[----:B------:R-:W-:-:S02]  /*1550*/  HADD2.F32 R61, -RZ, R56.H1_H1 ;  /* 0x30000038ff3d7230 */ /* 0x000fc40000004100 */
[----:B------:R-:W-:Y:S01]  /*1560*/  FFMA R62, R43, R47, R40 ;  /* 0x0000002f2b3e7223 */ /* 0x000fe20000000028 */
[--C-:B------:R-:W-:Y:S01]  /*1570*/  HADD2.F32 R56, -RZ, R57.reuse.H0_H0 ;  /* 0x20000039ff387230 */ /* 0x100fe20000004100 */
[----:B------:R-:W1:Y:S01]  /*1580*/  LDS.128 R44, [R144+0x4010] ;  /* 0x00401000902c7984 */ /* 0x000e620000000c00 */
[----:B------:R-:W-:Y:S02]  /*1590*/  HADD2.F32 R57, -RZ, R57.H1_H1 ;  /* 0x30000039ff397230 */ /* 0x000fe40000004100 */
[--C-:B0-----:R-:W-:Y:S02]  /*15a0*/  HADD2.F32 R63, -RZ, R48.reuse.H0_H0 ;  /* 0x20000030ff3f7230 */ /* 0x101fe40000004100 */
[----:B------:R-:W-:Y:S02]  /*15b0*/  HADD2.F32 R65, -RZ, R48.H1_H1 ;  /* 0x30000030ff417230 */ /* 0x000fe40000004100 */
[--C-:B------:R-:W-:Y:S02]  /*15c0*/  HADD2.F32 R67, -RZ, R49.reuse.H0_H0 ;  /* 0x20000031ff437230 */ /* 0x100fe40000004100 */
[----:B------:R-:W-:-:S02]  /*15d0*/  HADD2.F32 R117, -RZ, R49.H1_H1 ;  /* 0x30000031ff757230 */ /* 0x000fc40000004100 */
[--C-:B------:R-:W-:Y:S02]  /*15e0*/  HADD2.F32 R119, -RZ, R50.reuse.H0_H0 ;  /* 0x20000032ff777230 */ /* 0x100fe40000004100 */
[----:B------:R-:W-:Y:S02]  /*15f0*/  HADD2.F32 R121, -RZ, R50.H1_H1 ;  /* 0x30000032ff797230 */ /* 0x000fe40000004100 */
[--C-:B------:R-:W-:Y:S02]  /*1600*/  HADD2.F32 R123, -RZ, R51.reuse.H0_H0 ;  /* 0x20000033ff7b7230 */ /* 0x100fe40000004100 */
[----:B------:R-:W-:Y:S02]  /*1610*/  HADD2.F32 R60, -RZ, R51.H1_H1 ;  /* 0x30000033ff3c7230 */ /* 0x000fe40000004100 */
[----:B------:R-:W0:Y:S01]  /*1620*/  LDS.128 R48, [R69+0x10] ;  /* 0x0000100045307984 */ /* 0x000e220000000c00 */
[--C-:B--2---:R-:W-:Y:S02]  /*1630*/  HADD2.F32 R110, -RZ, R52.reuse.H0_H0 ;  /* 0x20000034ff6e7230 */ /* 0x104fe40000004100 */
[----:B------:R-:W-:-:S02]  /*1640*/  HADD2.F32 R111, -RZ, R52.H1_H1 ;  /* 0x30000034ff6f7230 */ /* 0x000fc40000004100 */
[--C-:B------:R-:W-:Y:S02]  /*1650*/  HADD2.F32 R64, -RZ, R36.reuse.H0_H0 ;  /* 0x20000024ff407230 */ /* 0x100fe40000004100 */
[----:B------:R-:W-:Y:S01]  /*1660*/  FFMA R52, R41, R110, RZ ;  /* 0x0000006e29347223 */ /* 0x000fe200000000ff */
[--C-:B------:R-:W-:Y:S01]  /*1670*/  HADD2.F32 R112, -RZ, R53.reuse.H0_H0 ;  /* 0x20000035ff707230 */ /* 0x100fe20000004100 */
[----:B------:R-:W2:Y:S01]  /*1680*/  LDS.128 R40, [R69+0x8030] ;  /* 0x0080300045287984 */ /* 0x000ea20000000c00 */
[----:B------:R-:W-:Y:S02]  /*1690*/  HADD2.F32 R66, -RZ, R36.H1_H1 ;  /* 0x30000024ff427230 */ /* 0x000fe40000004100 */
[----:B------:R-:W-:Y:S01]  /*16a0*/  FFMA R61, R61, R111, R52 ;  /* 0x0000006f3d3d7223 */ /* 0x000fe20000000034 */
[----:B------:R-:W-:Y:S01]  /*16b0*/  FFMA R62, R63, R64, R62 ;  /* 0x000000403f3e7223 */ /* 0x000fe2000000003e */
[----:B------:R-:W-:Y:S02]  /*16c0*/  HADD2.F32 R113, -RZ, R53.H1_H1 ;  /* 0x30000035ff717230 */ /* 0x000fe40000004100 */
[----:B------:R-:W-:Y:S01]  /*16d0*/  FFMA R56, R56, R112, R61 ;  /* 0x0000007038387223 */ /* 0x000fe2000000003d */
[----:B------:R-:W-:-:S02]  /*16e0*/  HADD2.F32 R115, -RZ, R37.H0_H0 ;  /* 0x20000025ff737230 */ /* 0x000fc40000004100 */
[----:B------:R-:W-:Y:S01]  /*16f0*/  FFMA R62, R65, R66, R62 ;  /* 0x00000042413e7223 */ /* 0x000fe2000000003e */
[----:B------:R-:W-:Y:S02]  /*1700*/  HADD2.F32 R114, -RZ, R54.H0_H0 ;  /* 0x20000036ff727230 */ /* 0x000fe40000004100 */
[----:B------:R-:W-:Y:S01]  /*1710*/  FFMA R57, R57, R113, R56 ;  /* 0x0000007139397223 */ /* 0x000fe20000000038 */
[----:B------:R-:W-:Y:S02]  /*1720*/  HADD2.F32 R52, -RZ, R58.H0_H0 ;  /* 0x2000003aff347230 */ /* 0x000fe40000004100 */
[----:B------:R-:W-:Y:S01]  /*1730*/  FFMA R62, R67, R115, R62 ;  /* 0x00000073433e7223 */ /* 0x000fe2000000003e */
[----:B------:R-:W-:Y:S02]  /*1740*/  HADD2.F32 R116, -RZ, R37.H1_H1 ;  /* 0x30000025ff747230 */ /* 0x000fe40000004100 */
[--C-:B------:R-:W-:Y:S02]  /*1750*/  HADD2.F32 R118, -RZ, R38.reuse.H0_H0 ;  /* 0x20000026ff767230 */ /* 0x100fe40000004100 */
[----:B------:R-:W-:Y:S01]  /*1760*/  FFMA R52, R52, R114, R57 ;  /* 0x0000007234347223 */ /* 0x000fe20000000039 */
[----:B------:R-:W-:-:S02]  /*1770*/  HADD2.F32 R120, -RZ, R38.H1_H1 ;  /* 0x30000026ff787230 */ /* 0x000fc40000004100 */
[----:B------:R-:W-:Y:S01]  /*1780*/  FFMA R62, R117, R116, R62 ;  /* 0x00000074753e7223 */ /* 0x000fe2000000003e */
[--C-:B------:R-:W-:Y:S02]  /*1790*/  HADD2.F32 R122, -RZ, R39.reuse.H0_H0 ;  /* 0x20000027ff7a7230 */ /* 0x100fe40000004100 */
[----:B------:R-:W-:Y:S02]  /*17a0*/  HADD2.F32 R124, -RZ, R39.H1_H1 ;  /* 0x30000027ff7c7230 */ /* 0x000fe40000004100 */
[----:B------:R-:W-:Y:S01]  /*17b0*/  FFMA R62, R119, R118, R62 ;  /* 0x00000076773e7223 */ /* 0x000fe2000000003e */
[----:B------:R-:W4:Y:S01]  /*17c0*/  LDS.128 R36, [R144+0x6030] ;  /* 0x0060300090247984 */ /* 0x000f220000000c00 */
[----:B------:R-:W-:Y:S02]  /*17d0*/  HADD2.F32 R115, -RZ, R54.H1_H1 ;  /* 0x30000036ff737230 */ /* 0x000fe40000004100 */
[----:B------:R-:W-:Y:S02]  /*17e0*/  HADD2.F32 R53, -RZ, R58.H1_H1 ;  /* 0x3000003aff357230 */ /* 0x000fe40000004100 */
[----:B------:R-:W-:Y:S01]  /*17f0*/  FFMA R62, R121, R120, R62 ;  /* 0x00000078793e7223 */ /* 0x000fe2000000003e */
[----:B------:R-:W-:-:S02]  /*1800*/  HADD2.F32 R116, -RZ, R55.H0_H0 ;  /* 0x20000037ff747230 */ /* 0x000fc40000004100 */
[----:B------:R-:W-:Y:S02]  /*1810*/  HADD2.F32 R54, -RZ, R59.H0_H0 ;  /* 0x2000003bff367230 */ /* 0x000fe40000004100 */
[----:B------:R-:W-:Y:S01]  /*1820*/  FFMA R53, R53, R115, R52 ;  /* 0x0000007335357223 */ /* 0x000fe20000000034 */
[----:B------:R-:W-:Y:S02]  /*1830*/  HADD2.F32 R117, -RZ, R55.H1_H1 ;  /* 0x30000037ff757230 */ /* 0x000fe40000004100 */
[----:B------:R-:W-:Y:S01]  /*1840*/  FFMA R123, R123, R122, R62 ;  /* 0x0000007a7b7b7223 */ /* 0x000fe2000000003e */
[----:B------:R-:W-:Y:S02]  /*1850*/  HADD2.F32 R59, -RZ, R59.H1_H1 ;  /* 0x3000003bff3b7230 */ /* 0x000fe40000004100 */
[----:B------:R-:W-:Y:S01]  /*1860*/  FFMA R54, R54, R116, R53 ;  /* 0x0000007436367223 */ /* 0x000fe20000000035 */
[----:B-1----:R-:W-:Y:S02]  /*1870*/  HADD2.F32 R118, -RZ, R44.H0_H0 ;  /* 0x2000002cff767230 */ /* 0x002fe40000004100 */
[----:B------:R-:W-:Y:S01]  /*1880*/  FFMA R60, R60, R124, R123 ;  /* 0x0000007c3c3c7223 */ /* 0x000fe2000000007b */
[----:B0-----:R-:W-:-:S02]  /*1890*/  HADD2.F32 R52, -RZ, R48.H0_H0 ;  /* 0x20000030ff347230 */ /* 0x001fc40000004100 */
[----:B------:R-:W-:Y:S01]  /*18a0*/  FFMA R59, R59, R117, R54 ;  /* 0x000000753b3b7223 */ /* 0x000fe20000000036 */
[----:B------:R-:W-:Y:S02]  /*18b0*/  HADD2.F32 R119, -RZ, R44.H1_H1 ;  /* 0x3000002cff777230 */ /* 0x000fe40000004100 */
[----:B------:R-:W-:Y:S02]  /*18c0*/  HADD2.F32 R61, -RZ, R48.H1_H1 ;  /* 0x30000030ff3d7230 */ /* 0x000fe40000004100 */
[----:B------:R-:W-:Y:S01]  /*18d0*/  FFMA R44, R52, R118, R59 ;  /* 0x00000076342c7223 */ /* 0x000fe2000000003b */
[--C-:B------:R-:W-:Y:S01]  /*18e0*/  HADD2.F32 R120, -RZ, R45.reuse.H0_H0 ;  /* 0x2000002dff787230 */ /* 0x100fe20000004100 */
[----:B------:R-:W0:Y:S01]  /*18f0*/  LDS.128 R52, [R144+0x4020] ;  /* 0x0040200090347984 */ /* 0x000e220000000c00 */
[----:B------:R-:W-:Y:S02]  /*1900*/  HADD2.F32 R121, -RZ, R45.H1_H1 ;  /* 0x3000002dff797230 */ /* 0x000fe40000004100 */
[----:B------:R-:W-:Y:S01]  /*1910*/  FFMA R61, R61, R119, R44 ;  /* 0x000000773d3d7223 */ /* 0x000fe2000000002c */
[--C-:B------:R-:W-:Y:S01]  /*1920*/  HADD2.F32 R44, -RZ, R49.reuse.H0_H0 ;  /* 0x20000031ff2c7230 */ /* 0x100fe20000004100 */
[----:B------:R-:W1:Y:S01]  /*1930*/  LDS.128 R56, [R69+0x20] ;  /* 0x0000200045387984 */ /* 0x000e620000000c00 */
[----:B------:R-:W-:-:S02]  /*1940*/  HADD2.F32 R49, -RZ, R49.H1_H1 ;  /* 0x30000031ff317230 */ /* 0x000fc40000004100 */
[----:B--2---:R-:W-:Y:S02]  /*1950*/  HADD2.F32 R48, -RZ, R40.H0_H0 ;  /* 0x20000028ff307230 */ /* 0x004fe40000004100 */
[----:B------:R-:W-:Y:S01]  /*1960*/  FFMA R44, R44, R120, R61 ;  /* 0x000000782c2c7223 */ /* 0x000fe2000000003d */
[--C-:B------:R-:W-:Y:S02]  /*1970*/  HADD2.F32 R122, -RZ, R46.reuse.H0_H0 ;  /* 0x2000002eff7a7230 */ /* 0x100fe40000004100 */
[----:B------:R-:W-:Y:S02]  /*1980*/  HADD2.F32 R123, -RZ, R46.H1_H1 ;  /* 0x3000002eff7b7230 */ /* 0x000fe40000004100 */
[----:B------:R-:W-:Y:S01]  /*1990*/  FFMA R49, R49, R121, R44 ;  /* 0x0000007931317223 */ /* 0x000fe2000000002c */
[----:B------:R-:W-:Y:S02]  /*19a0*/  HADD2.F32 R44, -RZ, R50.H0_H0 ;  /* 0x20000032ff2c7230 */ /* 0x000fe40000004100 */
[----:B------:R-:W-:-:S02]  /*19b0*/  HADD2.F32 R124, -RZ, R47.H0_H0 ;  /* 0x2000002fff7c7230 */ /* 0x000fc40000004100 */
[----:B------:R-:W-:Y:S02]  /*19c0*/  HADD2.F32 R40, -RZ, R40.H1_H1 ;  /* 0x30000028ff287230 */ /* 0x000fe40000004100 */
[----:B------:R-:W-:Y:S01]  /*19d0*/  FFMA R44, R44, R122, R49 ;  /* 0x0000007a2c2c7223 */ /* 0x000fe20000000031 */
[--C-:B----4-:R-:W-:Y:S02]  /*19e0*/  HADD2.F32 R45, -RZ, R36.reuse.H0_H0 ;  /* 0x20000024ff2d7230 */ /* 0x110fe40000004100 */
[----:B------:R-:W-:Y:S02]  /*19f0*/  HADD2.F32 R61, -RZ, R36.H1_H1 ;  /* 0x30000024ff3d7230 */ /* 0x000fe40000004100 */
[----:B------:R-:W-:Y:S02]  /*1a00*/  HADD2.F32 R36, -RZ, R51.H0_H0 ;  /* 0x20000033ff247230 */ /* 0x000fe40000004100 */
[----:B------:R-:W-:Y:S01]  /*1a10*/  FFMA R48, R45, R48, R60 ;  /* 0x000000302d307223 */ /* 0x000fe2000000003c */
[----:B------:R-:W-:-:S02]  /*1a20*/  HADD2.F32 R45, -RZ, R50.H1_H1 ;  /* 0x30000032ff2d7230 */ /* 0x000fc40000004100 */
[----:B------:R-:W-:Y:S02]  /*1a30*/  HADD2.F32 R125, -RZ, R47.H1_H1 ;  /* 0x3000002fff7d7230 */ /* 0x000fe40000004100 */
[----:B------:R-:W-:Y:S01]  /*1a40*/  FFMA R40, R61, R40, R48 ;  /* 0x000000283d287223 */ /* 0x000fe20000000030 */
        /* <DEDUP_REMOVED lines=8> */
[----:B------:R-:W-:Y:S01]  /*1ad0*/  FFMA R40, R49, R44, R40 ;  /* 0x0000002c31287223 */ /* 0x000fe20000000028 */
[----:B0-----:R-:W-:Y:S01]  /*1ae0*/  HADD2.F32 R126, -RZ, R52.H0_H0 ;  /* 0x20000034ff7e7230 */ /* 0x001fe20000004100 */
[----:B------:R-:W0:Y:S01]  /*1af0*/  LDS.128 R48, [R144+0x6040] ;  /* 0x0060400090307984 */ /* 0x000e220000000c00 */
[----:B------:R-:W-:Y:S02]  /*1b00*/  HADD2.F32 R45, -RZ, R38.H0_H0 ;  /* 0x20000026ff2d7230 */ /* 0x000fe40000004100 */
[----:B------:R-:W-:Y:S01]  /*1b10*/  FFMA R44, R37, R41, R40 ;  /* 0x00000029252c7223 */ /* 0x000fe20000000028 */
[----:B-1----:R-:W-:Y:S02]  /*1b20*/  HADD2.F32 R36, -RZ, R56.H0_H0 ;  /* 0x20000038ff247230 */ /* 0x002fe40000004100 */
[----:B------:R-:W-:-:S02]  /*1b30*/  HADD2.F32 R127, -RZ, R52.H1_H1 ;  /* 0x30000034ff7f7230 */ /* 0x000fc40000004100 */
[----:B------:R-:W-:Y:S02]  /*1b40*/  HADD2.F32 R46, -RZ, R42.H0_H0 ;  /* 0x2000002aff2e7230 */ /* 0x000fe40000004100 */
[----:B------:R-:W-:Y:S01]  /*1b50*/  FFMA R40, R36, R126, R47 ;  /* 0x0000007e24287223 */ /* 0x000fe2000000002f */
        /* <DEDUP_REMOVED lines=13> */
[----:B------:R-:W2:Y:S01]  /*1c30*/  LDS.128 R40, [R144+0x4030] ;  /* 0x0040300090287984 */ /* 0x000ea20000000c00 */
        /* <DEDUP_REMOVED lines=13> */
[----:B------:R-:W-:Y:S01]  /*1d10*/  HADD2.F32 R132, -RZ, R55.H0_H0 ;  /* 0x20000037ff847230 */ /* 0x000fe20000004100 */
[----:B------:R-:W-:Y:S01]  /*1d20*/  LDS.128 R64, [R69+0x40] ;  /* 0x0000400045407984 */ /* 0x000fe20000000c00 */
[----:B------:R-:W-:Y:S02]  /*1d30*/  HADD2.F32 R52, -RZ, R59.H0_H0 ;  /* 0x2000003bff347230 */ /* 0x000fe40000004100 */
[----:B------:R-:W-:Y:S01]  /*1d40*/  FFMA R53, R53, R131, R56 ;  /* 0x0000008335357223 */ /* 0x000fe20000000038 */
[----:B------:R-:W-:Y:S02]  /*1d50*/  HADD2.F32 R133, -RZ, R55.H1_H1 ;  /* 0x30000037ff857230 */ /* 0x000fe40000004100 */
[----:B------:R-:W-:Y:S02]  /*1d60*/  HADD2.F32 R137, -RZ, R59.H1_H1 ;  /* 0x3000003bff897230 */ /* 0x000fe40000004100 */
[----:B------:R-:W-:Y:S01]  /*1d70*/  FFMA R136, R52, R132, R53 ;  /* 0x0000008434887223 */ /* 0x000fe20000000035 */
[----:B------:R-:W-:Y:S01]  /*1d80*/  LDS.128 R56, [R69+0x8050] ;  /* 0x0080500045387984 */ /* 0x000fe20000000c00 */
[----:B0-----:R-:W-:-:S02]  /*1d90*/  HADD2.F32 R142, -RZ, R48.H0_H0 ;  /* 0x20000030ff8e7230 */ /* 0x001fc40000004100 */
[----:B------:R-:W-:Y:S01]  /*1da0*/  HADD2.F32 R147, -RZ, R48.H1_H1 ;  /* 0x30000030ff937230 */ /* 0x000fe20000004100 */
[----:B------:R-:W0:Y:S01]  /*1db0*/  LDS.128 R52, [R144+0x6050] ;  /* 0x0060500090347984 */ /* 0x000e220000000c00 */
[--C-:B------:R-:W-:Y:S02]  /*1dc0*/  HADD2.F32 R139, -RZ, R49.reuse.H0_H0 ;  /* 0x20000031ff8b7230 */ /* 0x100fe40000004100 */
[----:B------:R-:W-:Y:S02]  /*1dd0*/  HADD2.F32 R138, -RZ, R49.H1_H1 ;  /* 0x30000031ff8a7230 */ /* 0x000fe40000004100 */
[--C-:B------:R-:W-:Y:S02]  /*1de0*/  HADD2.F32 R49, -RZ, R50.reuse.H0_H0 ;  /* 0x20000032ff317230 */ /* 0x100fe40000004100 */
[----:B------:R-:W-:Y:S02]  /*1df0*/  HADD2.F32 R50, -RZ, R50.H1_H1 ;  /* 0x30000032ff327230 */ /* 0x000fe40000004100 */
[----:B-1----:R-:W-:-:S02]  /*1e00*/  HADD2.F32 R145, -RZ, R36.H0_H0 ;  /* 0x20000024ff917230 */ /* 0x002fc40000004100 */
[----:B------:R-:W-:Y:S02]  /*1e10*/  HADD2.F32 R146, -RZ, R36.H1_H1 ;  /* 0x30000024ff927230 */ /* 0x000fe40000004100 */
[--C-:B------:R-:W-:Y:S02]  /*1e20*/  HADD2.F32 R148, -RZ, R37.reuse.H0_H0 ;  /* 0x20000025ff947230 */ /* 0x100fe40000004100 */
[----:B------:R-:W-:Y:S01]  /*1e30*/  FFMA R142, R142, R145, R141 ;  /* 0x000000918e8e7223 */ /* 0x000fe2000000008d */
[----:B------:R-:W-:Y:S02]  /*1e40*/  HADD2.F32 R149, -RZ, R37.H1_H1 ;  /* 0x30000025ff957230 */ /* 0x000fe40000004100 */
[--C-:B------:R-:W-:Y:S02]  /*1e50*/  HADD2.F32 R140, -RZ, R38.reuse.H0_H0 ;  /* 0x20000026ff8c7230 */ /* 0x100fe40000004100 */
[----:B------:R-:W-:Y:S01]  /*1e60*/  FFMA R142, R147, R146, R142 ;  /* 0x00000092938e7223 */ /* 0x000fe2000000008e */
[----:B------:R-:W-:-:S02]  /*1e70*/  HADD2.F32 R143, -RZ, R38.H1_H1 ;  /* 0x30000026ff8f7230 */ /* 0x000fc40000004100 */
[--C-:B------:R-:W-:Y:S02]  /*1e80*/  HADD2.F32 R37, -RZ, R39.reuse.H0_H0 ;  /* 0x20000027ff257230 */ /* 0x100fe40000004100 */
[----:B------:R-:W-:Y:S02]  /*1e90*/  HADD2.F32 R36, -RZ, R39.H1_H1 ;  /* 0x30000027ff247230 */ /* 0x000fe40000004100 */
[----:B------:R-:W-:Y:S01]  /*1ea0*/  FFMA R39, R137, R133, R136 ;  /* 0x0000008589277223 */ /* 0x000fe20000000088 */
[----:B--2---:R-:W-:Y:S02]  /*1eb0*/  HADD2.F32 R134, -RZ, R40.H0_H0 ;  /* 0x20000028ff867230 */ /* 0x004fe40000004100 */
[----:B------:R-:W-:Y:S02]  /*1ec0*/  HADD2.F32 R38, -RZ, R44.H0_H0 ;  /* 0x2000002cff267230 */ /* 0x000fe40000004100 */
[----:B------:R-:W-:Y:S02]  /*1ed0*/  HADD2.F32 R137, -RZ, R40.H1_H1 ;  /* 0x30000028ff897230 */ /* 0x000fe40000004100 */
[----:B------:R-:W-:-:S02]  /*1ee0*/  HADD2.F32 R141, -RZ, R44.H1_H1 ;  /* 0x3000002cff8d7230 */ /* 0x000fc40000004100 */
[----:B------:R-:W-:Y:S01]  /*1ef0*/  FFMA R38, R38, R134, R39 ;  /* 0x0000008626267223 */ /* 0x000fe20000000027 */
[----:B------:R-:W-:Y:S02]  /*1f00*/  HADD2.F32 R136, -RZ, R41.H0_H0 ;  /* 0x20000029ff887230 */ /* 0x000fe40000004100 */
[----:B------:R-:W-:Y:S01]  /*1f10*/  FFMA R39, R139, R148, R142 ;  /* 0x000000948b277223 */ /* 0x000fe2000000008e */
[----:B------:R-:W-:Y:S02]  /*1f20*/  HADD2.F32 R40, -RZ, R45.H0_H0 ;  /* 0x2000002dff287230 */ /* 0x000fe40000004100 */
[----:B------:R-:W-:Y:S01]  /*1f30*/  FFMA R141, R141, R137, R38 ;  /* 0x000000898d8d7223 */ /* 0x000fe20000000026 */
[----:B------:R-:W-:Y:S02]  /*1f40*/  HADD2.F32 R139, -RZ, R41.H1_H1 ;  /* 0x30000029ff8b7230 */ /* 0x000fe40000004100 */
[----:B------:R-:W-:Y:S01]  /*1f50*/  FFMA R138, R138, R149, R39 ;  /* 0x000000958a8a7223 */ /* 0x000fe20000000027 */
        /* <DEDUP_REMOVED lines=13> */
[----:B------:R-:W-:Y:S02]  /*2030*/  HADD2.F32 R41, -RZ, R47.H0_H0 ;  /* 0x2000002fff297230 */ /* 0x000fe40000004100 */
[----:B------:R-:W-:Y:S01]  /*2040*/  FFMA R48, R48, R37, R49 ;  /* 0x0000002530307223 */ /* 0x000fe20000000031 */
[----:B------:R-:W-:Y:S02]  /*2050*/  HADD2.F32 R51, -RZ, R51.H1_H1 ;  /* 0x30000033ff337230 */ /* 0x000fe40000004100 */
[----:B------:R-:W-:-:S02]  /*2060*/  HADD2.F32 R140, -RZ, R43.H1_H1 ;  /* 0x3000002bff8c7230 */ /* 0x000fc40000004100 */
[----:B------:R-:W-:Y:S01]  /*2070*/  FFMA R41, R41, R143, R46 ;  /* 0x0000008f29297223 */ /* 0x000fe2000000002e */
[----:B------:R-:W-:Y:S02]  /*2080*/  HADD2.F32 R38, -RZ, R47.H1_H1 ;  /* 0x3000002fff267230 */ /* 0x000fe40000004100 */
[----:B------:R-:W-:Y:S01]  /*2090*/  FFMA R36, R51, R36, R48 ;  /* 0x0000002433247223 */ /* 0x000fe20000000030 */
[----:B0-----:R-:W-:Y:S01]  /*20a0*/  HADD2.F32 R39, -RZ, R52.H0_H0 ;  /* 0x20000034ff277230 */ /* 0x001fe20000004100 */
[----:B------:R-:W-:Y:S01]  /*20b0*/  LDS.128 R48, [R144+0x4050] ;  /* 0x0040500090307984 */ /* 0x000fe20000000c00 */
[----:B------:R-:W-:Y:S02]  /*20c0*/  HADD2.F32 R40, -RZ, R56.H0_H0 ;  /* 0x20000038ff287230 */ /* 0x000fe40000004100 */
[----:B------:R-:W-:Y:S01]  /*20d0*/  FFMA R38, R38, R140, R41 ;  /* 0x0000008c26267223 */ /* 0x000fe20000000029 */
[----:B------:R-:W-:Y:S01]  /*20e0*/  HADD2.F32 R145, -RZ, R60.H0_H0 ;  /* 0x2000003cff917230 */ /* 0x000fe20000004100 */
[----:B------:R-:W-:Y:S01]  /*20f0*/  LDS.128 R44, [R69+0x50] ;  /* 0x00005000452c7984 */ /* 0x000fe20000000c00 */
[----:B------:R-:W-:-:S02]  /*2100*/  HADD2.F32 R37, -RZ, R64.H0_H0 ;  /* 0x20000040ff257230 */ /* 0x000fc40000004100 */
[----:B------:R-:W-:Y:S01]  /*2110*/  FFMA R40, R39, R40, R36 ;  /* 0x0000002827287223 */ /* 0x000fe20000000024 */
[----:B------:R-:W-:Y:S02]  /*2120*/  HADD2.F32 R41, -RZ, R52.H1_H1 ;  /* 0x30000034ff297230 */ /* 0x000fe40000004100 */
[----:B------:R-:W-:Y:S02]  /*2130*/  HADD2.F32 R56, -RZ, R56.H1_H1 ;  /* 0x30000038ff387230 */ /* 0x000fe40000004100 */
[----:B------:R-:W-:Y:S01]  /*2140*/  FFMA R147, R37, R145, R38 ;  /* 0x0000009125937223 */ /* 0x000fe20000000026 */
[----:B------:R-:W-:Y:S01]  /*2150*/  HADD2.F32 R142, -RZ, R60.H1_H1 ;  /* 0x3000003cff8e7230 */ /* 0x000fe20000004100 */
[----:B------:R-:W0:Y:S01]  /*2160*/  LDS.128 R36, [R144+0x6060] ;  /* 0x0060600090247984 */ /* 0x000e220000000c00 */
[----:B------:R-:W-:Y:S02]  /*2170*/  HADD2.F32 R64, -RZ, R64.H1_H1 ;  /* 0x30000040ff407230 */ /* 0x000fe40000004100 */
[----:B------:R-:W-:Y:S01]  /*2180*/  FFMA R56, R41, R56, R40 ;  /* 0x0000003829387223 */ /* 0x000fe20000000028 */
[----:B------:R-:W-:Y:S01]  /*2190*/  HADD2.F32 R149, -RZ, R53.H0_H0 ;  /* 0x20000035ff957230 */ /* 0x000fe20000004100 */
[----:B------:R-:W1:Y:S01]  /*21a0*/  LDS.128 R40, [R69+0x8060] ;  /* 0x0080600045287984 */ /* 0x000e620000000c00 */
        /* <DEDUP_REMOVED lines=8> */
[----:B------:R-:W-:-:S02]  /*2230*/  HADD2.F32 R53, -RZ, R54.H0_H0 ;  /* 0x20000036ff357230 */ /* 0x000fc40000004100 */
[--C-:B------:R-:W-:Y:S02]  /*2240*/  HADD2.F32 R150, -RZ, R58.reuse.H0_H0 ;  /* 0x2000003aff967230 */ /* 0x100fe40000004100 */
[----:B------:R-:W-:Y:S01]  /*2250*/  FFMA R57, R57, R147, R64 ;  /* 0x0000009339397223 */ /* 0x000fe20000000040 */
[----:B------:R-:W-:Y:S02]  /*2260*/  HADD2.F32 R152, -RZ, R58.H1_H1 ;  /* 0x3000003aff987230 */ /* 0x000fe40000004100 */
[----:B------:R-:W-:Y:S02]  /*2270*/  HADD2.F32 R146, -RZ, R61.H1_H1 ;  /* 0x3000003dff927230 */ /* 0x000fe40000004100 */
[----:B------:R-:W-:Y:S01]  /*2280*/  FFMA R53, R53, R150, R60 ;  /* 0x0000009635357223 */ /* 0x000fe2000000003c */
[----:B------:R-:W-:Y:S02]  /*2290*/  HADD2.F32 R58, -RZ, R65.H1_H1 ;  /* 0x30000041ff3a7230 */ /* 0x000fe40000004100 */
[----:B------:R-:W-:-:S02]  /*22a0*/  HADD2.F32 R54, -RZ, R54.H1_H1 ;  /* 0x30000036ff367230 */ /* 0x000fc40000004100 */
[--C-:B------:R-:W-:Y:S02]  /*22b0*/  HADD2.F32 R153, -RZ, R59.reuse.H0_H0 ;  /* 0x2000003bff997230 */ /* 0x100fe40000004100 */
[----:B------:R-:W-:Y:S01]  /*22c0*/  FFMA R58, R58, R146, R57 ;  /* 0x000000923a3a7223 */ /* 0x000fe20000000039 */
[----:B------:R-:W-:Y:S02]  /*22d0*/  HADD2.F32 R56, -RZ, R59.H1_H1 ;  /* 0x3000003bff387230 */ /* 0x000fe40000004100 */
[----:B------:R-:W-:Y:S01]  /*22e0*/  FFMA R57, R54, R152, R53 ;  /* 0x0000009836397223 */ /* 0x000fe20000000035 */
[----:B------:R-:W-:Y:S02]  /*22f0*/  HADD2.F32 R149, -RZ, R62.H0_H0 ;  /* 0x2000003eff957230 */ /* 0x000fe40000004100 */
[----:B------:R-:W-:Y:S02]  /*2300*/  HADD2.F32 R59, -RZ, R66.H0_H0 ;  /* 0x20000042ff3b7230 */ /* 0x000fe40000004100 */
[----:B------:R-:W-:-:S02]  /*2310*/  HADD2.F32 R52, -RZ, R55.H0_H0 ;  /* 0x20000037ff347230 */ /* 0x000fc40000004100 */
[----:B------:R-:W-:Y:S02]  /*2320*/  HADD2.F32 R148, -RZ, R62.H1_H1 ;  /* 0x3000003eff947230 */ /* 0x000fe40000004100 */
[----:B------:R-:W-:Y:S01]  /*2330*/  FFMA R59, R59, R149, R58 ;  /* 0x000000953b3b7223 */ /* 0x000fe2000000003a */
[----:B------:R-:W-:Y:S02]  /*2340*/  HADD2.F32 R66, -RZ, R66.H1_H1 ;  /* 0x30000042ff427230 */ /* 0x000fe40000004100 */
[----:B------:R-:W-:Y:S01]  /*2350*/  FFMA R54, R52, R153, R57 ;  /* 0x0000009934367223 */ /* 0x000fe20000000039 */
[----:B------:R-:W-:Y:S02]  /*2360*/  HADD2.F32 R55, -RZ, R55.H1_H1 ;  /* 0x30000037ff377230 */ /* 0x000fe40000004100 */
[----:B------:R-:W-:Y:S02]  /*2370*/  HADD2.F32 R151, -RZ, R63.H0_H0 ;  /* 0x2000003fff977230 */ /* 0x000fe40000004100 */
[----:B------:R-:W-:Y:S01]  /*2380*/  FFMA R66, R66, R148, R59 ;  /* 0x0000009442427223 */ /* 0x000fe2000000003b */
[----:B------:R-:W-:-:S02]  /*2390*/  HADD2.F32 R53, -RZ, R67.H0_H0 ;  /* 0x20000043ff357230 */ /* 0x000fc40000004100 */
[----:B------:R-:W-:Y:S01]  /*23a0*/  FFMA R54, R55, R56, R54 ;  /* 0x0000003837367223 */ /* 0x000fe20000000036 */
[----:B------:R-:W-:Y:S02]  /*23b0*/  HADD2.F32 R150, -RZ, R63.H1_H1 ;  /* 0x3000003fff967230 */ /* 0x000fe40000004100 */
[----:B------:R-:W-:Y:S02]  /*23c0*/  HADD2.F32 R52, -RZ, R67.H1_H1 ;  /* 0x30000043ff347230 */ /* 0x000fe40000004100 */
[----:B------:R-:W-:Y:S01]  /*23d0*/  FFMA R53, R53, R151, R66 ;  /* 0x0000009735357223 */ /* 0x000fe20000000042 */
[----:B0-----:R-:W-:Y:S01]  /*23e0*/  HADD2.F32 R55, -RZ, R36.H0_H0 ;  /* 0x20000024ff377230 */ /* 0x001fe20000004100 */
[----:B------:R-:W-:Y:S01]  /*23f0*/  LDS.128 R64, [R69+0x8070] ;  /* 0x0080700045407984 */ /* 0x000fe20000000c00 */
[----:B-1----:R-:W-:Y:S02]  /*2400*/  HADD2.F32 R56, -RZ, R40.H0_H0 ;  /* 0x20000028ff387230 */ /* 0x002fe40000004100 */
[----:B------:R-:W-:Y:S01]  /*2410*/  FFMA R52, R52, R150, R53 ;  /* 0x0000009634347223 */ /* 0x000fe20000000035 */
[----:B------:R-:W-:-:S02]  /*2420*/  HADD2.F32 R57, -RZ, R36.H1_H1 ;  /* 0x30000024ff397230 */ /* 0x000fc40000004100 */
[----:B------:R-:W-:Y:S02]  /*2430*/  HADD2.F32 R40, -RZ, R40.H1_H1 ;  /* 0x30000028ff287230 */ /* 0x000fe40000004100 */
[----:B------:R-:W-:Y:S01]  /*2440*/  FFMA R54, R55, R56, R54 ;  /* 0x0000003837367223 */ /* 0x000fe20000000036 */
[----:B------:R-:W-:Y:S02]  /*2450*/  HADD2.F32 R153, -RZ, R48.H0_H0 ;  /* 0x20000030ff997230 */ /* 0x000fe40000004100 */
        /* <DEDUP_REMOVED lines=12> */
[--C-:B------:R-:W-:Y:S01]  /*2520*/  HADD2.F32 R155, -RZ, R49.reuse.H0_H0 ;  /* 0x20000031ff9b7230 */ /* 0x100fe20000004100 */
[----:B------:R-:W0:Y:S01]  /*2530*/  LDS.128 R52, [R144+0x4060] ;  /* 0x0040600090347984 */ /* 0x000e220000000c00 */
[----:B------:R-:W-:-:S02]  /*2540*/  HADD2.F32 R44, -RZ, R49.H1_H1 ;  /* 0x30000031ff2c7230 */ /* 0x000fc40000004100 */
[----:B------:R-:W-:Y:S01]  /*2550*/  FFMA R41, R37, R41, R40 ;  /* 0x0000002925297223 */ /* 0x000fe20000000028 */
[----:B------:R-:W-:Y:S02]  /*2560*/  HADD2.F32 R60, -RZ, R38.H0_H0 ;  /* 0x20000026ff3c7230 */ /* 0x000fe40000004100 */
[----:B------:R-:W-:Y:S02]  /*2570*/  HADD2.F32 R49, -RZ, R42.H0_H0 ;  /* 0x2000002aff317230 */ /* 0x000fe40000004100 */
[--C-:B------:R-:W-:Y:S02]  /*2580*/  HADD2.F32 R37, -RZ, R45.reuse.H0_H0 ;  /* 0x2000002dff257230 */ /* 0x100fe40000004100 */
[----:B------:R-:W-:Y:S02]  /*2590*/  HADD2.F32 R40, -RZ, R45.H1_H1 ;  /* 0x3000002dff287230 */ /* 0x000fe40000004100 */
[----:B------:R-:W-:Y:S01]  /*25a0*/  FFMA R41, R60, R49, R41 ;  /* 0x000000313c297223 */ /* 0x000fe20000000029 */
[--C-:B------:R-:W-:Y:S01]  /*25b0*/  HADD2.F32 R45, -RZ, R50.reuse.H0_H0 ;  /* 0x20000032ff2d7230 */ /* 0x100fe20000004100 */
[----:B------:R-:W1:Y:S01]  /*25c0*/  LDS.128 R60, [R144+0x6070] ;  /* 0x00607000903c7984 */ /* 0x000e620000000c00 */
[----:B------:R-:W-:Y:S01]  /*25d0*/  FFMA R37, R37, R155, R36 ;  /* 0x0000009b25257223 */ /* 0x000fe20000000024 */
[----:B------:R-:W-:-:S02]  /*25e0*/  HADD2.F32 R50, -RZ, R50.H1_H1 ;  /* 0x30000032ff327230 */ /* 0x000fc40000004100 */
[----:B------:R-:W-:Y:S02]  /*25f0*/  HADD2.F32 R49, -RZ, R51.H0_H0 ;  /* 0x20000033ff317230 */ /* 0x000fe40000004100 */
[----:B------:R-:W-:Y:S01]  /*2600*/  FFMA R40, R40, R44, R37 ;  /* 0x0000002c28287223 */ /* 0x000fe20000000025 */
[--C-:B------:R-:W-:Y:S02]  /*2610*/  HADD2.F32 R37, -RZ, R46.reuse.H0_H0 ;  /* 0x2000002eff257230 */ /* 0x100fe40000004100 */
[----:B------:R-:W-:Y:S02]  /*2620*/  HADD2.F32 R46, -RZ, R46.H1_H1 ;  /* 0x3000002eff2e7230 */ /* 0x000fe40000004100 */
[----:B------:R-:W-:Y:S02]  /*2630*/  HADD2.F32 R38, -RZ, R38.H1_H1 ;  /* 0x30000026ff267230 */ /* 0x000fe40000004100 */
[----:B------:R-:W-:Y:S01]  /*2640*/  FFMA R37, R37, R45, R40 ;  /* 0x0000002d25257223 */ /* 0x000fe20000000028 */
[----:B------:R-:W-:-:S02]  /*2650*/  HADD2.F32 R42, -RZ, R42.H1_H1 ;  /* 0x3000002aff2a7230 */ /* 0x000fc40000004100 */
[----:B------:R-:W-:Y:S02]  /*2660*/  HADD2.F32 R40, -RZ, R43.H0_H0 ;  /* 0x2000002bff287230 */ /* 0x000fe40000004100 */
[----:B------:R-:W-:Y:S01]  /*2670*/  FFMA R36, R46, R50, R37 ;  /* 0x000000322e247223 */ /* 0x000fe20000000025 */
[----:B------:R-:W-:Y:S02]  /*2680*/  HADD2.F32 R37, -RZ, R47.H0_H0 ;  /* 0x2000002fff257230 */ /* 0x000fe40000004100 */
[----:B------:R-:W-:Y:S01]  /*2690*/  FFMA R38, R38, R42, R41 ;  /* 0x0000002a26267223 */ /* 0x000fe20000000029 */
        /* <DEDUP_REMOVED lines=8> */
[----:B0-----:R-:W-:Y:S02]  /*2720*/  HADD2.F32 R47, -RZ, R52.H0_H0 ;  /* 0x20000034ff2f7230 */ /* 0x001fe40000004100 */
        /* <DEDUP_REMOVED lines=8> */
[----:B-1----:R-:W-:Y:S02]  /*27b0*/  HADD2.F32 R39, -RZ, R60.H0_H0 ;  /* 0x2000003cff277230 */ /* 0x002fe40000004100 */
[----:B------:R-:W-:-:S02]  /*27c0*/  HADD2.F32 R37, -RZ, R57.H0_H0 ;  /* 0x20000039ff257230 */ /* 0x000fc40000004100 */
[----:B------:R-:W-:Y:S02]  /*27d0*/  HADD2.F32 R41, -RZ, R60.H1_H1 ;  /* 0x3000003cff297230 */ /* 0x000fe40000004100 */
[----:B------:R-:W-:Y:S01]  /*27e0*/  FFMA R154, R39, R36, R38 ;  /* 0x00000024279a7223 */ /* 0x000fe20000000026 */
        /* <DEDUP_REMOVED lines=13> */
[--C-:B------:R-:W-:Y:S02]  /*28c0*/  HADD2.F32 R157, -RZ, R59.reuse.H0_H0 ;  /* 0x2000003bff9d7230 */ /* 0x100fe40000004100 */
[----:B------:R-:W-:Y:S02]  /*28d0*/  HADD2.F32 R60, -RZ, R59.H1_H1 ;  /* 0x3000003bff3c7230 */ /* 0x000fe40000004100 */
[----:B------:R-:W-:Y:S01]  /*28e0*/  FFMA R58, R58, R54, R57 ;  /* 0x000000363a3a7223 */ /* 0x000fe20000000039 */
[----:B------:R-:W-:-:S05]  /*28f0*/  HADD2.F32 R57, -RZ, R55.H0_H0 ;  /* 0x20000037ff397230 */ /* 0x000fca0000004100 */
[----:B------:R-:W-:Y:S01]  /*2900*/  FFMA R157, R157, R57, R58 ;  /* 0x000000399d9d7223 */ /* 0x000fe2000000003a */
[----:B------:R-:W-:-:S05]  /*2910*/  HADD2.F32 R58, -RZ, R55.H1_H1 ;  /* 0x30000037ff3a7230 */ /* 0x000fca0000004100 */
[----:B------:R-:W-:Y:S01]  /*2920*/  FFMA R60, R60, R58, R157 ;  /* 0x0000003a3c3c7223 */ /* 0x000fe2000000009d */
[----:B0-----:R-:W-:Y:S02]  /*2930*/  HADD2.F32 R55, -RZ, R36.H0_H0 ;  /* 0x20000024ff377230 */ /* 0x001fe40000004100 */
[----:B------:R-:W-:Y:S02]  /*2940*/  HADD2.F32 R64, -RZ, R37.H1_H1 ;  /* 0x30000025ff407230 */ /* 0x000fe40000004100 */
[--C-:B-1----:R-:W-:Y:S02]  /*2950*/  HADD2.F32 R59, -RZ, R40.reuse.H0_H0 ;  /* 0x20000028ff3b7230 */ /* 0x102fe40000004100 */
[----:B------:R-:W-:Y:S02]  /*2960*/  HADD2.F32 R40, -RZ, R40.H1_H1 ;  /* 0x30000028ff287230 */ /* 0x000fe40000004100 */
[----:B------:R-:W-:Y:S02]  /*2970*/  HADD2.F32 R157, -RZ, R41.H0_H0 ;  /* 0x20000029ff9d7230 */ /* 0x000fe40000004100 */
[----:B------:R-:W-:Y:S01]  /*2980*/  FFMA R59, R59, R55, R60 ;  /* 0x000000373b3b7223 */ /* 0x000fe2000000003c */
[----:B------:R-:W-:-:S02]  /*2990*/  HADD2.F32 R60, -RZ, R36.H1_H1 ;  /* 0x30000024ff3c7230 */ /* 0x000fc40000004100 */
[----:B------:R-:W-:Y:S02]  /*29a0*/  HADD2.F32 R36, -RZ, R41.H1_H1 ;  /* 0x30000029ff247230 */ /* 0x000fe40000004100 */
[----:B------:R-:W-:Y:S02]  /*29b0*/  HADD2.F32 R144, -RZ, R38.H1_H1 ;  /* 0x30000026ff907230 */ /* 0x000fe40000004100 */
[----:B------:R-:W-:Y:S01]  /*29c0*/  FFMA R40, R40, R60, R59 ;  /* 0x0000003c28287223 */ /* 0x000fe2000000003b */
[----:B------:R-:W-:Y:S02]  /*29d0*/  HADD2.F32 R59, -RZ, R37.H0_H0 ;  /* 0x20000025ff3b7230 */ /* 0x000fe40000004100 */
[--C-:B------:R-:W-:Y:S02]  /*29e0*/  HADD2.F32 R37, -RZ, R42.reuse.H0_H0 ;  /* 0x2000002aff257230 */ /* 0x100fe40000004100 */
[----:B------:R-:W-:Y:S02]  /*29f0*/  HADD2.F32 R42, -RZ, R42.H1_H1 ;  /* 0x3000002aff2a7230 */ /* 0x000fe40000004100 */
[----:B------:R-:W-:Y:S01]  /*2a00*/  FFMA R157, R157, R59, R40 ;  /* 0x0000003b9d9d7223 */ /* 0x000fe20000000028 */
[----:B------:R-:W-:-:S02]  /*2a10*/  HADD2.F32 R159, -RZ, R39.H0_H0 ;  /* 0x20000027ff9f7230 */ /* 0x000fc40000004100 */
[----:B------:R-:W-:Y:S02]  /*2a20*/  HADD2.F32 R152, -RZ, R39.H1_H1 ;  /* 0x30000027ff987230 */ /* 0x000fe40000004100 */
[----:B------:R-:W-:Y:S01]  /*2a30*/  FFMA R36, R36, R64, R157 ;  /* 0x0000004024247223 */ /* 0x000fe2000000009d */
[----:B------:R-:W-:Y:S02]  /*2a40*/  HADD2.F32 R157, -RZ, R38.H0_H0 ;  /* 0x20000026ff9d7230 */ /* 0x000fe40000004100 */
[----:B------:R-:W-:Y:S02]  /*2a50*/  HADD2.F32 R38, -RZ, R65.H0_H0 ;  /* 0x20000041ff267230 */ /* 0x000fe40000004100 */
[----:B------:R-:W-:Y:S02]  /*2a60*/  HADD2.F32 R40, -RZ, R61.H1_H1 ;  /* 0x3000003dff287230 */ /* 0x000fe40000004100 */
[----:B------:R-:W-:Y:S01]  /*2a70*/  FFMA R37, R37, R157, R36 ;  /* 0x0000009d25257223 */ /* 0x000fe20000000024 */
[----:B------:R-:W-:-:S02]  /*2a80*/  HADD2.F32 R36, -RZ, R43.H1_H1 ;  /* 0x3000002bff247230 */ /* 0x000fc40000004100 */
[----:B------:R-:W-:Y:S02]  /*2a90*/  HADD2.F32 R65, -RZ, R65.H1_H1 ;  /* 0x30000041ff417230 */ /* 0x000fe40000004100 */
[----:B------:R-:W-:Y:S01]  /*2aa0*/  FFMA R42, R42, R144, R37 ;  /* 0x000000902a2a7223 */ /* 0x000fe20000000025 */
[----:B------:R-:W-:Y:S02]  /*2ab0*/  HADD2.F32 R37, -RZ, R43.H0_H0 ;  /* 0x2000002bff257230 */ /* 0x000fe40000004100 */
[--C-:B------:R-:W-:Y:S02]  /*2ac0*/  HADD2.F32 R39, -RZ, R66.reuse.H0_H0 ;  /* 0x20000042ff277230 */ /* 0x100fe40000004100 */
[----:B------:R-:W-:Y:S02]  /*2ad0*/  HADD2.F32 R66, -RZ, R66.H1_H1 ;  /* 0x30000042ff427230 */ /* 0x000fe40000004100 */
[----:B------:R-:W-:Y:S01]  /*2ae0*/  FFMA R37, R37, R159, R42 ;  /* 0x0000009f25257223 */ /* 0x000fe2000000002a */
[--C-:B------:R-:W-:Y:S01]  /*2af0*/  HADD2.F32 R41, -RZ, R67.reuse.H0_H0 ;  /* 0x20000043ff297230 */ /* 0x100fe20000004100 */
[----:B------:R-:W0:Y:S01]  /*2b00*/  LDC.64 R42, c[0x0][0x3c8] ;  /* 0x0000f200ff2a7b82 */ /* 0x000e220000000a00 */
[----:B------:R-:W-:-:S02]  /*2b10*/  HADD2.F32 R67, -RZ, R67.H1_H1 ;  /* 0x30000043ff437230 */ /* 0x000fc40000004100 */
[----:B------:R-:W-:Y:S01]  /*2b20*/  FFMA R36, R36, R152, R37 ;  /* 0x0000009824247223 */ /* 0x000fe20000000025 */
[----:B------:R-:W-:-:S03]  /*2b30*/  HADD2.F32 R37, -RZ, R61.H0_H0 ;  /* 0x2000003dff257230 */ /* 0x000fc60000004100 */
[----:B---3--:R-:W-:Y:S02]  /*2b40*/  FFMA R36, R36, UR9, -R107 ;  /* 0x0000000924247c23 */ /* 0x008fe4000800086b */
[----:B------:R-:W-:Y:S02]  /*2b50*/  FFMA R37, R37, R38, R154 ;  /* 0x0000002625257223 */ /* 0x000fe4000000009a */
[----:B------:R-:W-:Y:S01]  /*2b60*/  FMUL R38, R36, 1.4426950216293334961 ;  /* 0x3fb8aa3b24267820 */ /* 0x000fe20000400000 */
[--C-:B------:R-:W-:Y:S02]  /*2b70*/  HADD2.F32 R36, -RZ, R62.reuse.H0_H0 ;  /* 0x2000003eff247230 */ /* 0x100fe40000004100 */
[----:B------:R-:W-:Y:S01]  /*2b80*/  FFMA R37, R40, R65, R37 ;  /* 0x0000004128257223 */ /* 0x000fe20000000025 */
[----:B------:R-:W-:Y:S01]  /*2b90*/  HADD2.F32 R62, -RZ, R62.H1_H1 ;  /* 0x3000003eff3e7230 */ /* 0x000fe20000004100 */
[----:B------:R-:W-:Y:S02]  /*2ba0*/  FSETP.GEU.AND P0, PT, R38, -126, PT ;  /* 0xc2fc00002600780b */ /* 0x000fe40003f0e000 */
[----:B------:R-:W-:Y:S01]  /*2bb0*/  FFMA R39, R36, R39, R37 ;  /* 0x0000002724277223 */ /* 0x000fe20000000025 */
[----:B------:R-:W-:Y:S01]  /*2bc0*/  HADD2.F32 R40, -RZ, R63.H0_H0 ;  /* 0x2000003fff287230 */ /* 0x000fe20000004100 */
[----:B------:R-:W1:Y:S02]  /*2bd0*/  LDS.64 R36, [R69] ;  /* 0x0000000045247984 */ /* 0x000e640000000a00 */
[----:B------:R-:W-:Y:S01]  /*2be0*/  FFMA R39, R62, R66, R39 ;  /* 0x000000423e277223 */ /* 0x000fe20000000027 */
[----:B------:R-:W-:-:S03]  /*2bf0*/  IMAD R66, R135, UR10, RZ ;  /* 0x0000000a87427c24 */ /* 0x000fc6000f8e02ff */
[----:B------:R-:W-:Y:S01]  /*2c00*/  FFMA R39, R40, R41, R39 ;  /* 0x0000002928277223 */ /* 0x000fe20000000027 */
[----:B------:R-:W-:Y:S01]  /*2c10*/  HADD2.F32 R40, -RZ, R63.H1_H1 ;  /* 0x3000003fff287230 */ /* 0x000fe20000004100 */
[----:B------:R-:W-:Y:S01]  /*2c20*/  SHF.L.U32 R66, R66, 0x6, RZ ;  /* 0x0000000642427819 */ /* 0x000fe200000006ff */
[----:B------:R-:W-:Y:S01]  /*2c30*/  @!P0 FMUL R38, R38, 0.5 ;  /* 0x3f00000026268820 */ /* 0x000fe20000400000 */
[----:B------:R-:W-:Y:S02]  /*2c40*/  SHF.L.U32 R63, R109, 0x6, RZ ;  /* 0x000000066d3f7819 */ /* 0x000fe400000006ff */
[----:B------:R-:W-:Y:S01]  /*2c50*/  FFMA R39, R40, R67, R39 ;  /* 0x0000004328277223 */ /* 0x000fe20000000027 */
[----:B------:R-:W2:Y:S03]  /*2c60*/  MUFU.EX2 R61, R38 ;  /* 0x00000026003d7308 */ /* 0x000ea60000000800 */
[----:B------:R-:W-:Y:S01]  /*2c70*/  FADD R40, R39, -R106 ;  /* 0x8000006a27287221 */ /* 0x000fe20000000000 */
[----:B--2---:R-:W-:Y:S01]  /*2c80*/  @!P0 FMUL R61, R61, R61 ;  /* 0x0000003d3d3d8220 */ /* 0x004fe20000400000 */
[----:B------:R-:W-:-:S03]  /*2c90*/  IADD3 R65, P0, PT, R63, R66, RZ ;  /* 0x000000423f417210 */ /* 0x000fc60007f1e0ff */
[----:B------:R-:W-:Y:S01]  /*2ca0*/  FMUL R62, R61, R40 ;  /* 0x000000283d3e7220 */ /* 0x000fe20000400000 */
[----:B------:R-:W-:Y:S01]  /*2cb0*/  LEA.HI.X.SX32 R154, R66, RZ, 0x1, P0 ;  /* 0x000000ff429a7211 */ /* 0x000fe200000f0eff */
[----:B------:R-:W2:Y:S01]  /*2cc0*/  LDS.64 R40, [R69+0x8] ;  /* 0x0000080045287984 */ /* 0x000ea20000000a00 */
[C---:B0-----:R-:W-:Y:S01]  /*2cd0*/  LEA R162, P0, R65.reuse, R42, 0x1 ;  /* 0x0000002a41a27211 */ /* 0x041fe200078008ff */
[----:B------:R-:W-:Y:S01]  /*2ce0*/  FMUL R62, R62, UR9 ;  /* 0x000000093e3e7c20 */ /* 0x000fe20008400000 */
[--C-:B-1----:R-:W-:Y:S02]  /*2cf0*/  HADD2.F32 R39, -RZ, R36.reuse.H0_H0 ;  /* 0x20000024ff277230 */ /* 0x102fe40000004100 */
[--C-:B------:R-:W-:Y:S01]  /*2d00*/  HADD2.F32 R161, -RZ, R37.reuse.H0_H0 ;  /* 0x20000025ffa17230 */ /* 0x100fe20000004100 */
[----:B------:R-:W-:Y:S01]  /*2d10*/  LEA.HI.X R163, R65, R43, R154, 0x1, P0 ;  /* 0x0000002b41a37211 */ /* 0x000fe200000f0c9a */
[----:B------:R-:W-:Y:S02]  /*2d20*/  HADD2.F32 R37, -RZ, R37.H1_H1 ;  /* 0x30000025ff257230 */ /* 0x000fe40000004100 */
[C---:B------:R-:W-:Y:S01]  /*2d30*/  FMUL R67, R62.reuse, R39 ;  /* 0x000000273e437220 */ /* 0x040fe20000400000 */
[----:B------:R-:W-:Y:S01]  /*2d40*/  HADD2.F32 R135, -RZ, R36.H1_H1 ;  /* 0x30000024ff877230 */ /* 0x000fe20000004100 */
[----:B------:R-:W0:Y:S01]  /*2d50*/  LDS.64 R38, [R69+0x10] ;  /* 0x0000100045267984 */ /* 0x000e220000000a00 */
[----:B------:R-:W-:-:S03]  /*2d60*/  FMUL R165, R62, R37 ;  /* 0x000000253ea57220 */ /* 0x000fc60000400000 */
[----:B------:R-:W1:Y:S01]  /*2d70*/  LDS.64 R36, [R69+0x18] ;  /* 0x0000180045247984 */ /* 0x000e620000000a00 */
[C---:B------:R-:W-:Y:S01]  /*2d80*/  FMUL R135, R62.reuse, R135 ;  /* 0x000000873e877220 */ /* 0x040fe20000400000 */
[----:B------:R-:W-:Y:S02]  /*2d90*/  FMUL R161, R62, R161 ;  /* 0x000000a13ea17220 */ /* 0x000fe40000400000 */
[----:B------:R3:W-:Y:S04]  /*2da0*/  REDG.E.ADD.F32.FTZ.RN.STRONG.GPU desc[UR6][R162.64], R67 ;  /* 0x00000043a20079a6 */ /* 0x0007e8000c12f306 */
[----:B------:R4:W-:Y:S04]  /*2db0*/  REDG.E.ADD.F32.FTZ.RN.STRONG.GPU desc[UR6][R162.64+0x2], R135 ;  /* 0x00000287a20079a6 */ /* 0x0009e8000c12f306 */
[----:B------:R5:W-:Y:S04]  /*2dc0*/  REDG.E.ADD.F32.FTZ.RN.STRONG.GPU desc[UR6][R162.64+0x4], R161 ;  /* 0x000004a1a20079a6 */ /* 0x000be8000c12f306 */
[----:B------:R0:W-:Y:S01]  /*2dd0*/  REDG.E.ADD.F32.FTZ.RN.STRONG.GPU desc[UR6][R162.64+0x6], R165 ;  /* 0x000006a5a20079a6 */ /* 0x0001e2000c12f306 */
[----:B--2---:R-:W-:-:S02]  /*2de0*/  HADD2.F32 R156, -RZ, R40.H0_H0 ;  /* 0x20000028ff9c7230 */ /* 0x004fc40000004100 */
[----:B------:R-:W-:Y:S02]  /*2df0*/  HADD2.F32 R40, -RZ, R40.H1_H1 ;  /* 0x30000028ff287230 */ /* 0x000fe40000004100 */
[--C-:B------:R-:W-:Y:S02]  /*2e00*/  HADD2.F32 R158, -RZ, R41.reuse.H0_H0 ;  /* 0x20000029ff9e7230 */ /* 0x100fe40000004100 */
[C---:B---3--:R-:W-:Y:S01]  /*2e10*/  FMUL R67, R62.reuse, R156 ;  /* 0x0000009c3e437220 */ /* 0x048fe20000400000 */
[----:B------:R-:W-:Y:S02]  /*2e20*/  HADD2.F32 R41, -RZ, R41.H1_H1 ;  /* 0x30000029ff297230 */ /* 0x000fe40000004100 */
[C---:B------:R-:W-:Y:S01]  /*2e30*/  FMUL R40, R62.reuse, R40 ;  /* 0x000000283e287220 */ /* 0x040fe20000400000 */
[C---:B----4-:R-:W-:Y:S01]  /*2e40*/  FMUL R135, R62.reuse, R158 ;  /* 0x0000009e3e877220 */ /* 0x050fe20000400000 */
[----:B------:R-:W-:Y:S01]  /*2e50*/  REDG.E.ADD.F32.FTZ.RN.STRONG.GPU desc[UR6][R162.64+0x8], R67 ;  /* 0x00000843a20079a6 */ /* 0x000fe2000c12f306 */
[----:B-----5:R-:W-:-:S03]  /*2e60*/  FMUL R161, R62, R41 ;  /* 0x000000293ea17220 */ /* 0x020fc60000400000 */
[----:B------:R-:W-:Y:S04]  /*2e70*/  REDG.E.ADD.F32.FTZ.RN.STRONG.GPU desc[UR6][R162.64+0xa], R40 ;  /* 0x00000a28a20079a6 */ /* 0x000fe8000c12f306 */
[----:B------:R-:W2:Y:S01]  /*2e80*/  LDS.64 R40, [R69+0x20] ;  /* 0x0000200045287984 */ /* 0x000ea20000000a00 */
[--C-:B0-----:R-:W-:Y:S02]  /*2e90*/  HADD2.F32 R165, -RZ, R38.reuse.H0_H0 ;  /* 0x20000026ffa57230 */ /* 0x101fe40000004100 */
[----:B------:R-:W-:Y:S01]  /*2ea0*/  HADD2.F32 R38, -RZ, R38.H1_H1 ;  /* 0x30000026ff267230 */ /* 0x000fe20000004100 */
[----:B------:R1:W-:Y:S02]  /*2eb0*/  REDG.E.ADD.F32.FTZ.RN.STRONG.GPU desc[UR6][R162.64+0xc], R135 ;  /* 0x00000c87a20079a6 */ /* 0x0003e4000c12f306 */
[----:B------:R-:W-:-:S02]  /*2ec0*/  FMUL R165, R62, R165 ;  /* 0x000000a53ea57220 */ /* 0x000fc40000400000 */
[----:B------:R0:W-:Y:S01]  /*2ed0*/  REDG.E.ADD.F32.FTZ.RN.STRONG.GPU desc[UR6][R162.64+0xe], R161 ;  /* 0x00000ea1a20079a6 */ /* 0x0001e2000c12f306 */
[----:B------:R-:W-:-:S03]  /*2ee0*/  FMUL R38, R62, R38 ;  /* 0x000000263e267220 */ /* 0x000fc60000400000 */
[----:B------:R-:W-:Y:S01]  /*2ef0*/  REDG.E.ADD.F32.FTZ.RN.STRONG.GPU desc[UR6][R162.64+0x10], R165 ;  /* 0x000010a5a20079a6 */ /* 0x000fe2000c12f306 */
[----:B-1----:R-:W-:-:S03]  /*2f00*/  HADD2.F32 R135, -RZ, R36.H0_H0 ;  /* 0x20000024ff877230 */ /* 0x002fc60000004100 */
[----:B------:R1:W-:Y:S01]  /*2f10*/  REDG.E.ADD.F32.FTZ.RN.STRONG.GPU desc[UR6][R162.64+0x12], R38 ;  /* 0x00001226a20079a6 */ /* 0x0003e2000c12f306 */
[----:B0-----:R-:W-:Y:S02]  /*2f20*/  HADD2.F32 R161, -RZ, R36.H1_H1 ;  /* 0x30000024ffa17230 */ /* 0x001fe40000004100 */
[--C-:B------:R-:W-:Y:S02]  /*2f30*/  HADD2.F32 R36, -RZ, R37.reuse.H0_H0 ;  /* 0x20000025ff247230 */ /* 0x100fe40000004100 */
[----:B------:R-:W-:-:S03]  /*2f40*/  HADD2.F32 R37, -RZ, R37.H1_H1 ;  /* 0x30000025ff257230 */ /* 0x000fc60000004100 */
[C---:B-1----:R-:W-:Y:S02]  /*2f50*/  FMUL R38, R62.reuse, R36 ;  /* 0x000000243e267220 */ /* 0x042fe40000400000 */
[----:B------:R-:W-:Y:S02]  /*2f60*/  FMUL R158, R62, R37 ;  /* 0x000000253e9e7220 */ /* 0x000fe40000400000 */
[----:B------:R-:W0:Y:S01]  /*2f70*/  LDS.64 R36, [R69+0x28] ;  /* 0x0000280045247984 */ /* 0x000e220000000a00 */
[--C-:B------:R-:W-:Y:S02]  /*2f80*/  HADD2.F32 R67, -RZ, R39.reuse.H0_H0 ;  /* 0x20000027ff437230 */ /* 0x100fe40000004100 */
[----:B------:R-:W-:-:S03]  /*2f90*/  HADD2.F32 R39, -RZ, R39.H1_H1 ;  /* 0x30000027ff277230 */ /* 0x000fc60000004100 */
[C---:B------:R-:W-:Y:S02]  /*2fa0*/  FMUL R67, R62.reuse, R67 ;  /* 0x000000433e437220 */ /* 0x040fe40000400000 */
[C---:B------:R-:W-:Y:S01]  /*2fb0*/  FMUL R39, R62.reuse, R39 ;  /* 0x000000273e277220 */ /* 0x040fe20000400000 */
[C---:B------:R-:W-:Y:S01]  /*2fc0*/  FMUL R135, R62.reuse, R135 ;  /* 0x000000873e877220 */ /* 0x040fe20000400000 */
[----:B------:R-:W-:Y:S01]  /*2fd0*/  FMUL R165, R62, R161 ;  /* 0x000000a13ea57220 */ /* 0x000fe20000400000 */
[----:B------:R-:W-:Y:S01]  /*2fe0*/  REDG.E.ADD.F32.FTZ.RN.STRONG.GPU desc[UR6][R162.64+0x14], R67 ;  /* 0x00001443a20079a6 */ /* 0x000fe2000c12f306 */
[----:B------:R-:W-:-:S03]  /*2ff0*/  IADD3 R156, PT, PT, R66, 0x10, RZ ;  /* 0x00000010429c7810 */ /* 0x000fc60007ffe0ff */
[----:B------:R2:W-:Y:S04]  /*3000*/  REDG.E.ADD.F32.FTZ.RN.STRONG.GPU desc[UR6][R162.64+0x16], R39 ;  /* 0x00001627a20079a6 */ /* 0x0005e8000c12f306 */
[----:B------:R1:W-:Y:S04]  /*3010*/  REDG.E.ADD.F32.FTZ.RN.STRONG.GPU desc[UR6][R162.64+0x18], R135 ;  /* 0x00001887a20079a6 */ /* 0x0003e8000c12f306 */
[----:B------:R3:W-:Y:S01]  /*3020*/  REDG.E.ADD.F32.FTZ.RN.STRONG.GPU desc[UR6][R162.64+0x1a], R165 ;  /* 0x00001aa5a20079a6 */ /* 0x0007e2000c12f306 */
[----:B--2---:R-:W-:Y:S01]  /*3030*/  HADD2.F32 R39, -RZ, R40.H0_H0 ;  /* 0x20000028ff277230 */ /* 0x004fe20000004100 */
[----:B------:R-:W-:-:S02]  /*3040*/  IADD3 R67, P0, PT, R63, R156, RZ ;  /* 0x0000009c3f437210 */ /* 0x000fc40007f1e0ff */
[----:B------:R-:W-:Y:S02]  /*3050*/  REDG.E.ADD.F32.FTZ.RN.STRONG.GPU desc[UR6][R162.64+0x1c], R38 ;  /* 0x00001c26a20079a6 */ /* 0x000fe4000c12f306 */
[----:B-1----:R-:W-:Y:S01]  /*3060*/  FMUL R135, R62, R39 ;  /* 0x000000273e877220 */ /* 0x002fe20000400000 */
[----:B------:R-:W-:Y:S01]  /*3070*/  LEA.HI.X.SX32 R156, R156, RZ, 0x1, P0 ;  /* 0x000000ff9c9c7211 */ /* 0x000fe200000f0eff */
[----:B------:R-:W1:Y:S01]  /*3080*/  LDS.64 R38, [R69+0x30] ;  /* 0x0000300045267984 */ /* 0x000e620000000a00 */
[----:B------:R-:W-:-:S03]  /*3090*/  LEA R160, P0, R67, R42, 0x1 ;  /* 0x0000002a43a07211 */ /* 0x000fc600078008ff */
[----:B------:R2:W-:Y:S01]  /*30a0*/  REDG.E.ADD.F32.FTZ.RN.STRONG.GPU desc[UR6][R162.64+0x1e], R158 ;  /* 0x00001e9ea20079a6 */ /* 0x0005e2000c12f306 */
[----:B------:R-:W-:Y:S01]  /*30b0*/  LEA.HI.X R161, R67, R43, R156, 0x1, P0 ;  /* 0x0000002b43a17211 */ /* 0x000fe200000f0c9c */
[----:B---3--:R-:W-:-:S04]  /*30c0*/  HADD2.F32 R165, -RZ, R40.H1_H1 ;  /* 0x30000028ffa57230 */ /* 0x008fc80000004100 */
[----:B------:R0:W-:Y:S01]  /*30d0*/  REDG.E.ADD.F32.FTZ.RN.STRONG.GPU desc[UR6][R160.64], R135 ;  /* 0x00000087a00079a6 */ /* 0x0001e2000c12f306 */
[--C-:B--2---:R-:W-:Y:S02]  /*30e0*/  HADD2.F32 R163, -RZ, R41.reuse.H0_H0 ;  /* 0x20000029ffa37230 */ /* 0x104fe40000004100 */
[----:B------:R-:W-:-:S05]  /*30f0*/  HADD2.F32 R41, -RZ, R41.H1_H1 ;  /* 0x30000029ff297230 */ /* 0x000fca0000004100 */
[C---:B------:R-:W-:Y:S02]  /*3100*/  FMUL R158, R62.reuse, R41 ;  /* 0x000000293e9e7220 */ /* 0x040fe40000400000 */
[----:B------:R-:W2:Y:S01]  /*3110*/  LDS.64 R40, [R69+0x38] ;  /* 0x0000380045287984 */ /* 0x000ea20000000a00 */
[--C-:B0-----:R-:W-:Y:S02]  /*3120*/  HADD2.F32 R135, -RZ, R36.reuse.H0_H0 ;  /* 0x20000024ff877230 */ /* 0x101fe40000004100 */
[C---:B------:R-:W-:Y:S01]  /*3130*/  FMUL R165, R62.reuse, R165 ;  /* 0x000000a53ea57220 */ /* 0x040fe20000400000 */
[----:B------:R-:W-:Y:S02]  /*3140*/  HADD2.F32 R36, -RZ, R36.H1_H1 ;  /* 0x30000024ff247230 */ /* 0x000fe40000004100 */
[C---:B------:R-:W-:Y:S01]  /*3150*/  FMUL R163, R62.reuse, R163 ;  /* 0x000000a33ea37220 */ /* 0x040fe20000400000 */
[--C-:B------:R-:W-:Y:S02]  /*3160*/  HADD2.F32 R162, -RZ, R37.reuse.H0_H0 ;  /* 0x20000025ffa27230 */ /* 0x100fe40000004100 */
[----:B------:R-:W-:Y:S01]  /*3170*/  FMUL R135, R62, R135 ;  /* 0x000000873e877220 */ /* 0x000fe20000400000 */
[----:B------:R-:W-:-:S02]  /*3180*/  HADD2.F32 R37, -RZ, R37.H1_H1 ;  /* 0x30000025ff257230 */ /* 0x000fc40000004100 */
[C---:B------:R-:W-:Y:S01]  /*3190*/  FMUL R36, R62.reuse, R36 ;  /* 0x000000243e247220 */ /* 0x040fe20000400000 */
[----:B------:R-:W-:Y:S04]  /*31a0*/  REDG.E.ADD.F32.FTZ.RN.STRONG.GPU desc[UR6][R160.64+0x2], R165 ;  /* 0x000002a5a00079a6 */ /* 0x000fe8000c12f306 */
[----:B------:R0:W-:Y:S04]  /*31b0*/  REDG.E.ADD.F32.FTZ.RN.STRONG.GPU desc[UR6][R160.64+0x4], R163 ;  /* 0x000004a3a00079a6 */ /* 0x0001e8000c12f306 */
[----:B------:R-:W-:Y:S04]  /*31c0*/  REDG.E.ADD.F32.FTZ.RN.STRONG.GPU desc[UR6][R160.64+0x6], R158 ;  /* 0x0000069ea00079a6 */ /* 0x000fe8000c12f306 */
[----:B------:R3:W-:Y:S04]  /*31d0*/  REDG.E.ADD.F32.FTZ.RN.STRONG.GPU desc[UR6][R160.64+0x8], R135 ;  /* 0x00000887a00079a6 */ /* 0x0007e8000c12f306 */
[----:B------:R-:W-:Y:S01]  /*31e0*/  REDG.E.ADD.F32.FTZ.RN.STRONG.GPU desc[UR6][R160.64+0xa], R36 ;  /* 0x00000a24a00079a6 */ /* 0x000fe2000c12f306 */
[----:B0-----:R-:W-:-:S03]  /*31f0*/  FMUL R163, R62, R37 ;  /* 0x000000253ea37220 */ /* 0x001fc60000400000 */
[----:B------:R-:W0:Y:S01]  /*3200*/  LDS.64 R36, [R69+0x40] ;  /* 0x0000400045247984 */ /* 0x000e220000000a00 */
[--C-:B-1----:R-:W-:Y:S02]  /*3210*/  HADD2.F32 R165, -RZ, R38.reuse.H0_H0 ;  /* 0x20000026ffa57230 */ /* 0x102fe40000004100 */
[----:B------:R-:W-:Y:S02]  /*3220*/  HADD2.F32 R38, -RZ, R38.H1_H1 ;  /* 0x30000026ff267230 */ /* 0x000fe40000004100 */
[C---:B------:R-:W-:Y:S01]  /*3230*/  FMUL R162, R62.reuse, R162 ;  /* 0x000000a23ea27220 */ /* 0x040fe20000400000 */
[C---:B------:R-:W-:Y:S02]  /*3240*/  FMUL R165, R62.reuse, R165 ;  /* 0x000000a53ea57220 */ /* 0x040fe40000400000 */
[----:B---3--:R-:W-:Y:S02]  /*3250*/  FMUL R135, R62, R38 ;  /* 0x000000263e877220 */ /* 0x008fe40000400000 */
[----:B------:R2:W-:Y:S01]  /*3260*/  REDG.E.ADD.F32.FTZ.RN.STRONG.GPU desc[UR6][R160.64+0xc], R162 ;  /* 0x00000ca2a00079a6 */ /* 0x0005e2000c12f306 */
[----:B------:R-:W-:-:S02]  /*3270*/  HADD2.F32 R38, -RZ, R39.H0_H0 ;  /* 0x20000027ff267230 */ /* 0x000fc40000004100 */
[----:B------:R-:W-:Y:S01]  /*3280*/  HADD2.F32 R158, -RZ, R39.H1_H1 ;  /* 0x30000027ff9e7230 */ /* 0x000fe20000004100 */
[----:B------:R1:W-:Y:S04]  /*3290*/  REDG.E.ADD.F32.FTZ.RN.STRONG.GPU desc[UR6][R160.64+0xe], R163 ;  /* 0x00000ea3a00079a6 */ /* 0x0003e8000c12f306 */
[----:B------:R-:W-:Y:S01]  /*32a0*/  REDG.E.ADD.F32.FTZ.RN.STRONG.GPU desc[UR6][R160.64+0x10], R165 ;  /* 0x000010a5a00079a6 */ /* 0x000fe2000c12f306 */
[----:B------:R-:W-:-:S03]  /*32b0*/  FMUL R39, R62, R38 ;  /* 0x000000263e277220 */ /* 0x000fc60000400000 */
[----:B------:R3:W-:Y:S01]  /*32c0*/  REDG.E.ADD.F32.FTZ.RN.STRONG.GPU desc[UR6][R160.64+0x12], R135 ;  /* 0x00001287a00079a6 */ /* 0x0007e2000c12f306 */
[--C-:B--2---:R-:W-:Y:S02]  /*32d0*/  HADD2.F32 R162, -RZ, R40.reuse.H0_H0 ;  /* 0x20000028ffa27230 */ /* 0x104fe40000004100 */
[C---:B------:R-:W-:Y:S01]  /*32e0*/  FMUL R158, R62.reuse, R158 ;  /* 0x0000009e3e9e7220 */ /* 0x040fe20000400000 */
[--C-:B------:R-:W-:Y:S01]  /*32f0*/  HADD2.F32 R38, -RZ, R41.reuse.H1_H1 ;  /* 0x30000029ff267230 */ /* 0x100fe20000004100 */
[----:B------:R-:W-:Y:S01]  /*3300*/  REDG.E.ADD.F32.FTZ.RN.STRONG.GPU desc[UR6][R160.64+0x14], R39 ;  /* 0x00001427a00079a6 */ /* 0x000fe2000c12f306 */
[----:B-1----:R-:W-:Y:S02]  /*3310*/  HADD2.F32 R163, -RZ, R41.H0_H0 ;  /* 0x20000029ffa37230 */ /* 0x002fe40000004100 */
[----:B------:R-:W-:Y:S01]  /*3320*/  FMUL R162, R62, R162 ;  /* 0x000000a23ea27220 */ /* 0x000fe20000400000 */
[----:B------:R-:W-:Y:S01]  /*3330*/  REDG.E.ADD.F32.FTZ.RN.STRONG.GPU desc[UR6][R160.64+0x16], R158 ;  /* 0x0000169ea00079a6 */ /* 0x000fe2000c12f306 */
[----:B---3--:R-:W-:-:S02]  /*3340*/  HADD2.F32 R135, -RZ, R40.H1_H1 ;  /* 0x30000028ff877230 */ /* 0x008fc40000004100 */
[C---:B------:R-:W-:Y:S01]  /*3350*/  FMUL R165, R62.reuse, R163 ;  /* 0x000000a33ea57220 */ /* 0x040fe20000400000 */
[C---:B------:R-:W-:Y:S01]  /*3360*/  FMUL R40, R62.reuse, R38 ;  /* 0x000000263e287220 */ /* 0x040fe20000400000 */
[----:B------:R-:W-:Y:S01]  /*3370*/  REDG.E.ADD.F32.FTZ.RN.STRONG.GPU desc[UR6][R160.64+0x18], R162 ;  /* 0x000018a2a00079a6 */ /* 0x000fe2000c12f306 */
[----:B------:R-:W-:-:S03]  /*3380*/  FMUL R41, R62, R135 ;  /* 0x000000873e297220 */ /* 0x000fc60000400000 */
[----:B------:R-:W1:Y:S04]  /*3390*/  LDS.64 R38, [R69+0x48] ;  /* 0x0000480045267984 */ /* 0x000e680000000a00 */
[----:B------:R2:W-:Y:S04]  /*33a0*/  REDG.E.ADD.F32.FTZ.RN.STRONG.GPU desc[UR6][R160.64+0x1a], R41 ;  /* 0x00001a29a00079a6 */ /* 0x0005e8000c12f306 */
[----:B------:R-:W-:Y:S04]  /*33b0*/  REDG.E.ADD.F32.FTZ.RN.STRONG.GPU desc[UR6][R160.64+0x1c], R165 ;  /* 0x00001ca5a00079a6 */ /* 0x000fe8000c12f306 */
[----:B------:R3:W-:Y:S01]  /*33c0*/  REDG.E.ADD.F32.FTZ.RN.STRONG.GPU desc[UR6][R160.64+0x1e], R40 ;  /* 0x00001e28a00079a6 */ /* 0x0007e2000c12f306 */
[----:B0-----:R-:W-:-:S02]  /*33d0*/  HADD2.F32 R163, -RZ, R36.H0_H0 ;  /* 0x20000024ffa37230 */ /* 0x001fc40000004100 */
[----:B--2---:R-:W-:Y:S02]  /*33e0*/  HADD2.F32 R41, -RZ, R36.H1_H1 ;  /* 0x30000024ff297230 */ /* 0x004fe40000004100 */
[--C-:B---3--:R-:W-:Y:S02]  /*33f0*/  HADD2.F32 R161, -RZ, R37.reuse.H0_H0 ;  /* 0x20000025ffa17230 */ /* 0x108fe40000004100 */
[----:B------:R-:W-:-:S05]  /*3400*/  HADD2.F32 R37, -RZ, R37.H1_H1 ;  /* 0x30000025ff257230 */ /* 0x000fca0000004100 */
[----:B------:R-:W-:Y:S02]  /*3410*/  FMUL R165, R62, R37 ;  /* 0x000000253ea57220 */ /* 0x000fe40000400000 */
[----:B------:R-:W0:Y:S01]  /*3420*/  LDS.64 R36, [R69+0x50] ;  /* 0x0000500045247984 */ /* 0x000e220000000a00 */
[----:B------:R-:W-:-:S04]  /*3430*/  IADD3 R158, PT, PT, R66, 0x20, RZ ;  /* 0x00000020429e7810 */ /* 0x000fc80007ffe0ff */
[----:B------:R-:W-:-:S04]  /*3440*/  IADD3 R135, P0, PT, R63, R158, RZ ;  /* 0x0000009e3f877210 */ /* 0x000fc80007f1e0ff */
[----:B------:R-:W-:Y:S02]  /*3450*/  LEA.HI.X.SX32 R158, R158, RZ, 0x1, P0 ;  /* 0x000000ff9e9e7211 */ /* 0x000fe400000f0eff */
[C---:B------:R-:W-:Y:S01]  /*3460*/  LEA R162, P0, R135.reuse, R42, 0x1 ;  /* 0x0000002a87a27211 */ /* 0x040fe200078008ff */
[--C-:B-1----:R-:W-:Y:S02]  /*3470*/  HADD2.F32 R40, -RZ, R38.reuse.H0_H0 ;  /* 0x20000026ff287230 */ /* 0x102fe40000004100 */
[C---:B------:R-:W-:Y:S01]  /*3480*/  FMUL R164, R62.reuse, R163 ;  /* 0x000000a33ea47220 */ /* 0x040fe20000400000 */
[----:B------:R-:W-:Y:S01]  /*3490*/  HADD2.F32 R38, -RZ, R38.H1_H1 ;  /* 0x30000026ff267230 */ /* 0x000fe20000004100 */
[----:B------:R-:W-:Y:S01]  /*34a0*/  LEA.HI.X R163, R135, R43, R158, 0x1, P0 ;  /* 0x0000002b87a37211 */ /* 0x000fe200000f0c9e */
[C---:B------:R-:W-:Y:S01]  /*34b0*/  FMUL R41, R62.reuse, R41 ;  /* 0x000000293e297220 */ /* 0x040fe20000400000 */
[C---:B------:R-:W-:Y:S01]  /*34c0*/  FMUL R161, R62.reuse, R161 ;  /* 0x000000a13ea17220 */ /* 0x040fe20000400000 */
[C---:B------:R-:W-:Y:S01]  /*34d0*/  FMUL R160, R62.reuse, R40 ;  /* 0x000000283ea07220 */ /* 0x040fe20000400000 */
[--C-:B------:R-:W-:Y:S01]  /*34e0*/  HADD2.F32 R40, -RZ, R39.reuse.H0_H0 ;  /* 0x20000027ff287230 */ /* 0x100fe20000004100 */
[----:B------:R1:W-:Y:S01]  /*34f0*/  REDG.E.ADD.F32.FTZ.RN.STRONG.GPU desc[UR6][R162.64], R164 ;  /* 0x000000a4a20079a6 */ /* 0x0003e2000c12f306 */
[----:B------:R-:W-:Y:S01]  /*3500*/  FMUL R38, R62, R38 ;  /* 0x000000263e267220 */ /* 0x000fe20000400000 */
[----:B------:R-:W-:-:S02]  /*3510*/  HADD2.F32 R39, -RZ, R39.H1_H1 ;  /* 0x30000027ff277230 */ /* 0x000fc40000004100 */
[----:B------:R-:W-:Y:S04]  /*3520*/  REDG.E.ADD.F32.FTZ.RN.STRONG.GPU desc[UR6][R162.64+0x2], R41 ;  /* 0x00000229a20079a6 */ /* 0x000fe8000c12f306 */
[----:B------:R0:W-:Y:S01]  /*3530*/  REDG.E.ADD.F32.FTZ.RN.STRONG.GPU desc[UR6][R162.64+0x4], R161 ;  /* 0x000004a1a20079a6 */ /* 0x0001e2000c12f306 */
[----:B------:R-:W-:-:S03]  /*3540*/  FMUL R39, R62, R39 ;  /* 0x000000273e277220 */ /* 0x000fc60000400000 */
[----:B------:R2:W-:Y:S01]  /*3550*/  REDG.E.ADD.F32.FTZ.RN.STRONG.GPU desc[UR6][R162.64+0x6], R165 ;  /* 0x000006a5a20079a6 */ /* 0x0005e2000c12f306 */
[----:B-1----:R-:W-:-:S03]  /*3560*/  FMUL R164, R62, R40 ;  /* 0x000000283ea47220 */ /* 0x002fc60000400000 */
[----:B------:R-:W-:Y:S01]  /*3570*/  REDG.E.ADD.F32.FTZ.RN.STRONG.GPU desc[UR6][R162.64+0x8], R160 ;  /* 0x000008a0a20079a6 */ /* 0x000fe2000c12f306 */
[----:B0-----:R-:W-:-:S03]  /*3580*/  HADD2.F32 R161, -RZ, R36.H0_H0 ;  /* 0x20000024ffa17230 */ /* 0x001fc60000004100 */
[----:B------:R0:W-:Y:S01]  /*3590*/  REDG.E.ADD.F32.FTZ.RN.STRONG.GPU desc[UR6][R162.64+0xa], R38 ;  /* 0x00000a26a20079a6 */ /* 0x0001e2000c12f306 */
[----:B--2---:R-:W-:-:S03]  /*35a0*/  HADD2.F32 R165, -RZ, R36.H1_H1 ;  /* 0x30000024ffa57230 */ /* 0x004fc60000004100 */
[----:B------:R-:W1:Y:S01]  /*35b0*/  LDS.64 R40, [R69+0x58] ;  /* 0x0000580045287984 */ /* 0x000e620000000a00 */
[----:B------:R-:W-:-:S03]  /*35c0*/  HADD2.F32 R36, -RZ, R37.H0_H0 ;  /* 0x20000025ff247230 */ /* 0x000fc60000004100 */
[----:B------:R-:W-:Y:S01]  /*35d0*/  REDG.E.ADD.F32.FTZ.RN.STRONG.GPU desc[UR6][R162.64+0xc], R164 ;  /* 0x00000ca4a20079a6 */ /* 0x000fe2000c12f306 */
[----:B0-----:R-:W-:Y:S02]  /*35e0*/  HADD2.F32 R38, -RZ, R37.H1_H1 ;  /* 0x30000025ff267230 */ /* 0x001fe40000004100 */
[C---:B------:R-:W-:Y:S01]  /*35f0*/  FMUL R37, R62.reuse, R36 ;  /* 0x000000243e257220 */ /* 0x040fe20000400000 */
[----:B------:R-:W-:Y:S02]  /*3600*/  REDG.E.ADD.F32.FTZ.RN.STRONG.GPU desc[UR6][R162.64+0xe], R39 ;  /* 0x00000e27a20079a6 */ /* 0x000fe4000c12f306 */
[C---:B------:R-:W-:Y:S02]  /*3610*/  FMUL R36, R62.reuse, R38 ;  /* 0x000000263e247220 */ /* 0x040fe40000400000 */
[----:B------:R-:W0:Y:S01]  /*3620*/  LDS.64 R38, [R69+0x60] ;  /* 0x0000600045267984 */ /* 0x000e220000000a00 */
[C---:B------:R-:W-:Y:S01]  /*3630*/  FMUL R161, R62.reuse, R161 ;  /* 0x000000a13ea17220 */ /* 0x040fe20000400000 */
[----:B------:R-:W-:-:S04]  /*3640*/  FMUL R165, R62, R165 ;  /* 0x000000a53ea57220 */ /* 0x000fc80000400000 */
[----:B------:R1:W-:Y:S04]  /*3650*/  REDG.E.ADD.F32.FTZ.RN.STRONG.GPU desc[UR6][R162.64+0x10], R161 ;  /* 0x000010a1a20079a6 */ /* 0x0003e8000c12f306 */
[----:B------:R2:W-:Y:S04]  /*3660*/  REDG.E.ADD.F32.FTZ.RN.STRONG.GPU desc[UR6][R162.64+0x12], R165 ;  /* 0x000012a5a20079a6 */ /* 0x0005e8000c12f306 */
[----:B------:R-:W-:Y:S04]  /*3670*/  REDG.E.ADD.F32.FTZ.RN.STRONG.GPU desc[UR6][R162.64+0x14], R37 ;  /* 0x00001425a20079a6 */ /* 0x000fe8000c12f306 */
[----:B------:R-:W-:Y:S04]  /*3680*/  REDG.E.ADD.F32.FTZ.RN.STRONG.GPU desc[UR6][R162.64+0x16], R36 ;  /* 0x00001624a20079a6 */ /* 0x000fe8000c12f306 */
[----:B------:R-:W3:Y:S01]  /*3690*/  LDS.64 R36, [R69+0x68] ;  /* 0x0000680045247984 */ /* 0x000ee20000000a00 */
[----:B------:R-:W-:Y:S01]  /*36a0*/  IADD3 R66, PT, PT, R66, 0x30, RZ ;  /* 0x0000003042427810 */ /* 0x000fe20007ffe0ff */
[----:B-1----:R-:W-:-:S02]  /*36b0*/  HADD2.F32 R161, -RZ, R40.H0_H0 ;  /* 0x20000028ffa17230 */ /* 0x002fc40000004100 */
[--C-:B------:R-:W-:Y:S01]  /*36c0*/  HADD2.F32 R160, -RZ, R41.reuse.H0_H0 ;  /* 0x20000029ffa07230 */ /* 0x100fe20000004100 */
[----:B------:R-:W-:Y:S01]  /*36d0*/  IADD3 R63, P0, PT, R63, R66, RZ ;  /* 0x000000423f3f7210 */ /* 0x000fe20007f1e0ff */
[----:B------:R-:W-:Y:S02]  /*36e0*/  HADD2.F32 R41, -RZ, R41.H1_H1 ;  /* 0x30000029ff297230 */ /* 0x000fe40000004100 */
[----:B------:R-:W-:Y:S02]  /*36f0*/  HADD2.F32 R40, -RZ, R40.H1_H1 ;  /* 0x30000028ff287230 */ /* 0x000fe40000004100 */
[C---:B------:R-:W-:Y:S01]  /*3700*/  FMUL R161, R62.reuse, R161 ;  /* 0x000000a13ea17220 */ /* 0x040fe20000400000 */
[C---:B--2---:R-:W-:Y:S01]  /*3710*/  FMUL R165, R62.reuse, R160 ;  /* 0x000000a03ea57220 */ /* 0x044fe20000400000 */
[----:B------:R-:W-:Y:S01]  /*3720*/  FMUL R164, R62, R41 ;  /* 0x000000293ea47220 */ /* 0x000fe20000400000 */
[----:B------:R-:W-:Y:S01]  /*3730*/  LEA.HI.X.SX32 R66, R66, RZ, 0x1, P0 ;  /* 0x000000ff42427211 */ /* 0x000fe200000f0eff */
[----:B------:R-:W-:Y:S01]  /*3740*/  FMUL R40, R62, R40 ;  /* 0x000000283e287220 */ /* 0x000fe20000400000 */
[----:B------:R-:W-:Y:S01]  /*3750*/  LEA R160, P0, R63, R42, 0x1 ;  /* 0x0000002a3fa07211 */ /* 0x000fe200078008ff */
[----:B------:R1:W-:Y:S01]  /*3760*/  REDG.E.ADD.F32.FTZ.RN.STRONG.GPU desc[UR6][R162.64+0x18], R161 ;  /* 0x000018a1a20079a6 */ /* 0x0003e2000c12f306 */
[----:B0-----:R-:W-:-:S03]  /*3770*/  HADD2.F32 R41, -RZ, R38.H0_H0 ;  /* 0x20000026ff297230 */ /* 0x001fc60000004100 */
[----:B------:R-:W-:Y:S04]  /*3780*/  REDG.E.ADD.F32.FTZ.RN.STRONG.GPU desc[UR6][R162.64+0x1a], R40 ;  /* 0x00001a28a20079a6 */ /* 0x000fe8000c12f306 */
[----:B------:R0:W-:Y:S01]  /*3790*/  REDG.E.ADD.F32.FTZ.RN.STRONG.GPU desc[UR6][R162.64+0x1c], R165 ;  /* 0x00001ca5a20079a6 */ /* 0x0001e2000c12f306 */
[----:B-1----:R-:W-:Y:S01]  /*37a0*/  LEA.HI.X R161, R63, R43, R66, 0x1, P0 ;  /* 0x0000002b3fa17211 */ /* 0x002fe200000f0c42 */
[----:B------:R-:W-:Y:S02]  /*37b0*/  FMUL R43, R62, R41 ;  /* 0x000000293e2b7220 */ /* 0x000fe40000400000 */
[----:B------:R1:W-:Y:S04]  /*37c0*/  REDG.E.ADD.F32.FTZ.RN.STRONG.GPU desc[UR6][R162.64+0x1e], R164 ;  /* 0x00001ea4a20079a6 */ /* 0x0003e8000c12f306 */
[----:B------:R-:W2:Y:S01]  /*37d0*/  LDS.64 R40, [R69+0x70] ;  /* 0x0000700045287984 */ /* 0x000ea20000000a00 */
[----:B0-----:R-:W-:-:S02]  /*37e0*/  HADD2.F32 R165, -RZ, R39.H0_H0 ;  /* 0x20000027ffa57230 */ /* 0x001fc40000004100 */
[----:B------:R-:W-:Y:S01]  /*37f0*/  HADD2.F32 R39, -RZ, R39.H1_H1 ;  /* 0x30000027ff277230 */ /* 0x000fe20000004100 */
[----:B------:R0:W-:Y:S04]  /*3800*/  REDG.E.ADD.F32.FTZ.RN.STRONG.GPU desc[UR6][R160.64], R43 ;  /* 0x0000002ba00079a6 */ /* 0x0001e8000c12f306 */
[----:B------:R-:W-:Y:S01]  /*3810*/  FMUL R42, R62, R39 ;  /* 0x000000273e2a7220 */ /* 0x000fe20000400000 */
[----:B---3--:R-:W-:Y:S02]  /*3820*/  HADD2.F32 R39, -RZ, R36.H0_H0 ;  /* 0x20000024ff277230 */ /* 0x008fe40000004100 */
[----:B-1----:R-:W-:-:S03]  /*3830*/  HADD2.F32 R163, -RZ, R38.H1_H1 ;  /* 0x30000026ffa37230 */ /* 0x002fc60000004100 */
[C---:B0-----:R-:W-:Y:S02]  /*3840*/  FMUL R43, R62.reuse, R39 ;  /* 0x000000273e2b7220 */ /* 0x041fe40000400000 */
[----:B------:R-:W0:Y:S01]  /*3850*/  LDS.64 R38, [R69+0x78] ;  /* 0x0000780045267984 */ /* 0x000e220000000a00 */
[----:B------:R-:W-:Y:S02]  /*3860*/  HADD2.F32 R36, -RZ, R36.H1_H1 ;  /* 0x30000024ff247230 */ /* 0x000fe40000004100 */
[C---:B------:R-:W-:Y:S01]  /*3870*/  FMUL R163, R62.reuse, R163 ;  /* 0x000000a33ea37220 */ /* 0x040fe20000400000 */
[C---:B------:R-:W-:Y:S01]  /*3880*/  FMUL R165, R62.reuse, R165 ;  /* 0x000000a53ea57220 */ /* 0x040fe20000400000 */
[--C-:B------:R-:W-:Y:S02]  /*3890*/  HADD2.F32 R162, -RZ, R37.reuse.H0_H0 ;  /* 0x20000025ffa27230 */ /* 0x100fe40000004100 */
[----:B------:R-:W-:Y:S01]  /*38a0*/  FMUL R36, R62, R36 ;  /* 0x000000243e247220 */ /* 0x000fe20000400000 */
[----:B------:R1:W-:Y:S04]  /*38b0*/  REDG.E.ADD.F32.FTZ.RN.STRONG.GPU desc[UR6][R160.64+0x2], R163 ;  /* 0x000002a3a00079a6 */ /* 0x0003e8000c12f306 */
[----:B------:R2:W-:Y:S04]  /*38c0*/  REDG.E.ADD.F32.FTZ.RN.STRONG.GPU desc[UR6][R160.64+0x4], R165 ;  /* 0x000004a5a00079a6 */ /* 0x0005e8000c12f306 */
[----:B------:R-:W-:Y:S04]  /*38d0*/  REDG.E.ADD.F32.FTZ.RN.STRONG.GPU desc[UR6][R160.64+0x6], R42 ;  /* 0x0000062aa00079a6 */ /* 0x000fe8000c12f306 */
[----:B------:R3:W-:Y:S01]  /*38e0*/  REDG.E.ADD.F32.FTZ.RN.STRONG.GPU desc[UR6][R160.64+0x8], R43 ;  /* 0x0000082ba00079a6 */ /* 0x0007e2000c12f306 */
[----:B-1----:R-:W-:-:S02]  /*38f0*/  HADD2.F32 R163, -RZ, R37.H1_H1 ;  /* 0x30000025ffa37230 */ /* 0x002fc40000004100 */
[----:B------:R-:W-:Y:S01]  /*3900*/  FMUL R37, R62, R162 ;  /* 0x000000a23e257220 */ /* 0x000fe20000400000 */
[----:B------:R1:W-:Y:S01]  /*3910*/  REDG.E.ADD.F32.FTZ.RN.STRONG.GPU desc[UR6][R160.64+0xa], R36 ;  /* 0x00000a24a00079a6 */ /* 0x0003e2000c12f306 */
[----:B--2---:R-:W-:-:S03]  /*3920*/  HADD2.F32 R165, -RZ, R40.H0_H0 ;  /* 0x20000028ffa57230 */ /* 0x004fc60000004100 */
[----:B------:R-:W-:Y:S01]  /*3930*/  REDG.E.ADD.F32.FTZ.RN.STRONG.GPU desc[UR6][R160.64+0xc], R37 ;  /* 0x00000c25a00079a6 */ /* 0x000fe2000c12f306 */
[----:B---3--:R-:W-:Y:S02]  /*3940*/  HADD2.F32 R43, -RZ, R40.H1_H1 ;  /* 0x30000028ff2b7230 */ /* 0x008fe40000004100 */
[--C-:B-1----:R-:W-:Y:S02]  /*3950*/  HADD2.F32 R36, -RZ, R41.reuse.H0_H0 ;  /* 0x20000029ff247230 */ /* 0x102fe40000004100 */
[----:B------:R-:W-:-:S03]  /*3960*/  HADD2.F32 R40, -RZ, R41.H1_H1 ;  /* 0x30000029ff287230 */ /* 0x000fc60000004100 */
[C---:B------:R-:W-:Y:S02]  /*3970*/  FMUL R41, R62.reuse, R36 ;  /* 0x000000243e297220 */ /* 0x040fe40000400000 */
[----:B------:R-:W1:Y:S01]  /*3980*/  LDS.64 R36, [R69+0x8000] ;  /* 0x0080000045247984 */ /* 0x000e620000000a00 */
[C---:B------:R-:W-:Y:S01]  /*3990*/  FMUL R163, R62.reuse, R163 ;  /* 0x000000a33ea37220 */ /* 0x040fe20000400000 */
[C---:B------:R-:W-:Y:S01]  /*39a0*/  FMUL R165, R62.reuse, R165 ;  /* 0x000000a53ea57220 */ /* 0x040fe20000400000 */
[C---:B------:R-:W-:Y:S01]  /*39b0*/  FMUL R43, R62.reuse, R43 ;  /* 0x0000002b3e2b7220 */ /* 0x040fe20000400000 */
[----:B------:R-:W-:Y:S02]  /*39c0*/  FMUL R40, R62, R40 ;  /* 0x000000283e287220 */ /* 0x000fe40000400000 */
[----:B------:R-:W-:Y:S04]  /*39d0*/  REDG.E.ADD.F32.FTZ.RN.STRONG.GPU desc[UR6][R160.64+0xe], R163 ;  /* 0x00000ea3a00079a6 */ /* 0x000fe8000c12f306 */
[----:B------:R-:W-:Y:S04]  /*39e0*/  REDG.E.ADD.F32.FTZ.RN.STRONG.GPU desc[UR6][R160.64+0x10], R165 ;  /* 0x000010a5a00079a6 */ /* 0x000fe8000c12f306 */
[----:B------:R-:W-:Y:S04]  /*39f0*/  REDG.E.ADD.F32.FTZ.RN.STRONG.GPU desc[UR6][R160.64+0x12], R43 ;  /* 0x0000122ba00079a6 */ /* 0x000fe8000c12f306 */
[----:B------:R-:W-:Y:S01]  /*3a00*/  REDG.E.ADD.F32.FTZ.RN.STRONG.GPU desc[UR6][R160.64+0x14], R41 ;  /* 0x00001429a00079a6 */ /* 0x000fe2000c12f306 */
[----:B0-----:R-:W-:-:S03]  /*3a10*/  HADD2.F32 R42, -RZ, R39.H0_H0 ;  /* 0x20000027ff2a7230 */ /* 0x001fc60000004100 */
[----:B------:R0:W-:Y:S02]  /*3a20*/  REDG.E.ADD.F32.FTZ.RN.STRONG.GPU desc[UR6][R160.64+0x16], R40 ;  /* 0x00001628a00079a6 */ /* 0x0001e4000c12f306 */
[----:B------:R-:W-:Y:S02]  /*3a30*/  FMUL R164, R62, R42 ;  /* 0x0000002a3ea47220 */ /* 0x000fe40000400000 */
[----:B------:R-:W2:Y:S01]  /*3a40*/  LDS.64 R42, [R69+0x8008] ;  /* 0x00800800452a7984 */ /* 0x000ea20000000a00 */
[----:B0-----:R-:W0:Y:S01]  /*3a50*/  LDC.64 R40, c[0x0][0x3d0] ;  /* 0x0000f400ff287b82 */ /* 0x001e220000000a00 */
[----:B------:R-:W-:Y:S02]  /*3a60*/  HADD2.F32 R163, -RZ, R38.H0_H0 ;  /* 0x20000026ffa37230 */ /* 0x000fe40000004100 */
[----:B------:R-:W-:-:S03]  /*3a70*/  HADD2.F32 R39, -RZ, R39.H1_H1 ;  /* 0x30000027ff277230 */ /* 0x000fc60000004100 */
[----:B------:R-:W-:Y:S01]  /*3a80*/  FMUL R165, R62, R163 ;  /* 0x000000a33ea57220 */ /* 0x000fe20000400000 */
[----:B------:R-:W-:-:S04]  /*3a90*/  HADD2.F32 R38, -RZ, R38.H1_H1 ;  /* 0x30000026ff267230 */ /* 0x000fc80000004100 */
[----:B------:R3:W-:Y:S01]  /*3aa0*/  REDG.E.ADD.F32.FTZ.RN.STRONG.GPU desc[UR6][R160.64+0x18], R165 ;  /* 0x000018a5a00079a6 */ /* 0x0007e2000c12f306 */
[----:B------:R-:W-:-:S05]  /*3ab0*/  FMUL R38, R62, R38 ;  /* 0x000000263e267220 */ /* 0x000fca0000400000 */
[----:B------:R-:W-:Y:S04]  /*3ac0*/  REDG.E.ADD.F32.FTZ.RN.STRONG.GPU desc[UR6][R160.64+0x1a], R38 ;  /* 0x00001a26a00079a6 */ /* 0x000fe8000c12f306 */
[----:B------:R2:W-:Y:S01]  /*3ad0*/  REDG.E.ADD.F32.FTZ.RN.STRONG.GPU desc[UR6][R160.64+0x1c], R164 ;  /* 0x00001ca4a00079a6 */ /* 0x0005e2000c12f306 */
[----:B---3--:R-:W-:Y:S01]  /*3ae0*/  FMUL R165, R62, R39 ;  /* 0x000000273ea57220 */ /* 0x008fe20000400000 */
[--C-:B-1----:R-:W-:Y:S01]  /*3af0*/  HADD2.F32 R39, -RZ, R36.reuse.H0_H0 ;  /* 0x20000024ff277230 */ /* 0x102fe20000004100 */
[C---:B0-----:R-:W-:Y:S01]  /*3b00*/  LEA R162, P0, R65.reuse, R40, 0x1 ;  /* 0x0000002841a27211 */ /* 0x041fe200078008ff */
[----:B------:R-:W-:Y:S02]  /*3b10*/  HADD2.F32 R36, -RZ, R36.H1_H1 ;  /* 0x30000024ff247230 */ /* 0x000fe40000004100 */
[----:B------:R0:W-:Y:S01]  /*3b20*/  REDG.E.ADD.F32.FTZ.RN.STRONG.GPU desc[UR6][R160.64+0x1e], R165 ;  /* 0x00001ea5a00079a6 */ /* 0x0001e2000c12f306 */
[----:B------:R-:W-:Y:S01]  /*3b30*/  LEA.HI.X R163, R65, R41, R154, 0x1, P0 ;  /* 0x0000002941a37211 */ /* 0x000fe200000f0c9a */
[----:B------:R-:W-:-:S02]  /*3b40*/  FMUL R65, R61, R39 ;  /* 0x000000273d417220 */ /* 0x000fc40000400000 */
[----:B------:R-:W1:Y:S01]  /*3b50*/  LDS.64 R38, [R69+0x8010] ;  /* 0x0080100045267984 */ /* 0x000e620000000a00 */
[C---:B------:R-:W-:Y:S01]  /*3b60*/  FMUL R154, R61.reuse, R36 ;  /* 0x000000243d9a7220 */ /* 0x040fe20000400000 */
[--C-:B------:R-:W-:Y:S02]  /*3b70*/  HADD2.F32 R36, -RZ, R37.reuse.H0_H0 ;  /* 0x20000025ff247230 */ /* 0x100fe40000004100 */
[--C-:B--2---:R-:W-:Y:S01]  /*3b80*/  HADD2.F32 R164, -RZ, R42.reuse.H0_H0 ;  /* 0x2000002affa47230 */ /* 0x104fe20000004100 */
[----:B------:R2:W-:Y:S01]  /*3b90*/  REDG.E.ADD.F32.FTZ.RN.STRONG.GPU desc[UR6][R162.64], R65 ;  /* 0x00000041a20079a6 */ /* 0x0005e2000c12f306 */
[----:B0-----:R-:W-:Y:S02]  /*3ba0*/  HADD2.F32 R160, -RZ, R37.H1_H1 ;  /* 0x30000025ffa07230 */ /* 0x001fe40000004100 */
[C---:B------:R-:W-:Y:S01]  /*3bb0*/  FMUL R161, R61.reuse, R36 ;  /* 0x000000243da17220 */ /* 0x040fe20000400000 */
[----:B------:R-:W-:Y:S01]  /*3bc0*/  HADD2.F32 R42, -RZ, R42.H1_H1 ;  /* 0x3000002aff2a7230 */ /* 0x000fe20000004100 */
[----:B------:R-:W0:Y:S04]  /*3bd0*/  LDS.64 R36, [R69+0x8018] ;  /* 0x0080180045247984 */ /* 0x000e280000000a00 */
[----:B------:R3:W-:Y:S01]  /*3be0*/  REDG.E.ADD.F32.FTZ.RN.STRONG.GPU desc[UR6][R162.64+0x2], R154 ;  /* 0x0000029aa20079a6 */ /* 0x0007e2000c12f306 */
[----:B--2---:R-:W-:Y:S01]  /*3bf0*/  FMUL R65, R61, R42 ;  /* 0x0000002a3d417220 */ /* 0x004fe20000400000 */
[----:B------:R-:W-:-:S02]  /*3c00*/  HADD2.F32 R42, -RZ, R43.H1_H1 ;  /* 0x3000002bff2a7230 */ /* 0x000fc40000004100 */
[----:B------:R2:W-:Y:S01]  /*3c10*/  REDG.E.ADD.F32.FTZ.RN.STRONG.GPU desc[UR6][R162.64+0x4], R161 ;  /* 0x000004a1a20079a6 */ /* 0x0005e2000c12f306 */
[----:B---3--:R-:W-:Y:S02]  /*3c20*/  HADD2.F32 R154, -RZ, R43.H0_H0 ;  /* 0x2000002bff9a7230 */ /* 0x008fe40000004100 */
[C---:B--2---:R-:W-:Y:S02]  /*3c30*/  FMUL R161, R61.reuse, R42 ;  /* 0x0000002a3da17220 */ /* 0x044fe40000400000 */
[----:B------:R-:W2:Y:S01]  /*3c40*/  LDS.64 R42, [R69+0x8020] ;  /* 0x00802000452a7984 */ /* 0x000ea20000000a00 */
[C---:B------:R-:W-:Y:S01]  /*3c50*/  FMUL R165, R61.reuse, R160 ;  /* 0x000000a03da57220 */ /* 0x040fe20000400000 */
[C---:B------:R-:W-:Y:S01]  /*3c60*/  FMUL R164, R61.reuse, R164 ;  /* 0x000000a43da47220 */ /* 0x040fe20000400000 */
[----:B------:R-:W-:-:S03]  /*3c70*/  FMUL R154, R61, R154 ;  /* 0x0000009a3d9a7220 */ /* 0x000fc60000400000 */
[----:B------:R3:W-:Y:S01]  /*3c80*/  REDG.E.ADD.F32.FTZ.RN.STRONG.GPU desc[UR6][R162.64+0x6], R165 ;  /* 0x000006a5a20079a6 */ /* 0x0007e2000c12f306 */
[--C-:B-1----:R-:W-:Y:S02]  /*3c90*/  HADD2.F32 R160, -RZ, R38.reuse.H0_H0 ;  /* 0x20000026ffa07230 */ /* 0x102fe40000004100 */
[----:B------:R-:W-:Y:S01]  /*3ca0*/  HADD2.F32 R38, -RZ, R38.H1_H1 ;  /* 0x30000026ff267230 */ /* 0x000fe20000004100 */
[----:B------:R-:W-:Y:S04]  /*3cb0*/  REDG.E.ADD.F32.FTZ.RN.STRONG.GPU desc[UR6][R162.64+0x8], R164 ;  /* 0x000008a4a20079a6 */ /* 0x000fe8000c12f306 */
[----:B------:R-:W-:Y:S01]  /*3cc0*/  REDG.E.ADD.F32.FTZ.RN.STRONG.GPU desc[UR6][R162.64+0xa], R65 ;  /* 0x00000a41a20079a6 */ /* 0x000fe2000c12f306 */
[C---:B------:R-:W-:Y:S01]  /*3cd0*/  FMUL R38, R61.reuse, R38 ;  /* 0x000000263d267220 */ /* 0x040fe20000400000 */
[----:B---3--:R-:W-:-:S02]  /*3ce0*/  FMUL R165, R61, R160 ;  /* 0x000000a03da57220 */ /* 0x008fc40000400000 */
[----:B------:R1:W-:Y:S01]  /*3cf0*/  REDG.E.ADD.F32.FTZ.RN.STRONG.GPU desc[UR6][R162.64+0xc], R154 ;  /* 0x00000c9aa20079a6 */ /* 0x0003e2000c12f306 */
[----:B------:R-:W-:-:S03]  /*3d00*/  HADD2.F32 R160, -RZ, R39.H1_H1 ;  /* 0x30000027ffa07230 */ /* 0x000fc60000004100 */
[----:B------:R-:W-:Y:S04]  /*3d10*/  REDG.E.ADD.F32.FTZ.RN.STRONG.GPU desc[UR6][R162.64+0xe], R161 ;  /* 0x00000ea1a20079a6 */ /* 0x000fe8000c12f306 */
[----:B------:R-:W-:Y:S01]  /*3d20*/  REDG.E.ADD.F32.FTZ.RN.STRONG.GPU desc[UR6][R162.64+0x10], R165 ;  /* 0x000010a5a20079a6 */ /* 0x000fe2000c12f306 */
[----:B-1----:R-:W-:-:S03]  /*3d30*/  HADD2.F32 R154, -RZ, R39.H0_H0 ;  /* 0x20000027ff9a7230 */ /* 0x002fc60000004100 */
[----:B------:R0:W-:Y:S02]  /*3d40*/  REDG.E.ADD.F32.FTZ.RN.STRONG.GPU desc[UR6][R162.64+0x12], R38 ;  /* 0x00001226a20079a6 */ /* 0x0001e4000c12f306 */
[----:B------:R-:W-:-:S05]  /*3d50*/  FMUL R39, R61, R154 ;  /* 0x0000009a3d277220 */ /* 0x000fca0000400000 */
[----:B------:R-:W-:Y:S01]  /*3d60*/  REDG.E.ADD.F32.FTZ.RN.STRONG.GPU desc[UR6][R162.64+0x14], R39 ;  /* 0x00001427a20079a6 */ /* 0x000fe2000c12f306 */
[----:B0-----:R-:W-:-:S05]  /*3d70*/  HADD2.F32 R38, -RZ, R37.H0_H0 ;  /* 0x20000025ff267230 */ /* 0x001fca0000004100 */
[C---:B------:R-:W-:Y:S02]  /*3d80*/  FMUL R154, R61.reuse, R38 ;  /* 0x000000263d9a7220 */ /* 0x040fe40000400000 */
[----:B------:R-:W0:Y:S01]  /*3d90*/  LDS.64 R38, [R69+0x8028] ;  /* 0x0080280045267984 */ /* 0x000e220000000a00 */
[--C-:B------:R-:W-:Y:S02]  /*3da0*/  HADD2.F32 R164, -RZ, R36.reuse.H0_H0 ;  /* 0x20000024ffa47230 */ /* 0x100fe40000004100 */
[C---:B------:R-:W-:Y:S01]  /*3db0*/  FMUL R65, R61.reuse, R160 ;  /* 0x000000a03d417220 */ /* 0x040fe20000400000 */
[----:B------:R-:W-:Y:S02]  /*3dc0*/  HADD2.F32 R36, -RZ, R36.H1_H1 ;  /* 0x30000024ff247230 */ /* 0x000fe40000004100 */
[----:B------:R-:W-:Y:S02]  /*3dd0*/  HADD2.F32 R160, -RZ, R37.H1_H1 ;  /* 0x30000025ffa07230 */ /* 0x000fe40000004100 */
[----:B------:R1:W-:Y:S01]  /*3de0*/  REDG.E.ADD.F32.FTZ.RN.STRONG.GPU desc[UR6][R162.64+0x16], R65 ;  /* 0x00001641a20079a6 */ /* 0x0003e2000c12f306 */
[----:B------:R-:W-:Y:S01]  /*3df0*/  FMUL R165, R61, R36 ;  /* 0x000000243da57220 */ /* 0x000fe20000400000 */
[----:B--2---:R-:W-:-:S02]  /*3e00*/  HADD2.F32 R36, -RZ, R42.H0_H0 ;  /* 0x2000002aff247230 */ /* 0x004fc40000004100 */
[----:B------:R-:W-:Y:S01]  /*3e10*/  FMUL R164, R61, R164 ;  /* 0x000000a43da47220 */ /* 0x000fe20000400000 */
[----:B------:R-:W-:-:S04]  /*3e20*/  HADD2.F32 R42, -RZ, R42.H1_H1 ;  /* 0x3000002aff2a7230 */ /* 0x000fc80000004100 */
[----:B------:R-:W-:Y:S01]  /*3e30*/  REDG.E.ADD.F32.FTZ.RN.STRONG.GPU desc[UR6][R162.64+0x18], R164 ;  /* 0x000018a4a20079a6 */ /* 0x000fe2000c12f306 */
[----:B-1----:R-:W-:Y:S01]  /*3e40*/  FMUL R65, R61, R160 ;  /* 0x000000a03d417220 */ /* 0x002fe20000400000 */
[C---:B------:R-:W-:Y:S02]  /*3e50*/  LEA R160, P0, R67.reuse, R40, 0x1 ;  /* 0x0000002843a07211 */ /* 0x040fe400078008ff */
[----:B------:R-:W-:Y:S02]  /*3e60*/  REDG.E.ADD.F32.FTZ.RN.STRONG.GPU desc[UR6][R162.64+0x1a], R165 ;  /* 0x00001aa5a20079a6 */ /* 0x000fe4000c12f306 */
[----:B------:R-:W-:Y:S01]  /*3e70*/  LEA.HI.X R161, R67, R41, R156, 0x1, P0 ;  /* 0x0000002943a17211 */ /* 0x000fe200000f0c9c */
[----:B------:R-:W-:Y:S01]  /*3e80*/  FMUL R67, R61, R36 ;  /* 0x000000243d437220 */ /* 0x000fe20000400000 */
[----:B------:R1:W-:Y:S04]  /*3e90*/  REDG.E.ADD.F32.FTZ.RN.STRONG.GPU desc[UR6][R162.64+0x1c], R154 ;  /* 0x00001c9aa20079a6 */ /* 0x0003e8000c12f306 */
[----:B------:R-:W2:Y:S01]  /*3ea0*/  LDS.64 R36, [R69+0x8030] ;  /* 0x0080300045247984 */ /* 0x000ea20000000a00 */
[----:B------:R-:W-:-:S03]  /*3eb0*/  HADD2.F32 R156, -RZ, R43.H0_H0 ;  /* 0x2000002bff9c7230 */ /* 0x000fc60000004100 */
[----:B------:R3:W-:Y:S01]  /*3ec0*/  REDG.E.ADD.F32.FTZ.RN.STRONG.GPU desc[UR6][R162.64+0x1e], R65 ;  /* 0x00001e41a20079a6 */ /* 0x0007e2000c12f306 */
[----:B-1----:R-:W-:-:S03]  /*3ed0*/  HADD2.F32 R154, -RZ, R43.H1_H1 ;  /* 0x3000002bff9a7230 */ /* 0x002fc60000004100 */
[----:B------:R1:W-:Y:S01]  /*3ee0*/  REDG.E.ADD.F32.FTZ.RN.STRONG.GPU desc[UR6][R160.64], R67 ;  /* 0x00000043a00079a6 */ /* 0x0003e2000c12f306 */
[----:B---3--:R-:W-:-:S03]  /*3ef0*/  FMUL R65, R61, R42 ;  /* 0x0000002a3d417220 */ /* 0x008fc60000400000 */
[----:B------:R-:W3:Y:S01]  /*3f00*/  LDS.64 R42, [R69+0x8038] ;  /* 0x00803800452a7984 */ /* 0x000ee20000000a00 */
[C---:B------:R-:W-:Y:S01]  /*3f10*/  FMUL R165, R61.reuse, R154 ;  /* 0x0000009a3da57220 */ /* 0x040fe20000400000 */
[--C-:B0-----:R-:W-:Y:S02]  /*3f20*/  HADD2.F32 R154, -RZ, R38.reuse.H0_H0 ;  /* 0x20000026ff9a7230 */ /* 0x101fe40000004100 */
[----:B------:R-:W-:Y:S02]  /*3f30*/  HADD2.F32 R38, -RZ, R38.H1_H1 ;  /* 0x30000026ff267230 */ /* 0x000fe40000004100 */
[C---:B------:R-:W-:Y:S01]  /*3f40*/  FMUL R163, R61.reuse, R156 ;  /* 0x0000009c3da37220 */ /* 0x040fe20000400000 */
[--C-:B------:R-:W-:Y:S02]  /*3f50*/  HADD2.F32 R156, -RZ, R39.reuse.H0_H0 ;  /* 0x20000027ff9c7230 */ /* 0x100fe40000004100 */
[----:B-1----:R-:W-:Y:S01]  /*3f60*/  FMUL R67, R61, R154 ;  /* 0x0000009a3d437220 */ /* 0x002fe20000400000 */
[----:B------:R-:W-:-:S02]  /*3f70*/  HADD2.F32 R162, -RZ, R39.H1_H1 ;  /* 0x30000027ffa27230 */ /* 0x000fc40000004100 */
[C---:B------:R-:W-:Y:S01]  /*3f80*/  FMUL R154, R61.reuse, R38 ;  /* 0x000000263d9a7220 */ /* 0x040fe20000400000 */
[----:B------:R0:W-:Y:S04]  /*3f90*/  REDG.E.ADD.F32.FTZ.RN.STRONG.GPU desc[UR6][R160.64+0x2], R65 ;  /* 0x00000241a00079a6 */ /* 0x0001e8000c12f306 */
[----:B------:R-:W1:Y:S01]  /*3fa0*/  LDS.64 R38, [R69+0x8040] ;  /* 0x0080400045267984 */ /* 0x000e620000000a00 */
[----:B------:R-:W-:-:S03]  /*3fb0*/  FMUL R156, R61, R156 ;  /* 0x0000009c3d9c7220 */ /* 0x000fc60000400000 */
[----:B------:R-:W-:Y:S01]  /*3fc0*/  REDG.E.ADD.F32.FTZ.RN.STRONG.GPU desc[UR6][R160.64+0x4], R163 ;  /* 0x000004a3a00079a6 */ /* 0x000fe2000c12f306 */
[----:B--2---:R-:W-:-:S03]  /*3fd0*/  HADD2.F32 R164, -RZ, R36.H0_H0 ;  /* 0x20000024ffa47230 */ /* 0x004fc60000004100 */
[----:B------:R2:W-:Y:S01]  /*3fe0*/  REDG.E.ADD.F32.FTZ.RN.STRONG.GPU desc[UR6][R160.64+0x6], R165 ;  /* 0x000006a5a00079a6 */ /* 0x0005e2000c12f306 */
[----:B------:R-:W-:-:S03]  /*3ff0*/  HADD2.F32 R36, -RZ, R36.H1_H1 ;  /* 0x30000024ff247230 */ /* 0x000fc60000004100 */
[----:B------:R-:W-:Y:S01]  /*4000*/  REDG.E.ADD.F32.FTZ.RN.STRONG.GPU desc[UR6][R160.64+0x8], R67 ;  /* 0x00000843a00079a6 */ /* 0x000fe2000c12f306 */
[----:B0-----:R-:W-:-:S03]  /*4010*/  FMUL R65, R61, R162 ;  /* 0x000000a23d417220 */ /* 0x001fc60000400000 */
[----:B------:R0:W-:Y:S04]  /*4020*/  REDG.E.ADD.F32.FTZ.RN.STRONG.GPU desc[UR6][R160.64+0xa], R154 ;  /* 0x00000a9aa00079a6 */ /* 0x0001e8000c12f306 */
[----:B------:R3:W-:Y:S01]  /*4030*/  REDG.E.ADD.F32.FTZ.RN.STRONG.GPU desc[UR6][R160.64+0xc], R156 ;  /* 0x00000c9ca00079a6 */ /* 0x0007e2000c12f306 */
[----:B--2---:R-:W-:Y:S01]  /*4040*/  FMUL R165, R61, R36 ;  /* 0x000000243da57220 */ /* 0x004fe20000400000 */
[--C-:B------:R-:W-:Y:S02]  /*4050*/  HADD2.F32 R36, -RZ, R37.reuse.H0_H0 ;  /* 0x20000025ff247230 */ /* 0x100fe40000004100 */
[----:B------:R2:W-:Y:S01]  /*4060*/  REDG.E.ADD.F32.FTZ.RN.STRONG.GPU desc[UR6][R160.64+0xe], R65 ;  /* 0x00000e41a00079a6 */ /* 0x0005e2000c12f306 */
[----:B0-----:R-:W-:Y:S02]  /*4070*/  HADD2.F32 R154, -RZ, R37.H1_H1 ;  /* 0x30000025ff9a7230 */ /* 0x001fe40000004100 */
[----:B---3--:R-:W-:-:S02]  /*4080*/  HADD2.F32 R156, -RZ, R42.H0_H0 ;  /* 0x2000002aff9c7230 */ /* 0x008fc40000004100 */
[----:B------:R-:W-:Y:S02]  /*4090*/  HADD2.F32 R42, -RZ, R42.H1_H1 ;  /* 0x3000002aff2a7230 */ /* 0x000fe40000004100 */
[C---:B------:R-:W-:Y:S01]  /*40a0*/  FMUL R37, R61.reuse, R36 ;  /* 0x000000243d257220 */ /* 0x040fe20000400000 */
[C---:B------:R-:W-:Y:S01]  /*40b0*/  FMUL R67, R61.reuse, R154 ;  /* 0x0000009a3d437220 */ /* 0x040fe20000400000 */
[--C-:B------:R-:W-:Y:S02]  /*40c0*/  HADD2.F32 R36, -RZ, R43.reuse.H0_H0 ;  /* 0x2000002bff247230 */ /* 0x100fe40000004100 */
[----:B------:R-:W-:Y:S02]  /*40d0*/  HADD2.F32 R154, -RZ, R43.H1_H1 ;  /* 0x3000002bff9a7230 */ /* 0x000fe40000004100 */
[C---:B--2---:R-:W-:Y:S02]  /*40e0*/  FMUL R65, R61.reuse, R42 ;  /* 0x0000002a3d417220 */ /* 0x044fe40000400000 */
[----:B------:R-:W0:Y:S01]  /*40f0*/  LDS.64 R42, [R69+0x8048] ;  /* 0x00804800452a7984 */ /* 0x000e220000000a00 */
[----:B------:R-:W-:-:S05]  /*4100*/  FMUL R163, R61, R164 ;  /* 0x000000a43da37220 */ /* 0x000fca0000400000 */
[----:B------:R-:W-:Y:S04]  /*4110*/  REDG.E.ADD.F32.FTZ.RN.STRONG.GPU desc[UR6][R160.64+0x10], R163 ;  /* 0x000010a3a00079a6 */ /* 0x000fe8000c12f306 */
[----:B------:R2:W-:Y:S04]  /*4120*/  REDG.E.ADD.F32.FTZ.RN.STRONG.GPU desc[UR6][R160.64+0x12], R165 ;  /* 0x000012a5a00079a6 */ /* 0x0005e8000c12f306 */
[----:B------:R-:W-:Y:S04]  /*4130*/  REDG.E.ADD.F32.FTZ.RN.STRONG.GPU desc[UR6][R160.64+0x14], R37 ;  /* 0x00001425a00079a6 */ /* 0x000fe8000c12f306 */
[----:B------:R3:W-:Y:S01]  /*4140*/  REDG.E.ADD.F32.FTZ.RN.STRONG.GPU desc[UR6][R160.64+0x16], R67 ;  /* 0x00001643a00079a6 */ /* 0x0007e2000c12f306 */
[----:B--2---:R-:W-:Y:S01]  /*4150*/  FMUL R165, R61, R36 ;  /* 0x000000243da57220 */ /* 0x004fe20000400000 */
[----:B-1----:R-:W-:-:S05]  /*4160*/  HADD2.F32 R36, -RZ, R38.H0_H0 ;  /* 0x20000026ff247230 */ /* 0x002fca0000004100 */
[C---:B---3--:R-:W-:Y:S02]  /*4170*/  FMUL R67, R61.reuse, R36 ;  /* 0x000000243d437220 */ /* 0x048fe40000400000 */
[----:B------:R-:W1:Y:S01]  /*4180*/  LDS.64 R36, [R69+0x8050] ;  /* 0x0080500045247984 */ /* 0x000e620000000a00 */
[----:B------:R-:W-:Y:S01]  /*4190*/  FMUL R156, R61, R156 ;  /* 0x0000009c3d9c7220 */ /* 0x000fe20000400000 */
[----:B------:R-:W-:Y:S01]  /*41a0*/  LEA R162, P0, R135, R40, 0x1 ;  /* 0x0000002887a27211 */ /* 0x000fe200078008ff */
[----:B------:R-:W-:Y:S02]  /*41b0*/  HADD2.F32 R38, -RZ, R38.H1_H1 ;  /* 0x30000026ff267230 */ /* 0x000fe40000004100 */
[----:B------:R-:W-:Y:S01]  /*41c0*/  FMUL R154, R61, R154 ;  /* 0x0000009a3d9a7220 */ /* 0x000fe20000400000 */
[----:B------:R2:W-:Y:S01]  /*41d0*/  REDG.E.ADD.F32.FTZ.RN.STRONG.GPU desc[UR6][R160.64+0x18], R156 ;  /* 0x0000189ca00079a6 */ /* 0x0005e2000c12f306 */
[----:B------:R-:W-:Y:S01]  /*41e0*/  LEA.HI.X R163, R135, R41, R158, 0x1, P0 ;  /* 0x0000002987a37211 */ /* 0x000fe200000f0c9e */
[----:B------:R-:W-:-:S02]  /*41f0*/  HADD2.F32 R158, -RZ, R39.H1_H1 ;  /* 0x30000027ff9e7230 */ /* 0x000fc40000004100 */
[----:B------:R3:W-:Y:S04]  /*4200*/  REDG.E.ADD.F32.FTZ.RN.STRONG.GPU desc[UR6][R160.64+0x1a], R65 ;  /* 0x00001a41a00079a6 */ /* 0x0007e8000c12f306 */
[----:B------:R-:W-:Y:S01]  /*4210*/  REDG.E.ADD.F32.FTZ.RN.STRONG.GPU desc[UR6][R160.64+0x1c], R165 ;  /* 0x00001ca5a00079a6 */ /* 0x000fe2000c12f306 */
[----:B--2---:R-:W-:-:S03]  /*4220*/  HADD2.F32 R156, -RZ, R39.H0_H0 ;  /* 0x20000027ff9c7230 */ /* 0x004fc60000004100 */
[----:B------:R0:W-:Y:S01]  /*4230*/  REDG.E.ADD.F32.FTZ.RN.STRONG.GPU desc[UR6][R160.64+0x1e], R154 ;  /* 0x00001e9aa00079a6 */ /* 0x0001e2000c12f306 */
[----:B---3--:R-:W-:-:S03]  /*4240*/  FMUL R65, R61, R38 ;  /* 0x000000263d417220 */ /* 0x008fc60000400000 */
[----:B------:R2:W-:Y:S04]  /*4250*/  REDG.E.ADD.F32.FTZ.RN.STRONG.GPU desc[UR6][R162.64], R67 ;  /* 0x00000043a20079a6 */ /* 0x0005e8000c12f306 */
[----:B------:R-:W3:Y:S01]  /*4260*/  LDS.64 R38, [R69+0x8058] ;  /* 0x0080580045267984 */ /* 0x000ee20000000a00 */
[--C-:B0-----:R-:W-:Y:S02]  /*4270*/  HADD2.F32 R154, -RZ, R42.reuse.H0_H0 ;  /* 0x2000002aff9a7230 */ /* 0x101fe40000004100 */
[C---:B------:R-:W-:Y:S01]  /*4280*/  FMUL R135, R61.reuse, R156 ;  /* 0x0000009c3d877220 */ /* 0x040fe20000400000 */
[----:B------:R-:W-:Y:S01]  /*4290*/  HADD2.F32 R42, -RZ, R42.H1_H1 ;  /* 0x3000002aff2a7230 */ /* 0x000fe20000004100 */
[----:B------:R0:W-:Y:S04]  /*42a0*/  REDG.E.ADD.F32.FTZ.RN.STRONG.GPU desc[UR6][R162.64+0x2], R65 ;  /* 0x00000241a20079a6 */ /* 0x0001e8000c12f306 */
[----:B------:R-:W-:Y:S01]  /*42b0*/  FMUL R165, R61, R42 ;  /* 0x0000002a3da57220 */ /* 0x000fe20000400000 */
[----:B------:R-:W-:-:S02]  /*42c0*/  HADD2.F32 R42, -RZ, R43.H1_H1 ;  /* 0x3000002bff2a7230 */ /* 0x000fc40000004100 */
[C---:B--2---:R-:W-:Y:S01]  /*42d0*/  FMUL R67, R61.reuse, R154 ;  /* 0x0000009a3d437220 */ /* 0x044fe20000400000 */
[----:B------:R-:W-:Y:S02]  /*42e0*/  HADD2.F32 R156, -RZ, R43.H0_H0 ;  /* 0x2000002bff9c7230 */ /* 0x000fe40000004100 */
[C---:B------:R-:W-:Y:S01]  /*42f0*/  FMUL R161, R61.reuse, R158 ;  /* 0x0000009e3da17220 */ /* 0x040fe20000400000 */
[----:B------:R2:W-:Y:S01]  /*4300*/  REDG.E.ADD.F32.FTZ.RN.STRONG.GPU desc[UR6][R162.64+0x4], R135 ;  /* 0x00000487a20079a6 */ /* 0x0005e2000c12f306 */
[----:B0-----:R-:W-:Y:S01]  /*4310*/  FMUL R65, R61, R42 ;  /* 0x0000002a3d417220 */ /* 0x001fe20000400000 */
[--C-:B-1----:R-:W-:Y:S02]  /*4320*/  HADD2.F32 R154, -RZ, R36.reuse.H0_H0 ;  /* 0x20000024ff9a7230 */ /* 0x102fe40000004100 */
[----:B------:R-:W0:Y:S01]  /*4330*/  LDS.64 R42, [R69+0x8060] ;  /* 0x00806000452a7984 */ /* 0x000e220000000a00 */
[----:B------:R-:W-:-:S03]  /*4340*/  HADD2.F32 R36, -RZ, R36.H1_H1 ;  /* 0x30000024ff247230 */ /* 0x000fc60000004100 */
[----:B------:R1:W-:Y:S01]  /*4350*/  REDG.E.ADD.F32.FTZ.RN.STRONG.GPU desc[UR6][R162.64+0x6], R161 ;  /* 0x000006a1a20079a6 */ /* 0x0003e2000c12f306 */
[C---:B------:R-:W-:Y:S01]  /*4360*/  FMUL R156, R61.reuse, R156 ;  /* 0x0000009c3d9c7220 */ /* 0x040fe20000400000 */
[----:B--2---:R-:W-:Y:S02]  /*4370*/  FMUL R135, R61, R154 ;  /* 0x0000009a3d877220 */ /* 0x004fe40000400000 */
[----:B------:R2:W-:Y:S01]  /*4380*/  REDG.E.ADD.F32.FTZ.RN.STRONG.GPU desc[UR6][R162.64+0x8], R67 ;  /* 0x00000843a20079a6 */ /* 0x0005e2000c12f306 */
[----:B------:R-:W-:-:S03]  /*4390*/  HADD2.F32 R154, -RZ, R37.H1_H1 ;  /* 0x30000025ff9a7230 */ /* 0x000fc60000004100 */
[----:B------:R-:W-:Y:S01]  /*43a0*/  REDG.E.ADD.F32.FTZ.RN.STRONG.GPU desc[UR6][R162.64+0xa], R165 ;  /* 0x00000aa5a20079a6 */ /* 0x000fe2000c12f306 */
[C---:B-1----:R-:W-:Y:S01]  /*43b0*/  FMUL R161, R61.reuse, R36 ;  /* 0x000000243da17220 */ /* 0x042fe20000400000 */
[----:B------:R-:W-:Y:S02]  /*43c0*/  HADD2.F32 R36, -RZ, R37.H0_H0 ;  /* 0x20000025ff247230 */ /* 0x000fe40000004100 */
[----:B------:R3:W-:Y:S03]  /*43d0*/  REDG.E.ADD.F32.FTZ.RN.STRONG.GPU desc[UR6][R162.64+0xc], R156 ;  /* 0x00000c9ca20079a6 */ /* 0x0007e6000c12f306 */
[----:B--2---:R-:W-:Y:S01]  /*43e0*/  FMUL R67, R61, R36 ;  /* 0x000000243d437220 */ /* 0x004fe20000400000 */
[----:B------:R-:W-:Y:S04]  /*43f0*/  REDG.E.ADD.F32.FTZ.RN.STRONG.GPU desc[UR6][R162.64+0xe], R65 ;  /* 0x00000e41a20079a6 */ /* 0x000fe8000c12f306 */
[----:B------:R-:W1:Y:S01]  /*4400*/  LDS.64 R36, [R69+0x8068] ;  /* 0x0080680045247984 */ /* 0x000e620000000a00 */
[----:B---3--:R-:W-:-:S03]  /*4410*/  HADD2.F32 R156, -RZ, R38.H0_H0 ;  /* 0x20000026ff9c7230 */ /* 0x008fc60000004100 */
[----:B------:R2:W-:Y:S01]  /*4420*/  REDG.E.ADD.F32.FTZ.RN.STRONG.GPU desc[UR6][R162.64+0x10], R135 ;  /* 0x00001087a20079a6 */ /* 0x0005e2000c12f306 */
[----:B------:R-:W-:Y:S02]  /*4430*/  HADD2.F32 R38, -RZ, R38.H1_H1 ;  /* 0x30000026ff267230 */ /* 0x000fe40000004100 */
[----:B------:R-:W-:Y:S01]  /*4440*/  FMUL R165, R61, R154 ;  /* 0x0000009a3da57220 */ /* 0x000fe20000400000 */
[--C-:B------:R-:W-:Y:S01]  /*4450*/  HADD2.F32 R154, -RZ, R39.reuse.H0_H0 ;  /* 0x20000027ff9a7230 */ /* 0x100fe20000004100 */
[----:B------:R-:W-:Y:S01]  /*4460*/  LEA R160, P0, R63, R40, 0x1 ;  /* 0x000000283fa07211 */ /* 0x000fe200078008ff */
[----:B------:R-:W-:Y:S01]  /*4470*/  HADD2.F32 R158, -RZ, R39.H1_H1 ;  /* 0x30000027ff9e7230 */ /* 0x000fe20000004100 */
[----:B------:R3:W-:Y:S01]  /*4480*/  REDG.E.ADD.F32.FTZ.RN.STRONG.GPU desc[UR6][R162.64+0x12], R161 ;  /* 0x000012a1a20079a6 */ /* 0x0007e2000c12f306 */
[----:B--2---:R-:W-:Y:S01]  /*4490*/  FMUL R135, R61, R38 ;  /* 0x000000263d877220 */ /* 0x004fe20000400000 */
[----:B0-----:R-:W-:Y:S02]  /*44a0*/  HADD2.F32 R40, -RZ, R42.H0_H0 ;  /* 0x2000002aff287230 */ /* 0x001fe40000004100 */
[----:B------:R-:W0:Y:S01]  /*44b0*/  LDS.64 R38, [R69+0x8070] ;  /* 0x0080700045267984 */ /* 0x000e220000000a00 */
[----:B---3--:R-:W-:-:S02]  /*44c0*/  LEA.HI.X R161, R63, R41, R66, 0x1, P0 ;  /* 0x000000293fa17211 */ /* 0x008fc400000f0c42 */
[C---:B------:R-:W-:Y:S01]  /*44d0*/  FMUL R63, R61.reuse, R40 ;  /* 0x000000283d3f7220 */ /* 0x040fe20000400000 */
[C---:B------:R-:W-:Y:S01]  /*44e0*/  FMUL R156, R61.reuse, R156 ;  /* 0x0000009c3d9c7220 */ /* 0x040fe20000400000 */
[----:B------:R-:W2:Y:S01]  /*44f0*/  LDS.64 R40, [R69+0x8078] ;  /* 0x0080780045287984 */ /* 0x000ea20000000a00 */
[----:B------:R-:W-:-:S03]  /*4500*/  FMUL R154, R61, R154 ;  /* 0x0000009a3d9a7220 */ /* 0x000fc60000400000 */
[----:B------:R-:W-:Y:S01]  /*4510*/  REDG.E.ADD.F32.FTZ.RN.STRONG.GPU desc[UR6][R162.64+0x14], R67 ;  /* 0x00001443a20079a6 */ /* 0x000fe2000c12f306 */
[----:B------:R-:W-:-:S03]  /*4520*/  FMUL R158, R61, R158 ;  /* 0x0000009e3d9e7220 */ /* 0x000fc60000400000 */
[----:B------:R-:W-:Y:S01]  /*4530*/  REDG.E.ADD.F32.FTZ.RN.STRONG.GPU desc[UR6][R162.64+0x16], R165 ;  /* 0x000016a5a20079a6 */ /* 0x000fe2000c12f306 */
[----:B------:R-:W-:-:S03]  /*4540*/  HADD2.F32 R42, -RZ, R42.H1_H1 ;  /* 0x3000002aff2a7230 */ /* 0x000fc60000004100 */
[----:B------:R-:W-:Y:S04]  /*4550*/  REDG.E.ADD.F32.FTZ.RN.STRONG.GPU desc[UR6][R162.64+0x18], R156 ;  /* 0x0000189ca20079a6 */ /* 0x000fe8000c12f306 */
[----:B------:R-:W-:Y:S04]  /*4560*/  REDG.E.ADD.F32.FTZ.RN.STRONG.GPU desc[UR6][R162.64+0x1a], R135 ;  /* 0x00001a87a20079a6 */ /* 0x000fe8000c12f306 */
[----:B------:R1:W-:Y:S01]  /*4570*/  REDG.E.ADD.F32.FTZ.RN.STRONG.GPU desc[UR6][R162.64+0x1c], R154 ;  /* 0x00001c9aa20079a6 */ /* 0x0003e2000c12f306 */
[----:B------:R-:W-:Y:S01]  /*4580*/  FMUL R65, R61, R42 ;  /* 0x0000002a3d417220 */ /* 0x000fe20000400000 */
[----:B------:R-:W-:-:S02]  /*4590*/  HADD2.F32 R42, -RZ, R43.H0_H0 ;  /* 0x2000002bff2a7230 */ /* 0x000fc40000004100 */
[----:B------:R-:W-:Y:S04]  /*45a0*/  REDG.E.ADD.F32.FTZ.RN.STRONG.GPU desc[UR6][R162.64+0x1e], R158 ;  /* 0x00001e9ea20079a6 */ /* 0x000fe8000c12f306 */
[----:B------:R3:W-:Y:S01]  /*45b0*/  REDG.E.ADD.F32.FTZ.RN.STRONG.GPU desc[UR6][R160.64], R63 ;  /* 0x0000003fa00079a6 */ /* 0x0007e2000c12f306 */
[----:B-1----:R-:W-:-:S03]  /*45c0*/  HADD2.F32 R154, -RZ, R36.H0_H0 ;  /* 0x20000024ff9a7230 */ /* 0x002fc60000004100 */
[----:B------:R1:W-:Y:S01]  /*45d0*/  REDG.E.ADD.F32.FTZ.RN.STRONG.GPU desc[UR6][R160.64+0x2], R65 ;  /* 0x00000241a00079a6 */ /* 0x0003e2000c12f306 */
[----:B------:R-:W-:Y:S02]  /*45e0*/  HADD2.F32 R36, -RZ, R36.H1_H1 ;  /* 0x30000024ff247230 */ /* 0x000fe40000004100 */
[----:B------:R-:W-:-:S03]  /*45f0*/  HADD2.F32 R66, -RZ, R43.H1_H1 ;  /* 0x3000002bff427230 */ /* 0x000fc60000004100 */
[C---:B---3--:R-:W-:Y:S01]  /*4600*/  FMUL R63, R61.reuse, R36 ;  /* 0x000000243d3f7220 */ /* 0x048fe20000400000 */
[--C-:B------:R-:W-:Y:S02]  /*4610*/  HADD2.F32 R36, -RZ, R37.reuse.H1_H1 ;  /* 0x30000025ff247230 */ /* 0x100fe40000004100 */
[C---:B------:R-:W-:Y:S01]  /*4620*/  FMUL R43, R61.reuse, R42 ;  /* 0x0000002a3d2b7220 */ /* 0x040fe20000400000 */
[----:B------:R-:W-:Y:S02]  /*4630*/  HADD2.F32 R42, -RZ, R37.H0_H0 ;  /* 0x20000025ff2a7230 */ /* 0x000fe40000004100 */
[C---:B------:R-:W-:Y:S01]  /*4640*/  FMUL R37, R61.reuse, R36 ;  /* 0x000000243d257220 */ /* 0x040fe20000400000 */
[--C-:B0-----:R-:W-:Y:S01]  /*4650*/  HADD2.F32 R36, -RZ, R38.reuse.H0_H0 ;  /* 0x20000026ff247230 */ /* 0x101fe20000004100 */
[----:B------:R0:W-:Y:S01]  /*4660*/  REDG.E.ADD.F32.FTZ.RN.STRONG.GPU desc[UR6][R160.64+0x4], R43 ;  /* 0x0000042ba00079a6 */ /* 0x0001e2000c12f306 */
[----:B------:R-:W-:Y:S01]  /*4670*/  FMUL R67, R61, R66 ;  /* 0x000000423d437220 */ /* 0x000fe20000400000 */
[----:B------:R-:W-:-:S02]  /*4680*/  HADD2.F32 R38, -RZ, R38.H1_H1 ;  /* 0x30000026ff267230 */ /* 0x000fc40000004100 */
[C---:B------:R-:W-:Y:S01]  /*4690*/  FMUL R135, R61.reuse, R154 ;  /* 0x0000009a3d877220 */ /* 0x040fe20000400000 */
[C---:B-1----:R-:W-:Y:S01]  /*46a0*/  FMUL R65, R61.reuse, R42 ;  /* 0x0000002a3d417220 */ /* 0x042fe20000400000 */
[----:B------:R1:W-:Y:S01]  /*46b0*/  REDG.E.ADD.F32.FTZ.RN.STRONG.GPU desc[UR6][R160.64+0x6], R67 ;  /* 0x00000643a00079a6 */ /* 0x0003e2000c12f306 */
[C---:B0-----:R-:W-:Y:S01]  /*46c0*/  FMUL R43, R61.reuse, R36 ;  /* 0x000000243d2b7220 */ /* 0x041fe20000400000 */
[--C-:B------:R-:W-:Y:S02]  /*46d0*/  HADD2.F32 R36, -RZ, R39.reuse.H0_H0 ;  /* 0x20000027ff247230 */ /* 0x100fe40000004100 */
[----:B------:R-:W-:Y:S03]  /*46e0*/  REDG.E.ADD.F32.FTZ.RN.STRONG.GPU desc[UR6][R160.64+0x8], R135 ;  /* 0x00000887a00079a6 */ /* 0x000fe6000c12f306 */
[C---:B------:R-:W-:Y:S01]  /*46f0*/  FMUL R69, R61.reuse, R36 ;  /* 0x000000243d457220 */ /* 0x040fe20000400000 */
[----:B-1----:R-:W-:Y:S01]  /*4700*/  FMUL R67, R61, R38 ;  /* 0x000000263d437220 */ /* 0x002fe20000400000 */
[----:B------:R-:W-:Y:S01]  /*4710*/  HADD2.F32 R36, -RZ, R39.H1_H1 ;  /* 0x30000027ff247230 */ /* 0x000fe20000004100 */
[----:B------:R-:W-:Y:S01]  /*4720*/  REDG.E.ADD.F32.FTZ.RN.STRONG.GPU desc[UR6][R160.64+0xa], R63 ;  /* 0x00000a3fa00079a6 */ /* 0x000fe2000c12f306 */
[----:B--2---:R-:W-:-:S02]  /*4730*/  HADD2.F32 R38, -RZ, R40.H0_H0 ;  /* 0x20000028ff267230 */ /* 0x004fc40000004100 */
[----:B------:R-:W-:Y:S01]  /*4740*/  HADD2.F32 R40, -RZ, R40.H1_H1 ;  /* 0x30000028ff287230 */ /* 0x000fe20000004100 */
[----:B------:R-:W-:Y:S01]  /*4750*/  REDG.E.ADD.F32.FTZ.RN.STRONG.GPU desc[UR6][R160.64+0xc], R65 ;  /* 0x00000c41a00079a6 */ /* 0x000fe2000c12f306 */
[--C-:B------:R-:W-:Y:S02]  /*4760*/  HADD2.F32 R42, -RZ, R41.reuse.H0_H0 ;  /* 0x20000029ff2a7230 */ /* 0x100fe40000004100 */
[----:B------:R-:W-:Y:S01]  /*4770*/  HADD2.F32 R66, -RZ, R41.H1_H1 ;  /* 0x30000029ff427230 */ /* 0x000fe20000004100 */
[----:B------:R0:W-:Y:S01]  /*4780*/  REDG.E.ADD.F32.FTZ.RN.STRONG.GPU desc[UR6][R160.64+0xe], R37 ;  /* 0x00000e25a00079a6 */ /* 0x0001e2000c12f306 */
[C---:B------:R-:W-:Y:S01]  /*4790*/  FMUL R39, R61.reuse, R38 ;  /* 0x000000263d277220 */ /* 0x040fe20000400000 */
[C---:B------:R-:W-:Y:S02]  /*47a0*/  FMUL R41, R61.reuse, R40 ;  /* 0x000000283d297220 */ /* 0x040fe40000400000 */
[----:B------:R1:W-:Y:S04]  /*47b0*/  REDG.E.ADD.F32.FTZ.RN.STRONG.GPU desc[UR6][R160.64+0x10], R43 ;  /* 0x0000102ba00079a6 */ /* 0x0003e8000c12f306 */
[----:B------:R2:W-:Y:S01]  /*47c0*/  REDG.E.ADD.F32.FTZ.RN.STRONG.GPU desc[UR6][R160.64+0x12], R67 ;  /* 0x00001243a00079a6 */ /* 0x0005e2000c12f306 */
[----:B0-----:R-:W-:-:S03]  /*47d0*/  FMUL R37, R61, R36 ;  /* 0x000000243d257220 */ /* 0x001fc60000400000 */
[----:B------:R2:W-:Y:S01]  /*47e0*/  REDG.E.ADD.F32.FTZ.RN.STRONG.GPU desc[UR6][R160.64+0x14], R69 ;  /* 0x00001445a00079a6 */ /* 0x0005e2000c12f306 */
[C---:B-1----:R-:W-:Y:S01]  /*47f0*/  FMUL R43, R61.reuse, R42 ;  /* 0x0000002a3d2b7220 */ /* 0x042fe20000400000 */
[----:B------:R-:W-:Y:S02]  /*4800*/  FMUL R61, R61, R66 ;  /* 0x000000423d3d7220 */ /* 0x000fe40000400000 */
[----:B------:R2:W-:Y:S04]  /*4810*/  REDG.E.ADD.F32.FTZ.RN.STRONG.GPU desc[UR6][R160.64+0x16], R37 ;  /* 0x00001625a00079a6 */ /* 0x0005e8000c12f306 */
[----:B------:R2:W-:Y:S04]  /*4820*/  REDG.E.ADD.F32.FTZ.RN.STRONG.GPU desc[UR6][R160.64+0x18], R39 ;  /* 0x00001827a00079a6 */ /* 0x0005e8000c12f306 */
[----:B------:R2:W-:Y:S04]  /*4830*/  REDG.E.ADD.F32.FTZ.RN.STRONG.GPU desc[UR6][R160.64+0x1a], R41 ;  /* 0x00001a29a00079a6 */ /* 0x0005e8000c12f306 */
[----:B------:R2:W-:Y:S04]  /*4840*/  REDG.E.ADD.F32.FTZ.RN.STRONG.GPU desc[UR6][R160.64+0x1c], R43 ;  /* 0x00001c2ba00079a6 */ /* 0x0005e8000c12f306 */
[----:B------:R2:W-:Y:S01]  /*4850*/  REDG.E.ADD.F32.FTZ.RN.STRONG.GPU desc[UR6][R160.64+0x1e], R61 ;  /* 0x00001e3da00079a6 */ /* 0x0005e2000c12f306 */
        /* <DEDUP_REMOVED lines=63> */
[----:B--2---:R-:W-:-:S07]  /*4c50*/  FFMA R105, R152, R62, R105 ;  /* 0x0000003e98697223 */ /* 0x004fce0000000069 */
.L_x_36:
[----:B-1-3--:R-:W-:Y:S05]  /*4c60*/  BSYNC.RECONVERGENT B1 ;  /* 0x0000000000017941 */ /* 0x00afea0003800200 */
.L_x_35:
[----:B------:R-:W-:-:S04]  /*4c70*/  IADD3 R68, PT, PT, R68, 0x1, RZ ;  /* 0x0000000144447810 */ /* 0x000fc80007ffe0ff */
[----:B------:R-:W-:-:S13]  /*4c80*/  ISETP.GE.AND P0, PT, R68, R34, PT ;  /* 0x000000224400720c */ /* 0x000fda0003f06270 */
[----:B------:R-:W-:Y:S05]  /*4c90*/  @!P0 BRA `(.L_x_37) ;  /* 0xffffffc4001c8947 */ /* 0x000fea000383ffff */
.L_x_34:
[----:B-123--:R-:W-:Y:S05]  /*4ca0*/  BSYNC.RECONVERGENT B0 ;  /* 0x0000000000007941 */ /* 0x00efea0003800200 */
.L_x_33:
[----:B------:R-:W-:Y:S01]  /*4cb0*/  IADD3 R34, PT, PT, R23, 0x3f, RZ ;  /* 0x0000003f17227810 */ /* 0x000fe20007ffe0ff */
[----:B------:R-:W-:Y:S01]  /*4cc0*/  BAR.SYNC.DEFER_BLOCKING 0x0 ;  /* 0x0000000000007b1d */ /* 0x000fe20000010000 */
[----:B------:R-:W-:Y:S02]  /*4cd0*/  IADD3 R35, PT, PT, R35, 0x1, RZ ;  /* 0x0000000123237810 */ /* 0x000fe40007ffe0ff */
[----:B------:R-:W-:-:S04]  /*4ce0*/  SHF.R.U32.HI R34, RZ, 0x6, R34 ;  /* 0x00000006ff227819 */ /* 0x000fc80000011622 */
[----:B------:R-:W-:-:S13]  /*4cf0*/  ISETP.NE.AND P0, PT, R35, R34, PT ;  /* 0x000000222300720c */ /* 0x000fda0003f05270 */
[----:B------:R-:W-:Y:S05]  /*4d00*/  @P0 BRA `(.L_x_38) ;  /* 0xffffffc0003c0947 */ /* 0x000fea000383ffff */
.L_x_29:
[----:B------:R-:W1:Y:S02]  /*4d10*/  S2R R3, SR_TID.X ;  /* 0x0000000000037919 */ /* 0x000e640000002100 */
[----:B-1----:R-:W-:-:S13]  /*4d20*/  ISETP.GE.AND P0, PT, R3, R0, PT ;  /* 0x000000000300720c */ /* 0x002fda0003f06270 */
[----:B------:R-:W-:Y:S05]  /*4d30*/  @P0 EXIT ;  /* 0x000000000000094d */ /* 0x000fea0003800000 */
[----:B------:R-:W1:Y:S01]  /*4d40*/  LDCU UR8, c[0x0][0x3dc] ;  /* 0x00007b80ff0877ac */ /* 0x000e620008000800 */
[----:B------:R-:W-:Y:S02]  /*4d50*/  IADD3 R3, PT, PT, R108, R3, RZ ;  /* 0x000000036c037210 */ /* 0x000fe40007ffe0ff */
[----:B------:R-:W-:Y:S01]  /*4d60*/  F2FP.F16.F32.PACK_AB R30, R30, R33 ;  /* 0x000000211e1e723e */ /* 0x000fe200000000ff */
[----:B------:R-:W2:Y:S01]  /*4d70*/  LDCU.64 UR4, c[0x0][0x3c0] ;  /* 0x00007800ff0477ac */ /* 0x000ea20008000a00 */
[----:B------:R-:W-:Y:S02]  /*4d80*/  F2FP.F16.F32.PACK_AB R22, R22, R25 ;  /* 0x000000191616723e */ /* 0x000fe400000000ff */
[----:B------:R-:W-:Y:S02]  /*4d90*/  F2FP.F16.F32.PACK_AB R14, R14, R15 ;  /* 0x0000000f0e0e723e */ /* 0x000fe400000000ff */
[----:B------:R-:W-:Y:S02]  /*4da0*/  F2FP.F16.F32.PACK_AB R6, R6, R7 ;  /* 0x000000070606723e */ /* 0x000fe400000000ff */
[----:B------:R-:W-:-:S02]  /*4db0*/  F2FP.F16.F32.PACK_AB R4, R4, R5 ;  /* 0x000000050404723e */ /* 0x000fc400000000ff */
[----:B------:R-:W-:Y:S02]  /*4dc0*/  F2FP.F16.F32.PACK_AB R74, R75, R74 ;  /* 0x0000004a4b4a723e */ /* 0x000fe400000000ff */
[----:B------:R-:W-:Y:S02]  /*4dd0*/  PRMT R5, R4, 0x7632, R5 ;  /* 0x0000763204057816 */ /* 0x000fe40000000005 */
[----:B------:R-:W-:Y:S01]  /*4de0*/  F2FP.F16.F32.PACK_AB R76, R77, R76 ;  /* 0x0000004c4d4c723e */ /* 0x000fe200000000ff */
[----:B-1----:R-:W-:Y:S01]  /*4df0*/  IMAD R0, R3, UR8, RZ ;  /* 0x0000000803007c24 */ /* 0x002fe2000f8e02ff */
[----:B------:R-:W-:Y:S02]  /*4e00*/  F2FP.F16.F32.PACK_AB R78, R79, R78 ;  /* 0x0000004e4f4e723e */ /* 0x000fe400000000ff */
[----:B------:R-:W-:Y:S02]  /*4e10*/  F2FP.F16.F32.PACK_AB R80, R81, R80 ;  /* 0x000000505150723e */ /* 0x000fe400000000ff */
[----:B------:R-:W-:-:S02]  /*4e20*/  SHF.L.U32 R0, R0, 0x6, RZ ;  /* 0x0000000600007819 */ /* 0x000fc400000006ff */
[----:B------:R-:W-:Y:S02]  /*4e30*/  F2FP.F16.F32.PACK_AB R82, R83, R82 ;  /* 0x000000525352723e */ /* 0x000fe400000000ff */
[----:B------:R-:W-:Y:S02]  /*4e40*/  LEA R109, P0, R109, R0, 0x6 ;  /* 0x000000006d6d7211 */ /* 0x000fe400078030ff */
[----:B------:R-:W-:Y:S02]  /*4e50*/  F2FP.F16.F32.PACK_AB R84, R85, R84 ;  /* 0x000000545554723e */ /* 0x000fe400000000ff */
[----:B------:R-:W-:Y:S02]  /*4e60*/  LEA.HI.X.SX32 R0, R0, RZ, 0x1, P0 ;  /* 0x000000ff00007211 */ /* 0x000fe400000f0eff */
[----:B--2---:R-:W-:Y:S02]  /*4e70*/  LEA R2, P0, R109, UR4, 0x1 ;  /* 0x000000046d027c11 */ /* 0x004fe4000f8008ff */
[----:B------:R-:W-:-:S02]  /*4e80*/  F2FP.F16.F32.PACK_AB R86, R87, R86 ;  /* 0x000000565756723e */ /* 0x000fc400000000ff */
[--C-:B------:R-:W-:Y:S02]  /*4e90*/  LEA.HI.X R3, R109, UR5, R0.reuse, 0x1, P0 ;  /* 0x000000056d037c11 */ /* 0x100fe400080f0c00 */
[----:B------:R-:W-:Y:S02]  /*4ea0*/  PRMT R0, R30, 0x7632, R0 ;  /* 0x000076321e007816 */ /* 0x000fe40000000000 */
[----:B------:R-:W-:Y:S01]  /*4eb0*/  F2FP.F16.F32.PACK_AB R70, R71, R70 ;  /* 0x000000464746723e */ /* 0x000fe200000000ff */
[----:B------:R1:W-:Y:S01]  /*4ec0*/  STG.E.U16 desc[UR6][R2.64+0x34], R4 ;  /* 0x0000340402007986 */ /* 0x0003e2000c101506 */
[----:B------:R-:W-:Y:S02]  /*4ed0*/  F2FP.F16.F32.PACK_AB R88, R89, R88 ;  /* 0x000000585958723e */ /* 0x000fe400000000ff */
[----:B------:R-:W-:Y:S01]  /*4ee0*/  F2FP.F16.F32.PACK_AB R90, R91, R90 ;  /* 0x0000005a5b5a723e */ /* 0x000fe200000000ff */
[----:B------:R2:W-:Y:S01]  /*4ef0*/  STG.E.U16 desc[UR6][R2.64+0x2], R0 ;  /* 0x0000020002007986 */ /* 0x0005e2000c101506 */
[----:B------:R-:W-:-:S02]  /*4f00*/  F2FP.F16.F32.PACK_AB R92, R93, R92 ;  /* 0x0000005c5d5c723e */ /* 0x000fc400000000ff */
[----:B------:R-:W-:Y:S01]  /*4f10*/  F2FP.F16.F32.PACK_AB R94, R95, R94 ;  /* 0x0000005e5f5e723e */ /* 0x000fe200000000ff */
[----:B------:R3:W-:Y:S01]  /*4f20*/  STG.E.U16 desc[UR6][R2.64+0x36], R5 ;  /* 0x0000360502007986 */ /* 0x0007e2000c101506 */
[----:B------:R-:W-:Y:S02]  /*4f30*/  F2FP.F16.F32.PACK_AB R8, R8, R9 ;  /* 0x000000090808723e */ /* 0x000fe400000000ff */
[----:B------:R-:W-:Y:S01]  /*4f40*/  PRMT R7, R70, 0x7632, R7 ;  /* 0x0000763246077816 */ /* 0x000fe20000000007 */
[----:B------:R-:W-:Y:S01]  /*4f50*/  STG.E.U16 desc[UR6][R2.64+0x30], R6 ;  /* 0x0000300602007986 */ /* 0x000fe2000c101506 */
[----:B-1----:R-:W-:Y:S02]  /*4f60*/  PRMT R4, R76, 0x7632, R4 ;  /* 0x000076324c047816 */ /* 0x002fe40000000004 */
[----:B------:R-:W-:Y:S01]  /*4f70*/  F2FP.F16.F32.PACK_AB R28, R28, R31 ;  /* 0x0000001f1c1c723e */ /* 0x000fe200000000ff */
[----:B------:R-:W-:Y:S01]  /*4f80*/  STG.E.U16 desc[UR6][R2.64+0x2c], R8 ;  /* 0x00002c0802007986 */ /* 0x000fe2000c101506 */
[----:B--2---:R-:W-:-:S02]  /*4f90*/  PRMT R0, R22, 0x7632, R0 ;  /* 0x0000763216007816 */ /* 0x004fc40000000000 */
[----:B------:R-:W-:Y:S01]  /*4fa0*/  F2FP.F16.F32.PACK_AB R26, R26, R29 ;  /* 0x0000001d1a1a723e */ /* 0x000fe200000000ff */
[----:B------:R1:W-:Y:S01]  /*4fb0*/  STG.E.U16 desc[UR6][R2.64+0x46], R4 ;  /* 0x0000460402007986 */ /* 0x0003e2000c101506 */
[----:B---3--:R-:W-:Y:S02]  /*4fc0*/  PRMT R5, R78, 0x7632, R5 ;  /* 0x000076324e057816 */ /* 0x008fe40000000005 */
[----:B------:R-:W-:Y:S01]  /*4fd0*/  F2FP.F16.F32.PACK_AB R24, R24, R27 ;  /* 0x0000001b1818723e */ /* 0x000fe200000000ff */
[----:B------:R2:W-:Y:S01]  /*4fe0*/  STG.E.U16 desc[UR6][R2.64+0x12], R0 ;  /* 0x0000120002007986 */ /* 0x0005e2000c101506 */
[----:B------:R-:W-:Y:S02]  /*4ff0*/  F2FP.F16.F32.PACK_AB R20, R20, R21 ;  /* 0x000000151414723e */ /* 0x000fe400000000ff */
[----:B------:R-:W-:Y:S01]  /*5000*/  F2FP.F16.F32.PACK_AB R18, R18, R19 ;  /* 0x000000131212723e */ /* 0x000fe200000000ff */
[----:B------:R3:W-:Y:S01]  /*5010*/  STG.E.U16 desc[UR6][R2.64+0x4a], R5 ;  /* 0x00004a0502007986 */ /* 0x0007e2000c101506 */
[----:B------:R-:W-:-:S02]  /*5020*/  F2FP.F16.F32.PACK_AB R16, R16, R17 ;  /* 0x000000111010723e */ /* 0x000fc400000000ff */
[----:B------:R-:W-:Y:S01]  /*5030*/  F2FP.F16.F32.PACK_AB R12, R12, R13 ;  /* 0x0000000d0c0c723e */ /* 0x000fe200000000ff */
[----:B------:R-:W-:Y:S01]  /*5040*/  STG.E.U16 desc[UR6][R2.64+0x3a], R7 ;  /* 0x00003a0702007986 */ /* 0x000fe2000c101506 */
[----:B-1----:R-:W-:Y:S02]  /*5050*/  PRMT R4, R84, 0x7632, R4 ;  /* 0x0000763254047816 */ /* 0x002fe40000000004 */
[----:B------:R-:W-:Y:S01]  /*5060*/  F2FP.F16.F32.PACK_AB R10, R10, R11 ;  /* 0x0000000b0a0a723e */ /* 0x000fe200000000ff */
[----:B------:R-:W-:Y:S01]  /*5070*/  STG.E.U16 desc[UR6][R2.64], R30 ;  /* 0x0000001e02007986 */ /* 0x000fe2000c101506 */
[----:B--2---:R-:W-:Y:S02]  /*5080*/  PRMT R0, R14, 0x7632, R0 ;  /* 0x000076320e007816 */ /* 0x004fe40000000000 */
[----:B------:R-:W-:Y:S01]  /*5090*/  F2FP.F16.F32.PACK_AB R72, R73, R72 ;  /* 0x000000484948723e */ /* 0x000fe200000000ff */
[----:B------:R1:W-:Y:S01]  /*50a0*/  STG.E.U16 desc[UR6][R2.64+0x56], R4 ;  /* 0x0000560402007986 */ /* 0x0003e2000c101506 */
[----:B---3--:R-:W-:-:S02]  /*50b0*/  PRMT R5, R86, 0x7632, R5 ;  /* 0x0000763256057816 */ /* 0x008fc40000000005 */
        /* <DEDUP_REMOVED lines=8> */
[----:B-1----:R-:W-:-:S02]  /*5140*/  PRMT R4, R90, 0x7632, R4 ;  /* 0x000076325a047816 */ /* 0x002fc40000000004 */
[----:B------:R-:W-:Y:S01]  /*5150*/  PRMT R13, R8, 0x7632, R13 ;  /* 0x00007632080d7816 */ /* 0x000fe2000000000d */
[----:B------:R-:W-:Y:S01]  /*5160*/  STG.E.U16 desc[UR6][R2.64+0x8], R26 ;  /* 0x0000081a02007986 */ /* 0x000fe2000c101506 */
[----:B--2---:R-:W-:Y:S02]  /*5170*/  PRMT R0, R6, 0x7632, R0 ;  /* 0x0000763206007816 */ /* 0x004fe40000000000 */
[----:B------:R-:W-:Y:S01]  /*5180*/  PRMT R6, R82, 0x7632, R6 ;  /* 0x0000763252067816 */ /* 0x000fe20000000006 */
[----:B------:R-:W-:Y:S01]  /*5190*/  STG.E.U16 desc[UR6][R2.64+0x62], R4 ;  /* 0x0000620402007986 */ /* 0x000fe2000c101506 */
[----:B---3--:R-:W-:Y:S02]  /*51a0*/  PRMT R5, R94, 0x7632, R5 ;  /* 0x000076325e057816 */ /* 0x008fe40000000005 */
[----:B------:R-:W-:Y:S01]  /*51b0*/  PRMT R23, R28, 0x7632, R23 ;  /* 0x000076321c177816 */ /* 0x000fe20000000017 */
[----:B------:R1:W-:Y:S01]  /*51c0*/  STG.E.U16 desc[UR6][R2.64+0x32], R0 ;  /* 0x0000320002007986 */ /* 0x0003e2000c101506 */
[----:B------:R-:W-:-:S02]  /*51d0*/  PRMT R27, R26, 0x7632, R27 ;  /* 0x000076321a1b7816 */ /* 0x000fc4000000001b */
        /* <DEDUP_REMOVED lines=8> */
[----:B-1----:R-:W-:-:S02]  /*5260*/  PRMT R0, R74, 0x7632, R0 ;  /* 0x000076324a007816 */ /* 0x002fc40000000000 */
[----:B------:R-:W-:Y:S01]  /*5270*/  PRMT R9, R10, 0x7632, R9 ;  /* 0x000076320a097816 */ /* 0x000fe20000000009 */
[----:B------:R-:W-:Y:S01]  /*5280*/  STG.E.U16 desc[UR6][R2.64+0xa], R27 ;  /* 0x00000a1b02007986 */ /* 0x000fe2000c101506 */
[----:B--2---:R-:W-:Y:S02]  /*5290*/  PRMT R6, R92, 0x7632, R6 ;  /* 0x000076325c067816 */ /* 0x004fe40000000006 */
[----:B------:R-:W-:Y:S01]  /*52a0*/  PRMT R8, R72, 0x7632, R8 ;  /* 0x0000763248087816 */ /* 0x000fe20000000008 */
[----:B------:R1:W-:Y:S01]  /*52b0*/  STG.E.U16 desc[UR6][R2.64+0x42], R0 ;  /* 0x0000420002007986 */ /* 0x0003e2000c101506 */
[----:B------:R-:W-:Y:S02]  /*52c0*/  PRMT R4, R98, 0x7632, R4 ;  /* 0x0000763262047816 */ /* 0x000fe40000000004 */
[----:B---3--:R-:W-:Y:S01]  /*52d0*/  PRMT R5, R100, 0x7632, R5 ;  /* 0x0000763264057816 */ /* 0x008fe20000000005 */
[----:B------:R2:W-:Y:S01]  /*52e0*/  STG.E.U16 desc[UR6][R2.64+0x66], R6 ;  /* 0x0000660602007986 */ /* 0x0005e2000c101506 */
[----:B------:R-:W-:-:S03]  /*52f0*/  PRMT R7, R104, 0x7632, R7 ;  /* 0x0000763268077816 */ /* 0x000fc60000000007 */
[----:B------:R-:W-:Y:S01]  /*5300*/  STG.E.U16 desc[UR6][R2.64+0xc], R24 ;  /* 0x00000c1802007986 */ /* 0x000fe2000c101506 */
[----:B-1----:R-:W-:-:S03]  /*5310*/  PRMT R0, R80, 0x7632, R0 ;  /* 0x0000763250007816 */ /* 0x002fc60000000000 */
[----:B------:R-:W-:Y:S01]  /*5320*/  STG.E.U16 desc[UR6][R2.64+0xe], R25 ;  /* 0x00000e1902007986 */ /* 0x000fe2000c101506 */
[----:B--2---:R-:W-:-:S03]  /*5330*/  PRMT R6, R102, 0x7632, R6 ;  /* 0x0000763266067816 */ /* 0x004fc60000000006 */
[----:B------:R1:W-:Y:S04]  /*5340*/  STG.E.U16 desc[UR6][R2.64+0x4e], R0 ;  /* 0x00004e0002007986 */ /* 0x0003e8000c101506 */
[----:B------:R-:W-:Y:S04]  /*5350*/  STG.E.U16 desc[UR6][R2.64+0x10], R22 ;  /* 0x0000101602007986 */ /* 0x000fe8000c101506 */
[----:B------:R-:W-:Y:S01]  /*5360*/  STG.E.U16 desc[UR6][R2.64+0x14], R20 ;  /* 0x0000141402007986 */ /* 0x000fe2000c101506 */
[----:B-1----:R-:W-:-:S03]  /*5370*/  PRMT R0, R88, 0x7632, R0 ;  /* 0x0000763258007816 */ /* 0x002fc60000000000 */
[----:B------:R-:W-:Y:S04]  /*5380*/  STG.E.U16 desc[UR6][R2.64+0x16], R19 ;  /* 0x0000161302007986 */ /* 0x000fe8000c101506 */
[----:B------:R1:W-:Y:S04]  /*5390*/  STG.E.U16 desc[UR6][R2.64+0x5e], R0 ;  /* 0x00005e0002007986 */ /* 0x0003e8000c101506 */
[----:B------:R-:W-:Y:S04]  /*53a0*/  STG.E.U16 desc[UR6][R2.64+0x18], R18 ;  /* 0x0000181202007986 */ /* 0x000fe8000c101506 */
[----:B------:R-:W-:Y:S01]  /*53b0*/  STG.E.U16 desc[UR6][R2.64+0x1a], R21 ;  /* 0x00001a1502007986 */ /* 0x000fe2000c101506 */
[----:B-1----:R-:W-:-:S03]  /*53c0*/  PRMT R0, R96, 0x7632, R0 ;  /* 0x0000763260007816 */ /* 0x002fc60000000000 */
        /* <DEDUP_REMOVED lines=33> */
.L_x_39:
        /* <DEDUP_REMOVED lines=10> */
.L_x_80:


//--------------------- .text.varlen_flash_attention_bwd_128_fp32 --------------------------
	.section	.text.varlen_flash_attention_bwd_128_fp32,"ax",@progbits
	.align	128
        .global         varlen_flash_attention_bwd_128_fp32
        .type           varlen_flash_attention_bwd_128_fp32,@function
        .size           varlen_flash_attention_bwd_128_fp32,(.L_x_81 - varlen_flash_attention_bwd_128_fp32)
        .other          varlen_flash_attention_bwd_128_fp32,@"STO_CUDA_ENTRY STV_DEFAULT"
varlen_flash_attention_bwd_128_fp32:
.text.varlen_flash_attention_bwd_128_fp32:
        /* <DEDUP_REMOVED lines=34> */
.L_x_41:
        /* <DEDUP_REMOVED lines=9> */
.L_x_40:
        /* <DEDUP_REMOVED lines=22> */
[----:B------:R-:W-:Y:S01]  /*0410*/  MOV R0, RZ ;  /* 0x000000ff00007202 */ /* 0x000fe20000000f00 */
[----:B------:R0:W-:Y:S01]  /*0420*/  STL [R1+0x34], RZ ;  /* 0x000034ff01007387 */ /* 0x0001e20000100800 */
[----:B------:R-:W-:-:S02]  /*0430*/  CS2R R250, SRZ ;  /* 0x0000000000fa7805 */ /* 0x000fc4000001ff00 */
[----:B------:R-:W-:Y:S02]  /*0440*/  CS2R R248, SRZ ;  /* 0x0000000000f87805 */ /* 0x000fe4000001ff00 */
[----:B------:R-:W-:Y:S01]  /*0450*/  CS2R R246, SRZ ;  /* 0x0000000000f67805 */ /* 0x000fe2000001ff00 */
[----:B------:R0:W-:Y:S01]  /*0460*/  STL [R1+0x30], RZ ;  /* 0x000030ff01007387 */ /* 0x0001e20000100800 */
[----:B------:R-:W-:Y:S02]  /*0470*/  CS2R R244, SRZ ;  /* 0x0000000000f47805 */ /* 0x000fe4000001ff00 */
[----:B------:R-:W-:Y:S02]  /*0480*/  CS2R R242, SRZ ;  /* 0x0000000000f27805 */ /* 0x000fe4000001ff00 */
[----:B------:R-:W-:Y:S01]  /*0490*/  CS2R R240, SRZ ;  /* 0x0000000000f07805 */ /* 0x000fe2000001ff00 */
[----:B------:R0:W-:Y:S01]  /*04a0*/  STL [R1+0x2c], RZ ;  /* 0x00002cff01007387 */ /* 0x0001e20000100800 */
[----:B------:R-:W-:Y:S01]  /*04b0*/  CS2R R238, SRZ ;  /* 0x0000000000ee7805 */ /* 0x000fe2000001ff00 */
[----:B------:R-:W-:Y:S01]  /*04c0*/  UIADD3 UR9, UPT, UPT, -UR21, UR7, URZ ;  /* 0x0000000715097290 */ /* 0x000fe2000fffe1ff */
[----:B------:R-:W-:Y:S01]  /*04d0*/  CS2R R236, SRZ ;  /* 0x0000000000ec7805 */ /* 0x000fe2000001ff00 */
[----:B------:R0:W-:Y:S01]  /*04e0*/  STL [R1+0x28], RZ ;  /* 0x000028ff01007387 */ /* 0x0001e20000100800 */
[----:B------:R-:W-:Y:S01]  /*04f0*/  CS2R R234, SRZ ;  /* 0x0000000000ea7805 */ /* 0x000fe2000001ff00 */
[----:B------:R-:W-:Y:S01]  /*0500*/  USHF.L.U32 UR7, UR9, 0x7, URZ ;  /* 0x0000000709077899 */ /* 0x000fe200080006ff */
[----:B------:R-:W-:Y:S01]  /*0510*/  CS2R R232, SRZ ;  /* 0x0000000000e87805 */ /* 0x000fe2000001ff00 */
        /* <DEDUP_REMOVED lines=9> */
[----:B-1----:R-:W-:-:S02]  /*05b0*/  ISETP.GE.AND P1, PT, R24, UR7, PT ;  /* 0x0000000718007c0c */ /* 0x002fc4000bf26270 */
[----:B------:R-:W-:Y:S02]  /*05c0*/  CS2R R218, SRZ ;  /* 0x0000000000da7805 */ /* 0x000fe4000001ff00 */
[----:B------:R-:W-:Y:S01]  /*05d0*/  CS2R R216, SRZ ;  /* 0x0000000000d87805 */ /* 0x000fe2000001ff00 */
[----:B------:R1:W-:Y:S01]  /*05e0*/  STL [R1+0x18], RZ ;  /* 0x000018ff01007387 */ /* 0x0003e20000100800 */
[----:B------:R-:W-:Y:S02]  /*05f0*/  CS2R R214, SRZ ;  /* 0x0000000000d67805 */ /* 0x000fe4000001ff00 */
[----:B------:R-:W-:Y:S02]  /*0600*/  CS2R R212, SRZ ;  /* 0x0000000000d47805 */ /* 0x000fe4000001ff00 */
        /* <DEDUP_REMOVED lines=21> */
[----:B------:R1:W-:Y:S01]  /*0760*/  STL [R1], RZ ;  /* 0x000000ff01007387 */ /* 0x0003e20000100800 */
[----:B------:R-:W-:Y:S02]  /*0770*/  CS2R R178, SRZ ;  /* 0x0000000000b27805 */ /* 0x000fe4000001ff00 */
[----:B------:R-:W-:Y:S02]  /*0780*/  CS2R R176, SRZ ;  /* 0x0000000000b07805 */ /* 0x000fe4000001ff00 */
[----:B------:R-:W-:Y:S02]  /*0790*/  CS2R R174, SRZ ;  /* 0x0000000000ae7805 */ /* 0x000fe4000001ff00 */
[----:B------:R-:W-:-:S02]  /*07a0*/  CS2R R172, SRZ ;  /* 0x0000000000ac7805 */ /* 0x000fc4000001ff00 */
[----:B------:R-:W-:Y:S02]  /*07b0*/  CS2R R170, SRZ ;  /* 0x0000000000aa7805 */ /* 0x000fe4000001ff00 */
[----:B------:R-:W-:Y:S02]  /*07c0*/  MOV R169, RZ ;  /* 0x000000ff00a97202 */ /* 0x000fe40000000f00 */
[----:B0-----:R-:W-:Y:S02]  /*07d0*/  CS2R R4, SRZ ;  /* 0x0000000000047805 */ /* 0x001fe4000001ff00 */
[----:B------:R-:W-:Y:S02]  /*07e0*/  CS2R R8, SRZ ;  /* 0x0000000000087805 */ /* 0x000fe4000001ff00 */
[----:B------:R-:W-:Y:S02]  /*07f0*/  CS2R R10, SRZ ;  /* 0x00000000000a7805 */ /* 0x000fe4000001ff00 */
[----:B------:R-:W-:-:S02]  /*0800*/  CS2R R12, SRZ ;  /* 0x00000000000c7805 */ /* 0x000fc4000001ff00 */
[----:B------:R-:W-:Y:S02]  /*0810*/  CS2R R14, SRZ ;  /* 0x00000000000e7805 */ /* 0x000fe4000001ff00 */
[----:B------:R-:W-:Y:S02]  /*0820*/  CS2R R16, SRZ ;  /* 0x0000000000107805 */ /* 0x000fe4000001ff00 */
[----:B------:R-:W-:Y:S02]  /*0830*/  ISETP.GE.AND P0, PT, R24, UR9, PT ;  /* 0x0000000918007c0c */ /* 0x000fe4000bf06270 */
[----:B------:R-:W-:Y:S02]  /*0840*/  CS2R R18, SRZ ;  /* 0x0000000000127805 */ /* 0x000fe4000001ff00 */
[----:B------:R-:W-:Y:S02]  /*0850*/  CS2R R20, SRZ ;  /* 0x0000000000147805 */ /* 0x000fe4000001ff00 */
[----:B--2---:R-:W-:-:S02]  /*0860*/  R2UR UR20, R6 ;  /* 0x00000000061472ca */ /* 0x004fc400000e0000 */
[----:B------:R-:W-:Y:S02]  /*0870*/  CS2R R6, SRZ ;  /* 0x0000000000067805 */ /* 0x000fe4000001ff00 */
[----:B---3--:R-:W-:Y:S02]  /*0880*/  R2UR UR4, R2 ;  /* 0x00000000020472ca */ /* 0x008fe400000e0000 */
        /* <DEDUP_REMOVED lines=8> */
[----:B------:R-:W-:Y:S02]  /*0910*/  SHF.L.U32 R26, R26, 0x7, RZ ;  /* 0x000000071a1a7819 */ /* 0x000fe400000006ff */
[----:B0-----:R-:W-:-:S07]  /*0920*/  LEA R28, R23, R22, 0x18 ;  /* 0x00000016171c7211 */ /* 0x001fce00078ec0ff */
.L_x_44:
        /* <DEDUP_REMOVED lines=13> */
[----:B------:R-:W-:-:S03]  /*0a00*/  IADD3.X R23, PT, PT, R23, UR19, RZ, P2, !PT ;  /* 0x0000001317177c10 */ /* 0x000fc600097fe4ff */
[----:B------:R-:W2:Y:S04]  /*0a10*/  LDG.E R24, desc[UR14][R24.64] ;  /* 0x0000000e18187981 */ /* 0x000ea8000c1e1900 */
[----:B------:R-:W3:Y:S01]  /*0a20*/  LDG.E R22, desc[UR14][R22.64] ;  /* 0x0000000e16167981 */ /* 0x000ee2000c1e1900 */
[----:B------:R-:W-:Y:S02]  /*0a30*/  LEA R29, R27, R28, 0x2 ;  /* 0x0000001c1b1d7211 */ /* 0x000fe400078e10ff */
[----:B-1----:R-:W-:-:S04]  /*0a40*/  IADD3 R27, PT, PT, R30, R27, RZ ;  /* 0x0000001b1e1b7210 */ /* 0x002fc80007ffe0ff */
[----:B------:R-:W-:Y:S01]  /*0a50*/  ISETP.GE.AND P1, PT, R27, UR7, PT ;  /* 0x000000071b007c0c */ /* 0x000fe2000bf26270 */
[----:B--2---:R0:W-:Y:S04]  /*0a60*/  STS [R29], R24 ;  /* 0x000000181d007388 */ /* 0x0041e80000000800 */
[----:B---3--:R0:W-:Y:S08]  /*0a70*/  STS [R29+0x20000], R22 ;  /* 0x020000161d007388 */ /* 0x0081f00000000800 */
[----:B------:R-:W-:Y:S05]  /*0a80*/  @!P1 BRA `(.L_x_44) ;  /* 0xfffffffc00a89947 */ /* 0x000fea000383ffff */
.L_x_43:
[----:B------:R-:W-:Y:S05]  /*0a90*/  BSYNC.RECONVERGENT B0 ;  /* 0x0000000000007941 */ /* 0x000fea0003800200 */
.L_x_42:
        /* <DEDUP_REMOVED lines=15> */
[----:B------:R-:W-:-:S03]  /*0b90*/  UMOV UR4, URZ ;  /* 0x000000ff00047c82 */ /* 0x000fc60008000000 */
[----:B------:R0:W-:Y:S04]  /*0ba0*/  STL [R1+0x38], RZ ;  /* 0x000038ff01007387 */ /* 0x0001e80000100800 */
[----:B--23--:R0:W-:Y:S02]  /*0bb0*/  STL [R1+0x40], R28 ;  /* 0x0000401c01007387 */ /* 0x00c1e40000100800 */
.L_x_47:
[----:B------:R-:W-:Y:S01]  /*0bc0*/  LEA R32, R27, UR4, 0x7 ;  /* 0x000000041b207c11 */ /* 0x000fe2000f8e38ff */
[----:B------:R-:W2:Y:S03]  /*0bd0*/  LDL.LU R43, [R1+0x38] ;  /* 0x00003800012b7983 */ /* 0x000ea60000300800 */
[----:B0-----:R-:W-:-:S04]  /*0be0*/  IADD3 R28, P0, PT, R32, UR11, RZ ;  /* 0x0000000b201c7c10 */ /* 0x001fc8000ff1e0ff */
[----:B------:R-:W-:Y:S02]  /*0bf0*/  LEA.HI.X.SX32 R29, R32, RZ, 0x1, P0 ;  /* 0x000000ff201d7211 */ /* 0x000fe400000f0eff */
[----:B------:R-:W-:-:S04]  /*0c00*/  LEA R30, P0, R28, UR16, 0x2 ;  /* 0x000000101c1e7c11 */ /* 0x000fc8000f8010ff */
[----:B------:R-:W-:-:S05]  /*0c10*/  LEA.HI.X R31, R28, UR17, R29, 0x2, P0 ;  /* 0x000000111c1f7c11 */ /* 0x000fca00080f141d */
[----:B------:R-:W2:Y:S04]  /*0c20*/  LDG.E R41, desc[UR14][R30.64] ;  /* 0x0000000e1e297981 */ /* 0x000ea8000c1e1900 */
[----:B------:R-:W3:Y:S04]  /*0c30*/  LDG.E R40, desc[UR14][R30.64+0x4] ;  /* 0x0000040e1e287981 */ /* 0x000ee8000c1e1900 */
[----:B------:R-:W4:Y:S04]  /*0c40*/  LDG.E R42, desc[UR14][R30.64+0x8] ;  /* 0x0000080e1e2a7981 */ /* 0x000f28000c1e1900 */
[----:B------:R-:W5:Y:S04]  /*0c50*/  LDG.E R44, desc[UR14][R30.64+0xc] ;  /* 0x00000c0e1e2c7981 */ /* 0x000f68000c1e1900 */
[----:B------:R-:W5:Y:S04]  /*0c60*/  LDG.E R46, desc[UR14][R30.64+0x10] ;  /* 0x0000100e1e2e7981 */ /* 0x000f68000c1e1900 */
[----:B------:R-:W5:Y:S04]  /*0c70*/  LDG.E R47, desc[UR14][R30.64+0x14] ;  /* 0x0000140e1e2f7981 */ /* 0x000f68000c1e1900 */
[----:B------:R-:W5:Y:S04]  /*0c80*/  LDG.E R93, desc[UR14][R30.64+0x18] ;  /* 0x0000180e1e5d7981 */ /* 0x000f68000c1e1900 */
[----:B------:R-:W5:Y:S04]  /*0c90*/  LDG.E R95, desc[UR14][R30.64+0x1c] ;  /* 0x00001c0e1e5f7981 */ /* 0x000f68000c1e1900 */
[----:B------:R-:W5:Y:S04]  /*0ca0*/  LDG.E R96, desc[UR14][R30.64+0x20] ;  /* 0x0000200e1e607981 */ /* 0x000f68000c1e1900 */
[----:B------:R-:W5:Y:S04]  /*0cb0*/  LDG.E R97, desc[UR14][R30.64+0x24] ;  /* 0x0000240e1e617981 */ /* 0x000f68000c1e1900 */
[----:B------:R-:W5:Y:S01]  /*0cc0*/  LDG.E R98, desc[UR14][R30.64+0x28] ;  /* 0x0000280e1e627981 */ /* 0x000f62000c1e1900 */
[----:B------:R-:W-:-:S03]  /*0cd0*/  IADD3 R28, PT, PT, R32, 0x10, RZ ;  /* 0x00000010201c7810 */ /* 0x000fc60007ffe0ff */
[----:B------:R-:W5:Y:S01]  /*0ce0*/  LDG.E R99, desc[UR14][R30.64+0x2c] ;  /* 0x00002c0e1e637981 */ /* 0x000f62000c1e1900 */
[----:B------:R-:W-:-:S03]  /*0cf0*/  IADD3 R29, P0, PT, R28, UR11, RZ ;  /* 0x0000000b1c1d7c10 */ /* 0x000fc6000ff1e0ff */
[----:B------:R-:W5:Y:S01]  /*0d00*/  LDG.E R100, desc[UR14][R30.64+0x30] ;  /* 0x0000300e1e647981 */ /* 0x000f62000c1e1900 */
[----:B------:R-:W-:-:S03]  /*0d10*/  LEA.HI.X.SX32 R34, R28, RZ, 0x1, P0 ;  /* 0x000000ff1c227211 */ /* 0x000fc600000f0eff */
[----:B------:R-:W5:Y:S01]  /*0d20*/  LDG.E R101, desc[UR14][R30.64+0x34] ;  /* 0x0000340e1e657981 */ /* 0x000f62000c1e1900 */
[----:B------:R-:W-:-:S03]  /*0d30*/  LEA R28, P0, R29, UR16, 0x2 ;  /* 0x000000101d1c7c11 */ /* 0x000fc6000f8010ff */
[----:B------:R-:W5:Y:S01]  /*0d40*/  LDG.E R102, desc[UR14][R30.64+0x38] ;  /* 0x0000380e1e667981 */ /* 0x000f62000c1e1900 */
[----:B------:R-:W-:-:S03]  /*0d50*/  LEA.HI.X R29, R29, UR17, R34, 0x2, P0 ;  /* 0x000000111d1d7c11 */ /* 0x000fc600080f1422 */
[----:B------:R0:W5:Y:S04]  /*0d60*/  LDG.E R103, desc[UR14][R30.64+0x3c] ;  /* 0x00003c0e1e677981 */ /* 0x000168000c1e1900 */
[----:B------:R-:W5:Y:S04]  /*0d70*/  LDG.E R104, desc[UR14][R28.64] ;  /* 0x0000000e1c687981 */ /* 0x000f68000c1e1900 */
        /* <DEDUP_REMOVED lines=10> */
[----:B0-----:R-:W-:-:S03]  /*0e20*/  IADD3 R30, PT, PT, R32, 0x20, RZ ;  /* 0x00000020201e7810 */ /* 0x001fc60007ffe0ff */
        /* <DEDUP_REMOVED lines=37> */
[----:B------:R-:W0:Y:S01]  /*1080*/  S2UR UR10, SR_CgaCtaId ;  /* 0x00000000000a79c3 */ /* 0x000e220000008800 */
[----:B------:R-:W1:Y:S02]  /*1090*/  S2R R33, SR_TID.X ;  /* 0x0000000000217919 */ /* 0x000e640000002100 */
[----:B------:R-:W5:Y:S04]  /*10a0*/  LDG.E R56, desc[UR14][R28.64+0x1c] ;  /* 0x00001c0e1c387981 */ /* 0x000f68000c1e1900 */
[----:B------:R-:W5:Y:S04]  /*10b0*/  LDG.E R55, desc[UR14][R28.64+0x20] ;  /* 0x0000200e1c377981 */ /* 0x000f68000c1e1900 */
[----:B------:R-:W5:Y:S04]  /*10c0*/  LDG.E R54, desc[UR14][R28.64+0x24] ;  /* 0x0000240e1c367981 */ /* 0x000f68000c1e1900 */
[----:B------:R-:W5:Y:S04]  /*10d0*/  LDG.E R53, desc[UR14][R28.64+0x28] ;  /* 0x0000280e1c357981 */ /* 0x000f68000c1e1900 */
[----:B------:R-:W5:Y:S04]  /*10e0*/  LDG.E R52, desc[UR14][R28.64+0x2c] ;  /* 0x00002c0e1c347981 */ /* 0x000f68000c1e1900 */
[----:B------:R-:W5:Y:S01]  /*10f0*/  LDG.E R51, desc[UR14][R28.64+0x30] ;  /* 0x0000300e1c337981 */ /* 0x000f62000c1e1900 */
[----:B------:R-:W-:-:S02]  /*1100*/  UMOV UR7, 0x400 ;  /* 0x0000040000077882 */ /* 0x000fc40000000000 */
[----:B0-----:R-:W-:Y:S01]  /*1110*/  ULEA UR7, UR10, UR7, 0x18 ;  /* 0x000000070a077291 */ /* 0x001fe2000f8ec0ff */
[----:B------:R-:W5:Y:S04]  /*1120*/  LDG.E R48, desc[UR14][R28.64+0x34] ;  /* 0x0000340e1c307981 */ /* 0x000f68000c1e1900 */
[----:B------:R-:W5:Y:S01]  /*1130*/  LDG.E R49, desc[UR14][R28.64+0x38] ;  /* 0x0000380e1c317981 */ /* 0x000f62000c1e1900 */
[----:B-1----:R-:W-:-:S03]  /*1140*/  LEA R62, R33, UR4, 0x7 ;  /* 0x00000004213e7c11 */ /* 0x002fc6000f8e38ff */
[----:B------:R0:W5:Y:S01]  /*1150*/  LDG.E R50, desc[UR14][R28.64+0x3c] ;  /* 0x00003c0e1c327981 */ /* 0x000162000c1e1900 */
[----:B------:R-:W-:-:S05]  /*1160*/  LEA R62, R62, UR7, 0x2 ;  /* 0x000000073e3e7c11 */ /* 0x000fca000f8e10ff */
[----:B------:R-:W2:Y:S04]  /*1170*/  LDS.128 R36, [R62+0x20000] ;  /* 0x020000003e247984 */ /* 0x000ea80000000c00 */
[----:B------:R-:W1:Y:S04]  /*1180*/  LDS.128 R32, [R62+0x20010] ;  /* 0x020010003e207984 */ /* 0x000e680000000c00 */
[----:B0-----:R-:W0:Y:S01]  /*1190*/  LDS.128 R28, [R62+0x20020] ;  /* 0x020020003e1c7984 */ /* 0x001e220000000c00 */
[----:B--2---:R-:W-:-:S04]  /*11a0*/  FFMA R36, R41, R36, R43 ;  /* 0x0000002429247223 */ /* 0x004fc8000000002b */
[----:B---3--:R-:W-:-:S04]  /*11b0*/  FFMA R37, R37, R40, R36 ;  /* 0x0000002825257223 */ /* 0x008fc80000000024 */
[----:B----4-:R-:W-:Y:S02]  /*11c0*/  FFMA R38, R38, R42, R37 ;  /* 0x0000002a26267223 */ /* 0x010fe40000000025 */
[----:B------:R-:W2:Y:S02]  /*11d0*/  LDS.128 R40, [R62+0x20030] ;  /* 0x020030003e287984 */ /* 0x000ea40000000c00 */
[----:B-----5:R-:W-:-:S04]  /*11e0*/  FFMA R39, R39, R44, R38 ;  /* 0x0000002c27277223 */ /* 0x020fc80000000026 */
[----:B-1----:R-:W-:Y:S02]  /*11f0*/  FFMA R32, R46, R32, R39 ;  /* 0x000000202e207223 */ /* 0x002fe40000000027 */
[----:B------:R-:W1:Y:S02]  /*1200*/  LDS.128 R36, [R62+0x20040] ;  /* 0x020040003e247984 */ /* 0x000e640000000c00 */
[----:B------:R-:W-:-:S04]  /*1210*/  FFMA R33, R33, R47, R32 ;  /* 0x0000002f21217223 */ /* 0x000fc80000000020 */
[----:B------:R-:W-:-:S04]  /*1220*/  FFMA R34, R34, R93, R33 ;  /* 0x0000005d22227223 */ /* 0x000fc80000000021 */
[----:B------:R-:W-:-:S04]  /*1230*/  FFMA R35, R35, R95, R34 ;  /* 0x0000005f23237223 */ /* 0x000fc80000000022 */
[----:B0-----:R-:W-:Y:S02]  /*1240*/  FFMA R28, R96, R28, R35 ;  /* 0x0000001c601c7223 */ /* 0x001fe40000000023 */
[----:B------:R-:W0:Y:S02]  /*1250*/  LDS.128 R32, [R62+0x20050] ;  /* 0x020050003e207984 */ /* 0x000e240000000c00 */
[----:B------:R-:W-:-:S04]  /*1260*/  FFMA R29, R29, R97, R28 ;  /* 0x000000611d1d7223 */ /* 0x000fc8000000001c */
[----:B------:R-:W-:-:S04]  /*1270*/  FFMA R30, R30, R98, R29 ;  /* 0x000000621e1e7223 */ /* 0x000fc8000000001d */
[----:B------:R-:W-:-:S04]  /*1280*/  FFMA R31, R31, R99, R30 ;  /* 0x000000631f1f7223 */ /* 0x000fc8000000001e */
[----:B--2---:R-:W-:Y:S02]  /*1290*/  FFMA R40, R100, R40, R31 ;  /* 0x0000002864287223 */ /* 0x004fe4000000001f */
[----:B------:R-:W2:Y:S02]  /*12a0*/  LDS.128 R28, [R62+0x20060] ;  /* 0x020060003e1c7984 */ /* 0x000ea40000000c00 */
[----:B------:R-:W-:-:S04]  /*12b0*/  FFMA R41, R41, R101, R40 ;  /* 0x0000006529297223 */ /* 0x000fc80000000028 */
[----:B------:R-:W-:-:S04]  /*12c0*/  FFMA R42, R42, R102, R41 ;  /* 0x000000662a2a7223 */ /* 0x000fc80000000029 */
[----:B------:R-:W-:-:S04]  /*12d0*/  FFMA R43, R43, R103, R42 ;  /* 0x000000672b2b7223 */ /* 0x000fc8000000002a */
[----:B-1----:R-:W-:Y:S02]  /*12e0*/  FFMA R36, R104, R36, R43 ;  /* 0x0000002468247223 */ /* 0x002fe4000000002b */
[----:B------:R-:W-:Y:S02]  /*12f0*/  LDS.128 R40, [R62+0x20080] ;  /* 0x020080003e287984 */ /* 0x000fe40000000c00 */
[----:B------:R-:W-:-:S04]  /*1300*/  FFMA R37, R37, R105, R36 ;  /* 0x0000006925257223 */ /* 0x000fc80000000024 */
[----:B------:R-:W-:Y:S02]  /*1310*/  FFMA R38, R38, R45, R37 ;  /* 0x0000002d26267223 */ /* 0x000fe40000000025 */
[----:B------:R-:W1:Y:S02]  /*1320*/  LDS.128 R44, [R62+0x20070] ;  /* 0x020070003e2c7984 */ /* 0x000e640000000c00 */
        /* <DEDUP_REMOVED lines=11> */
[----:B-1----:R-:W-:-:S04]  /*13e0*/  FFMA R30, R81, R44, R30 ;  /* 0x0000002c511e7223 */ /* 0x002fc8000000001e */
[----:B------:R-:W-:Y:S02]  /*13f0*/  FFMA R45, R45, R86, R30 ;  /* 0x000000562d2d7223 */ /* 0x000fe4000000001e */
[----:B------:R-:W1:Y:S02]  /*1400*/  LDS.128 R28, [R62+0x200b0] ;  /* 0x0200b0003e1c7984 */ /* 0x000e640000000c00 */
[----:B------:R-:W-:-:S04]  /*1410*/  FFMA R46, R46, R83, R45 ;  /* 0x000000532e2e7223 */ /* 0x000fc8000000002d */
[----:B------:R-:W-:-:S04]  /*1420*/  FFMA R46, R47, R80, R46 ;  /* 0x000000502f2e7223 */ /* 0x000fc8000000002e */
[----:B------:R-:W-:-:S04]  /*1430*/  FFMA R40, R77, R40, R46 ;  /* 0x000000284d287223 */ /* 0x000fc8000000002e */
        /* <DEDUP_REMOVED lines=23> */
[----:B--2---:R-:W-:-:S04]  /*15b0*/  FFMA R36, R59, R36, R42 ;  /* 0x000000243b247223 */ /* 0x004fc8000000002a */
[----:B------:R-:W-:-:S04]  /*15c0*/  FFMA R37, R37, R58, R36 ;  /* 0x0000003a25257223 */ /* 0x000fc80000000024 */
[----:B------:R-:W-:-:S04]  /*15d0*/  FFMA R38, R38, R57, R37 ;  /* 0x0000003926267223 */ /* 0x000fc80000000025 */
[----:B------:R-:W-:-:S04]  /*15e0*/  FFMA R38, R39, R56, R38 ;  /* 0x0000003827267223 */ /* 0x000fc80000000026 */
[----:B-1----:R-:W-:-:S04]  /*15f0*/  FFMA R32, R55, R32, R38 ;  /* 0x0000002037207223 */ /* 0x002fc80000000026 */
[----:B------:R-:W-:-:S04]  /*1600*/  FFMA R33, R33, R54, R32 ;  /* 0x0000003621217223 */ /* 0x000fc80000000020 */
[----:B------:R-:W-:-:S04]  /*1610*/  FFMA R34, R34, R53, R33 ;  /* 0x0000003522227223 */ /* 0x000fc80000000021 */
[----:B------:R-:W-:-:S04]  /*1620*/  FFMA R34, R35, R52, R34 ;  /* 0x0000003423227223 */ /* 0x000fc80000000022 */
[----:B0-----:R-:W-:-:S04]  /*1630*/  FFMA R28, R51, R28, R34 ;  /* 0x0000001c331c7223 */ /* 0x001fc80000000022 */
[----:B------:R-:W-:-:S04]  /*1640*/  FFMA R29, R29, R48, R28 ;  /* 0x000000301d1d7223 */ /* 0x000fc8000000001c */
[----:B------:R-:W-:-:S04]  /*1650*/  FFMA R30, R30, R49, R29 ;  /* 0x000000311e1e7223 */ /* 0x000fc8000000001d */
[----:B------:R-:W-:-:S05]  /*1660*/  FFMA R28, R31, R50, R30 ;  /* 0x000000321f1c7223 */ /* 0x000fca000000001e */
[----:B------:R1:W-:Y:S01]  /*1670*/  STL [R1+0x38], R28 ;  /* 0x0000381c01007387 */ /* 0x0003e20000100800 */
[----:B------:R-:W-:-:S04]  /*1680*/  UIADD3 UR4, UPT, UPT, UR4, 0x40, URZ ;  /* 0x0000004004047890 */ /* 0x000fc8000fffe0ff */
[----:B------:R-:W-:-:S09]  /*1690*/  UISETP.NE.AND UP0, UPT, UR4, 0x80, UPT ;  /* 0x000000800400788c */ /* 0x000fd2000bf05270 */
[----:B-1----:R-:W-:Y:S05]  /*16a0*/  BRA.U UP0, `(.L_x_47) ;  /* 0xfffffff500447547 */ /* 0x002fea000b83ffff */
.L_x_46:
[----:B------:R-:W-:Y:S05]  /*16b0*/  BSYNC.RECONVERGENT B0 ;  /* 0x0000000000007941 */ /* 0x000fea0003800200 */
.L_x_45:
[----:B------:R-:W-:Y:S01]  /*16c0*/  UISETP.GE.AND UP0, UPT, UR8, 0x1, UPT ;  /* 0x000000010800788c */ /* 0x000fe2000bf06270 */
[----:B------:R-:W-:Y:S01]  /*16d0*/  HFMA2 R168, -RZ, RZ, 0, 0 ;  /* 0x00000000ffa87431 */ /* 0x000fe200000001ff */
[----:B------:R-:W-:Y:S02]  /*16e0*/  MOV R27, RZ ;  /* 0x000000ff001b7202 */ /* 0x000fe40000000f00 */
[----:B------:R-:W-:-:S05]  /*16f0*/  CS2R R28, SRZ ;  /* 0x00000000001c7805 */ /* 0x000fca000001ff00 */
[----:B------:R-:W-:Y:S05]  /*1700*/  BRA.U !UP0, `(.L_x_48) ;  /* 0x0000002d08807547 */ /* 0x000fea000b800000 */
[----:B------:R-:W0:Y:S01]  /*1710*/  S2R R30, SR_TID.X ;  /* 0x00000000001e7919 */ /* 0x000e220000002100 */
[----:B------:R-:W-:Y:S01]  /*1720*/  MOV R0, RZ ;  /* 0x000000ff00007202 */ /* 0x000fe20000000f00 */
[----:B------:R-:W-:Y:S01]  /*1730*/  UMOV UR4, URZ ;  /* 0x000000ff00047c82 */ /* 0x000fe20008000000 */
[----:B0-----:R-:W-:-:S05]  /*1740*/  IADD3 R30, PT, PT, R30, UR21, RZ ;  /* 0x000000151e1e7c10 */ /* 0x001fca000fffe0ff */
[----:B------:R0:W-:Y:S02]  /*1750*/  STL [R1+0x3c], R30 ;  /* 0x00003c1e01007387 */ /* 0x0001e40000100800 */
.L_x_59:
[----:B-1----:R-:W1:Y:S01]  /*1760*/  S2R R32, SR_TID.X ;  /* 0x0000000000207919 */ /* 0x002e620000002100 */
[----:B------:R-:W-:Y:S01]  /*1770*/  ULEA UR7, UR4, 0x40, 0x6 ;  /* 0x0000004004077891 */ /* 0x000fe2000f8e30ff */
[----:B------:R-:W-:Y:S01]  /*1780*/  BSSY.RECONVERGENT B0, `(.L_x_49) ;  /* 0x0000029000007945 */ /* 0x000fe20003800200 */
[----:B------:R-:W2:Y:S02]  /*1790*/  LDCU UR18, c[0x0][0x3dc] ;  /* 0x00007b80ff1277ac */ /* 0x000ea40008000800 */
[----:B------:R-:W-:Y:S01]  /*17a0*/  UISETP.LT.AND UP0, UPT, UR8, UR7, UPT ;  /* 0x000000070800728c */ /* 0x000fe2000bf01270 */
[----:B------:R-:W3:Y:S03]  /*17b0*/  LDCU.64 UR12, c[0x0][0x388] ;  /* 0x00007100ff0c77ac */ /* 0x000ee60008000a00 */
[----:B------:R-:W-:Y:S01]  /*17c0*/  USEL UR7, UR8, UR7, UP0 ;  /* 0x0000000708077287 */ /* 0x000fe20008000000 */
[----:B------:R-:W4:Y:S03]  /*17d0*/  LDCU.64 UR16, c[0x0][0x390] ;  /* 0x00007200ff1077ac */ /* 0x000f260008000a00 */
[----:B------:R-:W-:-:S04]  /*17e0*/  UIMAD UR10, UR4, -0x40, UR7 ;  /* 0xffffffc0040a78a4 */ /* 0x000fc8000f8e0207 */
[----:B------:R-:W-:-:S06]  /*17f0*/  USHF.L.U32 UR11, UR10, 0x7, URZ ;  /* 0x000000070a0b7899 */ /* 0x000fcc00080006ff */
[----:B-1----:R-:W-:-:S13]  /*1800*/  ISETP.GE.AND P0, PT, R32, UR11, PT ;  /* 0x0000000b20007c0c */ /* 0x002fda000bf06270 */
[----:B--234-:R-:W-:Y:S05]  /*1810*/  @P0 BRA `(.L_x_50) ;  /* 0x00000000007c0947 */ /* 0x01cfea0003800000 */
[----:B------:R-:W1:Y:S01]  /*1820*/  S2R R31, SR_CgaCtaId ;  /* 0x00000000001f7919 */ /* 0x000e620000008800 */
[----:B0-----:R-:W-:Y:S02]  /*1830*/  MOV R30, 0x400 ;  /* 0x00000400001e7802 */ /* 0x001fe40000000f00 */
[----:B------:R-:W-:Y:S02]  /*1840*/  MOV R36, UR4 ;  /* 0x0000000400247c02 */ /* 0x000fe40008000f00 */
[----:B------:R-:W-:Y:S02]  /*1850*/  MOV R34, R32 ;  /* 0x0000002000227202 */ /* 0x000fe40000000f00 */
[----:B------:R-:W-:Y:S02]  /*1860*/  LEA R36, R36, UR20, 0x6 ;  /* 0x0000001424247c11 */ /* 0x000fe4000f8e30ff */
[----:B-1----:R-:W-:-:S07]  /*1870*/  LEA R37, R31, R30, 0x18 ;  /* 0x0000001e1f257211 */ /* 0x002fce00078ec0ff */
.L_x_51:
[----:B------:R-:W-:Y:S02]  /*1880*/  SHF.R.S32.HI R31, RZ, 0x1f, R34 ;  /* 0x0000001fff1f7819 */ /* 0x000fe40000011422 */
[----:B------:R-:W-:Y:S02]  /*1890*/  MOV R33, UR5 ;  /* 0x0000000500217c02 */ /* 0x000fe40008000f00 */
[----:B------:R-:W-:-:S04]  /*18a0*/  LEA.HI R31, R31, R34, RZ, 0x7 ;  /* 0x000000221f1f7211 */ /* 0x000fc800078f38ff */
[C---:B-1----:R-:W-:Y:S02]  /*18b0*/  LEA.HI R30, R31.reuse, R36, RZ, 0x19 ;  /* 0x000000241f1e7211 */ /* 0x042fe400078fc8ff */
        /* <DEDUP_REMOVED lines=14> */
[----:B------:R-:W0:Y:S01]  /*19a0*/  LDCU UR7, c[0x0][0x360] ;  /* 0x00006c00ff0777ac */ /* 0x000e220008000800 */
[C---:B------:R-:W-:Y:S02]  /*19b0*/  LEA R35, R34.reuse, R37, 0x2 ;  /* 0x0000002522237211 */ /* 0x040fe400078e10ff */
[----:B0-----:R-:W-:-:S04]  /*19c0*/  IADD3 R34, PT, PT, R34, UR7, RZ ;  /* 0x0000000722227c10 */ /* 0x001fc8000fffe0ff */
[----:B------:R-:W-:Y:S01]  /*19d0*/  ISETP.GE.AND P0, PT, R34, UR11, PT ;  /* 0x0000000b22007c0c */ /* 0x000fe2000bf06270 */
[----:B--2---:R1:W-:Y:S04]  /*19e0*/  STS [R35+0x10000], R30 ;  /* 0x0100001e23007388 */ /* 0x0043e80000000800 */
[----:B---3--:R1:W-:Y:S08]  /*19f0*/  STS [R35+0x18000], R32 ;  /* 0x0180002023007388 */ /* 0x0083f00000000800 */
[----:B------:R-:W-:Y:S05]  /*1a00*/  @!P0 BRA `(.L_x_51) ;  /* 0xfffffffc009c8947 */ /* 0x000fea000383ffff */
.L_x_50:
[----:B------:R-:W-:Y:S05]  /*1a10*/  BSYNC.RECONVERGENT B0 ;  /* 0x0000000000007941 */ /* 0x000fea0003800200 */
.L_x_49:
[----:B01----:R-:W0:Y:S01]  /*1a20*/  S2R R30, SR_TID.X ;  /* 0x00000000001e7919 */ /* 0x003e220000002100 */
[----:B------:R-:W-:Y:S01]  /*1a30*/  UISETP.GE.AND UP0, UPT, UR10, 0x1, UPT ;  /* 0x000000010a00788c */ /* 0x000fe2000bf06270 */
[----:B------:R-:W-:Y:S01]  /*1a40*/  BSSY.RECONVERGENT B0, `(.L_x_52) ;  /* 0x00002a6000007945 */ /* 0x000fe20003800200 */
[----:B------:R-:W-:Y:S04]  /*1a50*/  BAR.SYNC.DEFER_BLOCKING 0x0 ;  /* 0x0000000000007b1d */ /* 0x000fe80000010000 */
[----:B------:R-:W-:-:S04]  /*1a60*/  PLOP3.LUT P0, PT, PT, PT, UP0, 0x80, 0x8 ;  /* 0x000000000008781c */ /* 0x000fc80003f0f008 */
[----:B0-----:R-:W-:-:S13]  /*1a70*/  ISETP.GE.OR P0, PT, R30, UR9, !P0 ;  /* 0x000000091e007c0c */ /* 0x001fda000c706670 */
[----:B------:R-:W-:Y:S05]  /*1a80*/  @P0 BRA `(.L_x_53) ;  /* 0x0000002800840947 */ /* 0x000fea0003800000 */
[----:B------:R-:W-:-:S07]  /*1a90*/  HFMA2 R30, -RZ, RZ, 0, 0 ;  /* 0x00000000ff1e7431 */ /* 0x000fce00000001ff */
.L_x_58:
[----:B------:R-:W2:Y:S01]  /*1aa0*/  LDL R32, [R1+0x3c] ;  /* 0x00003c0001207983 */ /* 0x000ea20000100800 */
[----:B------:R-:W0:Y:S01]  /*1ab0*/  LDCU UR7, c[0x0][0x3ec] ;  /* 0x00007d80ff0777ac */ /* 0x000e220008000800 */
[----:B------:R-:W-:Y:S01]  /*1ac0*/  MOV R31, UR4 ;  /* 0x00000004001f7c02 */ /* 0x000fe20008000f00 */
[----:B------:R-:W-:Y:S03]  /*1ad0*/  BSSY.RECONVERGENT B1, `(.L_x_54) ;  /* 0x0000299000017945 */ /* 0x000fe60003800200 */
[----:B------:R-:W-:Y:S02]  /*1ae0*/  LEA R31, R31, R30, 0x6 ;  /* 0x0000001e1f1f7211 */ /* 0x000fe400078e30ff */
[----:B0-----:R-:W-:Y:S02]  /*1af0*/  ISETP.NE.AND P1, PT, RZ, UR7, PT ;  /* 0x00000007ff007c0c */ /* 0x001fe4000bf25270 */
[----:B--2---:R-:W-:-:S13]  /*1b00*/  ISETP.GE.AND P0, PT, R32, R31, PT ;  /* 0x0000001f2000720c */ /* 0x004fda0003f06270 */
[----:B-1----:R-:W-:Y:S05]  /*1b10*/  @!P0 BRA P1, `(.L_x_55) ;  /* 0x0000002800508947 */ /* 0x002fea0000800000 */
[----:B------:R-:W0:Y:S01]  /*1b20*/  S2UR UR11, SR_CgaCtaId ;  /* 0x00000000000b79c3 */ /* 0x000e220000008800 */
[----:B------:R-:W1:Y:S01]  /*1b30*/  S2R R31, SR_TID.X ;  /* 0x00000000001f7919 */ /* 0x000e620000002100 */
[----:B------:R-:W-:Y:S01]  /*1b40*/  R2UR UR12, R30 ;  /* 0x000000001e0c72ca */ /* 0x000fe200000e0000 */
[----:B------:R-:W-:Y:S02]  /*1b50*/  UMOV UR7, 0x400 ;  /* 0x0000040000077882 */ /* 0x000fe40000000000 */
[----:B0-----:R-:W-:-:S10]  /*1b60*/  ULEA UR11, UR11, UR7, 0x18 ;  /* 0x000000070b0b7291 */ /* 0x001fd4000f8ec0ff */
[----:B------:R-:W-:Y:S02]  /*1b70*/  ULEA UR7, UR12, UR11, 0x9 ;  /* 0x0000000b0c077291 */ /* 0x000fe4000f8e48ff */
[----:B-1----:R-:W-:-:S07]  /*1b80*/  LEA R31, R31, UR11, 0x9 ;  /* 0x0000000b1f1f7c11 */ /* 0x002fce000f8e48ff */
[----:B------:R-:W-:Y:S04]  /*1b90*/  LDS.128 R32, [UR7+0x18000] ;  /* 0x01800007ff207984 */ /* 0x000fe80008000c00 */
[----:B------:R-:W0:Y:S04]  /*1ba0*/  LDS.128 R40, [R31+0x20000] ;  /* 0x020000001f287984 */ /* 0x000e280000000c00 */
[----:B------:R-:W-:Y:S04]  /*1bb0*/  LDS.128 R44, [UR7+0x18010] ;  /* 0x01801007ff2c7984 */ /* 0x000fe80008000c00 */
[----:B------:R-:W1:Y:S04]  /*1bc0*/  LDS.128 R48, [R31+0x20010] ;  /* 0x020010001f307984 */ /* 0x000e680000000c00 */
[----:B------:R-:W-:Y:S04]  /*1bd0*/  LDS.128 R36, [UR7+0x18020] ;  /* 0x01802007ff247984 */ /* 0x000fe80008000c00 */
[----:B------:R-:W2:Y:S04]  /*1be0*/  LDS.128 R52, [R31+0x20020] ;  /* 0x020020001f347984 */ /* 0x000ea80000000c00 */
[----:B------:R-:W-:Y:S04]  /*1bf0*/  LDS.128 R68, [UR7+0x18050] ;  /* 0x01805007ff447984 */ /* 0x000fe80008000c00 */
[----:B------:R-:W-:Y:S04]  /*1c00*/  LDS.128 R72, [R31+0x20050] ;  /* 0x020050001f487984 */ /* 0x000fe80000000c00 */
[----:B------:R-:W-:Y:S04]  /*1c10*/  LDS.128 R60, [UR7+0x18060] ;  /* 0x01806007ff3c7984 */ /* 0x000fe80008000c00 */
[----:B------:R-:W-:Y:S04]  /*1c20*/  LDS.128 R64, [R31+0x20060] ;  /* 0x020060001f407984 */ /* 0x000fe80000000c00 */
[----:B------:R-:W-:Y:S01]  /*1c30*/  LDS.128 R144, [UR7+0x10020] ;  /* 0x01002007ff907984 */ /* 0x000fe20008000c00 */
[----:B0-----:R-:W-:-:S03]  /*1c40*/  FFMA R32, R32, R40, RZ ;  /* 0x0000002820207223 */ /* 0x001fc600000000ff */
[----:B------:R-:W-:Y:S01]  /*1c50*/  LDS.128 R140, [UR7+0x10030] ;  /* 0x01003007ff8c7984 */ /* 0x000fe20008000c00 */
[----:B------:R-:W-:-:S03]  /*1c60*/  FFMA R33, R33, R41, R32 ;  /* 0x0000002921217223 */ /* 0x000fc60000000020 */
[----:B------:R-:W-:Y:S01]  /*1c70*/  LDS.128 R136, [UR7+0x10040] ;  /* 0x01004007ff887984 */ /* 0x000fe20008000c00 */
[----:B------:R-:W-:-:S03]  /*1c80*/  FFMA R34, R34, R42, R33 ;  /* 0x0000002a22227223 */ /* 0x000fc60000000021 */
[----:B------:R-:W-:Y:S01]  /*1c90*/  LDS.128 R132, [UR7+0x10050] ;  /* 0x01005007ff847984 */ /* 0x000fe20008000c00 */
[----:B------:R-:W-:-:S03]  /*1ca0*/  FFMA R57, R35, R43, R34 ;  /* 0x0000002b23397223 */ /* 0x000fc60000000022 */
[----:B------:R-:W-:Y:S01]  /*1cb0*/  LDS.128 R128, [UR7+0x10060] ;  /* 0x01006007ff807984 */ /* 0x000fe20008000c00 */
[----:B-1----:R-:W-:-:S03]  /*1cc0*/  FFMA R44, R44, R48, R57 ;  /* 0x000000302c2c7223 */ /* 0x002fc60000000039 */
[----:B------:R-:W-:Y:S01]  /*1cd0*/  LDS.128 R32, [UR7+0x18030] ;  /* 0x01803007ff207984 */ /* 0x000fe20008000c00 */
[----:B------:R-:W-:-:S03]  /*1ce0*/  FFMA R45, R45, R49, R44 ;  /* 0x000000312d2d7223 */ /* 0x000fc6000000002c */
[----:B------:R-:W0:Y:S01]  /*1cf0*/  LDS.128 R40, [R31+0x20030] ;  /* 0x020030001f287984 */ /* 0x000e220000000c00 */
[----:B------:R-:W-:-:S03]  /*1d00*/  FFMA R46, R46, R50, R45 ;  /* 0x000000322e2e7223 */ /* 0x000fc6000000002d */
[----:B------:R-:W-:Y:S01]  /*1d10*/  LDS.128 R124, [UR7+0x10070] ;  /* 0x01007007ff7c7984 */ /* 0x000fe20008000c00 */
[----:B------:R-:W-:-:S03]  /*1d20*/  FFMA R57, R47, R51, R46 ;  /* 0x000000332f397223 */ /* 0x000fc6000000002e */
[----:B------:R-:W-:Y:S01]  /*1d30*/  LDS.128 R120, [UR7+0x10080] ;  /* 0x01008007ff787984 */ /* 0x000fe20008000c00 */
[----:B--2---:R-:W-:-:S03]  /*1d40*/  FFMA R36, R36, R52, R57 ;  /* 0x0000003424247223 */ /* 0x004fc60000000039 */
[----:B------:R-:W-:Y:S01]  /*1d50*/  LDS.128 R44, [UR7+0x18040] ;  /* 0x01804007ff2c7984 */ /* 0x000fe20008000c00 */
[----:B------:R-:W-:-:S03]  /*1d60*/  FFMA R37, R37, R53, R36 ;  /* 0x0000003525257223 */ /* 0x000fc60000000024 */
[----:B------:R-:W1:Y:S01]  /*1d70*/  LDS.128 R48, [R31+0x20040] ;  /* 0x020040001f307984 */ /* 0x000e620000000c00 */
[----:B------:R-:W-:-:S03]  /*1d80*/  FFMA R38, R38, R54, R37 ;  /* 0x0000003626267223 */ /* 0x000fc60000000025 */
[----:B------:R-:W-:Y:S01]  /*1d90*/  LDS.128 R56, [R31] ;  /* 0x000000001f387984 */ /* 0x000fe20000000c00 */
[----:B------:R-:W-:-:S03]  /*1da0*/  FFMA R39, R39, R55, R38 ;  /* 0x0000003727277223 */ /* 0x000fc60000000026 */
[----:B------:R-:W-:Y:S04]  /*1db0*/  LDS.128 R116, [UR7+0x10090] ;  /* 0x01009007ff747984 */ /* 0x000fe80008000c00 */
[----:B------:R-:W-:Y:S04]  /*1dc0*/  LDS.128 R52, [R31+0x20070] ;  /* 0x020070001f347984 */ /* 0x000fe80000000c00 */
[----:B------:R-:W-:Y:S04]  /*1dd0*/  LDS.128 R112, [UR7+0x100a0] ;  /* 0x0100a007ff707984 */ /* 0x000fe80008000c00 */
[----:B------:R-:W-:Y:S01]  /*1de0*/  LDS.128 R108, [UR7+0x100b0] ;  /* 0x0100b007ff6c7984 */ /* 0x000fe20008000c00 */
[----:B0-----:R-:W-:-:S03]  /*1df0*/  FFMA R32, R32, R40, R39 ;  /* 0x0000002820207223 */ /* 0x001fc60000000027 */
[----:B------:R-:W-:Y:S01]  /*1e00*/  LDS.128 R104, [UR7+0x100c0] ;  /* 0x0100c007ff687984 */ /* 0x000fe20008000c00 */
[----:B------:R-:W-:-:S03]  /*1e10*/  FFMA R33, R33, R41, R32 ;  /* 0x0000002921217223 */ /* 0x000fc60000000020 */
[----:B------:R-:W0:Y:S01]  /*1e20*/  LDS.128 R36, [UR7+0x10000] ;  /* 0x01000007ff247984 */ /* 0x000e220008000c00 */
[----:B------:R-:W-:-:S03]  /*1e30*/  FFMA R34, R34, R42, R33 ;  /* 0x0000002a22227223 */ /* 0x000fc60000000021 */
[----:B------:R-:W-:Y:S01]  /*1e40*/  LDS.128 R100, [UR7+0x100d0] ;  /* 0x0100d007ff647984 */ /* 0x000fe20008000c00 */
[----:B------:R-:W-:-:S03]  /*1e50*/  FFMA R35, R35, R43, R34 ;  /* 0x0000002b23237223 */ /* 0x000fc60000000022 */
[----:B------:R-:W-:Y:S01]  /*1e60*/  LDS.128 R96, [UR7+0x100e0] ;  /* 0x0100e007ff607984 */ /* 0x000fe20008000c00 */
[----:B-1----:R-:W-:-:S03]  /*1e70*/  FFMA R44, R44, R48, R35 ;  /* 0x000000302c2c7223 */ /* 0x002fc60000000023 */
[----:B------:R-:W-:Y:S01]  /*1e80*/  LDS.128 R40, [UR7+0x10010] ;  /* 0x01001007ff287984 */ /* 0x000fe20008000c00 */
[----:B------:R-:W-:-:S03]  /*1e90*/  FFMA R45, R45, R49, R44 ;  /* 0x000000312d2d7223 */ /* 0x000fc6000000002c */
[----:B------:R-:W1:Y:S01]  /*1ea0*/  LDS.128 R32, [R31+0x10] ;  /* 0x000010001f207984 */ /* 0x000e620000000c00 */
[----:B------:R-:W-:-:S03]  /*1eb0*/  FFMA R46, R46, R50, R45 ;  /* 0x000000322e2e7223 */ /* 0x000fc6000000002d */
[----:B------:R-:W-:Y:S01]  /*1ec0*/  LDS.128 R92, [UR7+0x100f0] ;  /* 0x0100f007ff5c7984 */ /* 0x000fe20008000c00 */
[----:B------:R-:W-:-:S03]  /*1ed0*/  FFMA R51, R47, R51, R46 ;  /* 0x000000332f337223 */ /* 0x000fc6000000002e */
[----:B------:R-:W-:Y:S01]  /*1ee0*/  LDS.128 R88, [UR7+0x10100] ;  /* 0x01010007ff587984 */ /* 0x000fe20008000c00 */
[----:B------:R-:W-:-:S03]  /*1ef0*/  FFMA R68, R68, R72, R51 ;  /* 0x0000004844447223 */ /* 0x000fc60000000033 */
[----:B------:R-:W2:Y:S01]  /*1f00*/  LDS.128 R44, [UR7+0x18070] ;  /* 0x01807007ff2c7984 */ /* 0x000ea20008000c00 */
[----:B------:R-:W-:-:S03]  /*1f10*/  FFMA R69, R69, R73, R68 ;  /* 0x0000004945457223 */ /* 0x000fc60000000044 */
[----:B------:R-:W3:Y:S01]  /*1f20*/  LDS.128 R48, [R31+0x20] ;  /* 0x000020001f307984 */ /* 0x000ee20000000c00 */
[----:B------:R-:W-:-:S03]  /*1f30*/  FFMA R70, R70, R74, R69 ;  /* 0x0000004a46467223 */ /* 0x000fc60000000045 */
[----:B------:R-:W-:Y:S01]  /*1f40*/  LDS.128 R84, [UR7+0x10110] ;  /* 0x01011007ff547984 */ /* 0x000fe20008000c00 */
[----:B------:R-:W-:Y:S01]  /*1f50*/  FFMA R77, R71, R75, R70 ;  /* 0x0000004b474d7223 */ /* 0x000fe20000000046 */
[----:B0-----:R-:W-:Y:S02]  /*1f60*/  FFMA R56, R56, R36, RZ ;  /* 0x0000002438387223 */ /* 0x001fe400000000ff */
[----:B------:R-:W-:Y:S01]  /*1f70*/  LDS.128 R68, [UR7+0x18080] ;  /* 0x01808007ff447984 */ /* 0x000fe20008000c00 */
[----:B------:R-:W-:Y:S01]  /*1f80*/  FFMA R60, R60, R64, R77 ;  /* 0x000000403c3c7223 */ /* 0x000fe2000000004d */
[----:B------:R-:W-:Y:S02]  /*1f90*/  FFMA R57, R57, R37, R56 ;  /* 0x0000002539397223 */ /* 0x000fe40000000038 */
[----:B------:R-:W0:Y:S01]  /*1fa0*/  LDS.128 R72, [R31+0x20080] ;  /* 0x020080001f487984 */ /* 0x000e220000000c00 */
[----:B------:R-:W-:Y:S01]  /*1fb0*/  FFMA R65, R61, R65, R60 ;  /* 0x000000413d417223 */ /* 0x000fe2000000003c */
[----:B------:R-:W-:-:S02]  /*1fc0*/  FFMA R58, R58, R38, R57 ;  /* 0x000000263a3a7223 */ /* 0x000fc40000000039 */
[----:B------:R-:W-:Y:S01]  /*1fd0*/  LDS.128 R80, [UR7+0x10120] ;  /* 0x01012007ff507984 */ /* 0x000fe20008000c00 */
[----:B------:R-:W-:Y:S01]  /*1fe0*/  FFMA R62, R62, R66, R65 ;  /* 0x000000423e3e7223 */ /* 0x000fe20000000041 */
[----:B------:R-:W-:Y:S02]  /*1ff0*/  FFMA R61, R59, R39, R58 ;  /* 0x000000273b3d7223 */ /* 0x000fe4000000003a */
[----:B------:R-:W-:Y:S01]  /*2000*/  LDS.128 R148, [R31+0x120] ;  /* 0x000120001f947984 */ /* 0x000fe20000000c00 */
[----:B------:R-:W-:Y:S01]  /*2010*/  FFMA R77, R63, R67, R62 ;  /* 0x000000433f4d7223 */ /* 0x000fe2000000003e */
[----:B-1----:R-:W-:Y:S02]  /*2020*/  FFMA R32, R32, R40, R61 ;  /* 0x0000002820207223 */ /* 0x002fe4000000003d */
[----:B------:R-:W1:Y:S02]  /*2030*/  LDS.128 R56, [R31+0x30] ;  /* 0x000030001f387984 */ /* 0x000e640000000c00 */
[----:B------:R-:W-:-:S02]  /*2040*/  FFMA R33, R33, R41, R32 ;  /* 0x0000002921217223 */ /* 0x000fc40000000020 */
[----:B------:R-:W-:Y:S02]  /*2050*/  LDS.128 R60, [UR7+0x18090] ;  /* 0x01809007ff3c7984 */ /* 0x000fe40008000c00 */
[----:B------:R-:W-:Y:S02]  /*2060*/  FFMA R34, R34, R42, R33 ;  /* 0x0000002a22227223 */ /* 0x000fe40000000021 */
[----:B------:R-:W4:Y:S01]  /*2070*/  LDS.128 R64, [R31+0x20090] ;  /* 0x020090001f407984 */ /* 0x000f220000000c00 */
[----:B--2---:R-:W-:-:S03]  /*2080*/  FFMA R44, R44, R52, R77 ;  /* 0x000000342c2c7223 */ /* 0x004fc6000000004d */
[----:B------:R-:W-:Y:S01]  /*2090*/  LDS.128 R152, [R31+0x160] ;  /* 0x000160001f987984 */ /* 0x000fe20000000c00 */
[----:B------:R-:W-:Y:S01]  /*20a0*/  FFMA R53, R45, R53, R44 ;  /* 0x000000352d357223 */ /* 0x000fe2000000002c */
[----:B------:R-:W-:Y:S02]  /*20b0*/  FFMA R45, R35, R43, R34 ;  /* 0x0000002b232d7223 */ /* 0x000fe40000000022 */
[----:B------:R-:W-:Y:S01]  /*20c0*/  LDS.128 R160, [R31+0x180] ;  /* 0x000180001fa07984 */ /* 0x000fe20000000c00 */
[----:B------:R-:W-:Y:S01]  /*20d0*/  FFMA R46, R46, R54, R53 ;  /* 0x000000362e2e7223 */ /* 0x000fe20000000035 */
[----:B---3--:R-:W-:Y:S02]  /*20e0*/  FFMA R48, R48, R144, R45 ;  /* 0x0000009030307223 */ /* 0x008fe4000000002d */
[----:B------:R-:W2:Y:S01]  /*20f0*/  LDS.128 R32, [R31+0x40] ;  /* 0x000040001f207984 */ /* 0x000ea20000000c00 */
[----:B------:R-:W-:Y:S01]  /*2100*/  FFMA R77, R47, R55, R46 ;  /* 0x000000372f4d7223 */ /* 0x000fe2000000002e */
[----:B------:R-:W-:-:S02]  /*2110*/  FFMA R49, R49, R145, R48 ;  /* 0x0000009131317223 */ /* 0x000fc40000000030 */
[----:B------:R-:W-:Y:S01]  /*2120*/  LDS.128 R44, [UR7+0x180a0] ;  /* 0x0180a007ff2c7984 */ /* 0x000fe20008000c00 */
[----:B0-----:R-:W-:-:S03]  /*2130*/  FFMA R68, R68, R72, R77 ;  /* 0x0000004844447223 */ /* 0x001fc6000000004d */
[----:B------:R-:W0:Y:S01]  /*2140*/  LDS.128 R52, [R31+0x200a0] ;  /* 0x0200a0001f347984 */ /* 0x000e220000000c00 */
[----:B------:R-:W-:Y:S01]  /*2150*/  FFMA R50, R50, R146, R49 ;  /* 0x0000009232327223 */ /* 0x000fe20000000031 */
[----:B------:R-:W-:Y:S02]  /*2160*/  FFMA R73, R69, R73, R68 ;  /* 0x0000004945497223 */ /* 0x000fe40000000044 */
[----:B------:R-:W-:Y:S01]  /*2170*/  LDS.128 R164, [R31+0x201e0] ;  /* 0x0201e0001fa47984 */ /* 0x000fe20000000c00 */
[----:B------:R-:W-:Y:S01]  /*2180*/  FFMA R69, R51, R147, R50 ;  /* 0x0000009333457223 */ /* 0x000fe20000000032 */
[----:B------:R-:W-:Y:S02]  /*2190*/  FFMA R70, R70, R74, R73 ;  /* 0x0000004a46467223 */ /* 0x000fe40000000049 */
[----:B------:R-:W3:Y:S01]  /*21a0*/  LDS.128 R48, [R31+0x50] ;  /* 0x000050001f307984 */ /* 0x000ee20000000c00 */
[----:B-1----:R-:W-:Y:S01]  /*21b0*/  FFMA R56, R56, R140, R69 ;  /* 0x0000008c38387223 */ /* 0x002fe20000000045 */
[----:B------:R-:W-:-:S02]  /*21c0*/  FFMA R77, R71, R75, R70 ;  /* 0x0000004b474d7223 */ /* 0x000fc40000000046 */
[----:B------:R-:W-:Y:S01]  /*21d0*/  LDS.128 R68, [UR7+0x180b0] ;  /* 0x0180b007ff447984 */ /* 0x000fe20008000c00 */
[----:B------:R-:W-:-:S03]  /*21e0*/  FFMA R57, R57, R141, R56 ;  /* 0x0000008d39397223 */ /* 0x000fc60000000038 */
[----:B------:R-:W1:Y:S01]  /*21f0*/  LDS.128 R72, [R31+0x200b0] ;  /* 0x0200b0001f487984 */ /* 0x000e620000000c00 */
[----:B----4-:R-:W-:Y:S01]  /*2200*/  FFMA R60, R60, R64, R77 ;  /* 0x000000403c3c7223 */ /* 0x010fe2000000004d */
[----:B------:R-:W-:-:S03]  /*2210*/  FFMA R58, R58, R142, R57 ;  /* 0x0000008e3a3a7223 */ /* 0x000fc60000000039 */
[----:B------:R-:W-:Y:S01]  /*2220*/  FFMA R65, R61, R65, R60 ;  /* 0x000000413d417223 */ /* 0x000fe2000000003c */
[----:B------:R-:W-:Y:S02]  /*2230*/  FFMA R61, R59, R143, R58 ;  /* 0x0000008f3b3d7223 */ /* 0x000fe4000000003a */
[----:B------:R-:W4:Y:S01]  /*2240*/  LDS.128 R56, [R31+0x60] ;  /* 0x000060001f387984 */ /* 0x000f220000000c00 */
[----:B------:R-:W-:-:S04]  /*2250*/  FFMA R62, R62, R66, R65 ;  /* 0x000000423e3e7223 */ /* 0x000fc80000000041 */
[----:B------:R-:W-:Y:S01]  /*2260*/  FFMA R77, R63, R67, R62 ;  /* 0x000000433f4d7223 */ /* 0x000fe2000000003e */
[----:B--2---:R-:W-:Y:S01]  /*2270*/  FFMA R32, R32, R136, R61 ;  /* 0x0000008820207223 */ /* 0x004fe2000000003d */
[----:B------:R-:W-:Y:S03]  /*2280*/  LDS.128 R64, [R31+0x200c0] ;  /* 0x0200c0001f407984 */ /* 0x000fe60000000c00 */
[----:B------:R-:W-:Y:S01]  /*2290*/  FFMA R33, R33, R137, R32 ;  /* 0x0000008921217223 */ /* 0x000fe20000000020 */
[----:B------:R-:W2:Y:S01]  /*22a0*/  LDS.128 R60, [UR7+0x180c0] ;  /* 0x0180c007ff3c7984 */ /* 0x000ea20008000c00 */
[----:B0-----:R-:W-:Y:S02]  /*22b0*/  FFMA R44, R44, R52, R77 ;  /* 0x000000342c2c7223 */ /* 0x001fe4000000004d */
[----:B------:R-:W-:Y:S02]  /*22c0*/  FFMA R34, R34, R138, R33 ;  /* 0x0000008a22227223 */ /* 0x000fe40000000021 */
[----:B------:R-:W-:-:S02]  /*22d0*/  FFMA R53, R45, R53, R44 ;  /* 0x000000352d357223 */ /* 0x000fc4000000002c */
[----:B------:R-:W-:Y:S02]  /*22e0*/  FFMA R45, R35, R139, R34 ;  /* 0x0000008b232d7223 */ /* 0x000fe40000000022 */
[----:B------:R-:W0:Y:S01]  /*22f0*/  LDS.128 R32, [R31+0x70] ;  /* 0x000070001f207984 */ /* 0x000e220000000c00 */
[----:B------:R-:W-:Y:S01]  /*2300*/  FFMA R46, R46, R54, R53 ;  /* 0x000000362e2e7223 */ /* 0x000fe20000000035 */
[----:B---3--:R-:W-:-:S03]  /*2310*/  FFMA R48, R48, R132, R45 ;  /* 0x0000008430307223 */ /* 0x008fc6000000002d */
[----:B------:R-:W-:Y:S01]  /*2320*/  FFMA R77, R47, R55, R46 ;  /* 0x000000372f4d7223 */ /* 0x000fe2000000002e */
[----:B------:R-:W-:Y:S01]  /*2330*/  FFMA R49, R49, R133, R48 ;  /* 0x0000008531317223 */ /* 0x000fe20000000030 */
[----:B------:R-:W-:Y:S03]  /*2340*/  LDS.128 R44, [UR7+0x180d0] ;  /* 0x0180d007ff2c7984 */ /* 0x000fe60008000c00 */
[----:B------:R-:W-:Y:S01]  /*2350*/  FFMA R50, R50, R134, R49 ;  /* 0x0000008632327223 */ /* 0x000fe20000000031 */
[----:B------:R-:W3:Y:S01]  /*2360*/  LDS.128 R52, [R31+0x200d0] ;  /* 0x0200d0001f347984 */ /* 0x000ee20000000c00 */
[----:B-1----:R-:W-:-:S04]  /*2370*/  FFMA R68, R68, R72, R77 ;  /* 0x0000004844447223 */ /* 0x002fc8000000004d */
[----:B------:R-:W-:Y:S01]  /*2380*/  FFMA R73, R69, R73, R68 ;  /* 0x0000004945497223 */ /* 0x000fe20000000044 */
[----:B------:R-:W-:Y:S02]  /*2390*/  FFMA R69, R51, R135, R50 ;  /* 0x0000008733457223 */ /* 0x000fe40000000032 */
[----:B------:R-:W1:Y:S01]  /*23a0*/  LDS.128 R48, [R31+0x80] ;  /* 0x000080001f307984 */ /* 0x000e620000000c00 */
[----:B------:R-:W-:Y:S01]  /*23b0*/  FFMA R70, R70, R74, R73 ;  /* 0x0000004a46467223 */ /* 0x000fe20000000049 */
[----:B----4-:R-:W-:-:S03]  /*23c0*/  FFMA R56, R56, R128, R69 ;  /* 0x0000008038387223 */ /* 0x010fc60000000045 */
[----:B------:R-:W-:Y:S01]  /*23d0*/  FFMA R77, R71, R75, R70 ;  /* 0x0000004b474d7223 */ /* 0x000fe20000000046 */
[----:B------:R-:W-:Y:S01]  /*23e0*/  FFMA R57, R57, R129, R56 ;  /* 0x0000008139397223 */ /* 0x000fe20000000038 */
[----:B------:R-:W-:Y:S03]  /*23f0*/  LDS.128 R68, [UR7+0x180e0] ;  /* 0x0180e007ff447984 */ /* 0x000fe60008000c00 */
[----:B------:R-:W-:Y:S01]  /*2400*/  FFMA R58, R58, R130, R57 ;  /* 0x000000823a3a7223 */ /* 0x000fe20000000039 */
[----:B------:R-:W4:Y:S01]  /*2410*/  LDS.128 R72, [R31+0x200e0] ;  /* 0x0200e0001f487984 */ /* 0x000f220000000c00 */
[----:B--2---:R-:W-:-:S04]  /*2420*/  FFMA R60, R60, R64, R77 ;  /* 0x000000403c3c7223 */ /* 0x004fc8000000004d */
[----:B------:R-:W-:Y:S01]  /*2430*/  FFMA R65, R61, R65, R60 ;  /* 0x000000413d417223 */ /* 0x000fe2000000003c */
[----:B------:R-:W-:Y:S02]  /*2440*/  FFMA R61, R59, R131, R58 ;  /* 0x000000833b3d7223 */ /* 0x000fe4000000003a */
[----:B------:R-:W2:Y:S01]  /*2450*/  LDS.128 R56, [R31+0x90] ;  /* 0x000090001f387984 */ /* 0x000ea20000000c00 */
[----:B------:R-:W-:Y:S01]  /*2460*/  FFMA R62, R62, R66, R65 ;  /* 0x000000423e3e7223 */ /* 0x000fe20000000041 */
[----:B0-----:R-:W-:-:S03]  /*2470*/  FFMA R32, R32, R124, R61 ;  /* 0x0000007c20207223 */ /* 0x001fc6000000003d */
[----:B------:R-:W-:Y:S01]  /*2480*/  FFMA R77, R63, R67, R62 ;  /* 0x000000433f4d7223 */ /* 0x000fe2000000003e */
[----:B------:R-:W-:Y:S01]  /*2490*/  FFMA R33, R33, R125, R32 ;  /* 0x0000007d21217223 */ /* 0x000fe20000000020 */
[----:B------:R-:W-:Y:S03]  /*24a0*/  LDS.128 R60, [UR7+0x180f0] ;  /* 0x0180f007ff3c7984 */ /* 0x000fe60008000c00 */
[----:B------:R-:W-:Y:S01]  /*24b0*/  FFMA R34, R34, R126, R33 ;  /* 0x0000007e22227223 */ /* 0x000fe20000000021 */
[----:B------:R-:W0:Y:S01]  /*24c0*/  LDS.128 R64, [R31+0x200f0] ;  /* 0x0200f0001f407984 */ /* 0x000e220000000c00 */
[----:B---3--:R-:W-:-:S04]  /*24d0*/  FFMA R44, R44, R52, R77 ;  /* 0x000000342c2c7223 */ /* 0x008fc8000000004d */
[----:B------:R-:W-:Y:S01]  /*24e0*/  FFMA R53, R45, R53, R44 ;  /* 0x000000352d357223 */ /* 0x000fe2000000002c */
[----:B------:R-:W-:Y:S02]  /*24f0*/  FFMA R45, R35, R127, R34 ;  /* 0x0000007f232d7223 */ /* 0x000fe40000000022 */
[----:B------:R-:W3:Y:S01]  /*2500*/  LDS.128 R32, [R31+0xa0] ;  /* 0x0000a0001f207984 */ /* 0x000ee20000000c00 */
[----:B------:R-:W-:Y:S01]  /*2510*/  FFMA R46, R46, R54, R53 ;  /* 0x000000362e2e7223 */ /* 0x000fe20000000035 */
[----:B-1----:R-:W-:-:S03]  /*2520*/  FFMA R48, R48, R120, R45 ;  /* 0x0000007830307223 */ /* 0x002fc6000000002d */
[----:B------:R-:W-:Y:S01]  /*2530*/  FFMA R77, R47, R55, R46 ;  /* 0x000000372f4d7223 */ /* 0x000fe2000000002e */
[----:B------:R-:W-:Y:S01]  /*2540*/  FFMA R49, R49, R121, R48 ;  /* 0x0000007931317223 */ /* 0x000fe20000000030 */
[----:B------:R-:W-:Y:S03]  /*2550*/  LDS.128 R44, [UR7+0x18100] ;  /* 0x01810007ff2c7984 */ /* 0x000fe60008000c00 */
[----:B------:R-:W-:Y:S01]  /*2560*/  FFMA R50, R50, R122, R49 ;  /* 0x0000007a32327223 */ /* 0x000fe20000000031 */
[----:B------:R-:W1:Y:S01]  /*2570*/  LDS.128 R52, [R31+0x20100] ;  /* 0x020100001f347984 */ /* 0x000e620000000c00 */
[----:B----4-:R-:W-:-:S04]  /*2580*/  FFMA R68, R68, R72, R77 ;  /* 0x0000004844447223 */ /* 0x010fc8000000004d */
[----:B------:R-:W-:Y:S01]  /*2590*/  FFMA R73, R69, R73, R68 ;  /* 0x0000004945497223 */ /* 0x000fe20000000044 */
[----:B------:R-:W-:Y:S02]  /*25a0*/  FFMA R69, R51, R123, R50 ;  /* 0x0000007b33457223 */ /* 0x000fe40000000032 */
[----:B------:R-:W4:Y:S01]  /*25b0*/  LDS.128 R48, [R31+0xb0] ;  /* 0x0000b0001f307984 */ /* 0x000f220000000c00 */
[----:B------:R-:W-:Y:S01]  /*25c0*/  FFMA R70, R70, R74, R73 ;  /* 0x0000004a46467223 */ /* 0x000fe20000000049 */
[----:B--2---:R-:W-:-:S03]  /*25d0*/  FFMA R56, R56, R116, R69 ;  /* 0x0000007438387223 */ /* 0x004fc60000000045 */
[----:B------:R-:W-:Y:S01]  /*25e0*/  FFMA R77, R71, R75, R70 ;  /* 0x0000004b474d7223 */ /* 0x000fe20000000046 */
[----:B------:R-:W-:Y:S01]  /*25f0*/  FFMA R57, R57, R117, R56 ;  /* 0x0000007539397223 */ /* 0x000fe20000000038 */
[----:B------:R-:W-:Y:S03]  /*2600*/  LDS.128 R68, [UR7+0x18110] ;  /* 0x01811007ff447984 */ /* 0x000fe60008000c00 */
[----:B------:R-:W-:Y:S01]  /*2610*/  FFMA R58, R58, R118, R57 ;  /* 0x000000763a3a7223 */ /* 0x000fe20000000039 */
[----:B------:R-:W2:Y:S01]  /*2620*/  LDS.128 R72, [R31+0x20110] ;  /* 0x020110001f487984 */ /* 0x000ea20000000c00 */
[----:B0-----:R-:W-:-:S04]  /*2630*/  FFMA R60, R60, R64, R77 ;  /* 0x000000403c3c7223 */ /* 0x001fc8000000004d */
[----:B------:R-:W-:Y:S01]  /*2640*/  FFMA R65, R61, R65, R60 ;  /* 0x000000413d417223 */ /* 0x000fe2000000003c */
        /* <DEDUP_REMOVED lines=9> */
[----:B-1----:R-:W-:Y:S02]  /*26e0*/  FFMA R44, R44, R52, R77 ;  /* 0x000000342c2c7223 */ /* 0x002fe4000000004d */
[----:B------:R-:W-:Y:S01]  /*26f0*/  FFMA R35, R35, R115, R34 ;  /* 0x0000007323237223 */ /* 0x000fe20000000022 */
[----:B------:R-:W1:Y:S01]  /*2700*/  LDS.128 R76, [R31+0xd0] ;  /* 0x0000d0001f4c7984 */ /* 0x000e620000000c00 */
[----:B------:R-:W-:-:S04]  /*2710*/  FFMA R45, R45, R53, R44 ;  /* 0x000000352d2d7223 */ /* 0x000fc8000000002c */
[----:B------:R-:W-:Y:S01]  /*2720*/  FFMA R46, R46, R54, R45 ;  /* 0x000000362e2e7223 */ /* 0x000fe2000000002d */
[----:B----4-:R-:W-:Y:S02]  /*2730*/  FFMA R48, R48, R108, R35 ;  /* 0x0000006c30307223 */ /* 0x010fe40000000023 */
[----:B------:R-:W-:Y:S01]  /*2740*/  LDS.128 R32, [UR7+0x18130] ;  /* 0x01813007ff207984 */ /* 0x000fe20008000c00 */
[----:B------:R-:W-:Y:S01]  /*2750*/  FFMA R55, R47, R55, R46 ;  /* 0x000000372f377223 */ /* 0x000fe2000000002e */
[----:B------:R-:W-:Y:S02]  /*2760*/  FFMA R49, R49, R109, R48 ;  /* 0x0000006d31317223 */ /* 0x000fe40000000030 */
[----:B------:R-:W4:Y:S02]  /*2770*/  LDS.128 R44, [R31+0x20130] ;  /* 0x020130001f2c7984 */ /* 0x000f240000000c00 */
[----:B------:R-:W-:Y:S01]  /*2780*/  FFMA R50, R50, R110, R49 ;  /* 0x0000006e32327223 */ /* 0x000fe20000000031 */
[----:B--2---:R-:W-:-:S02]  /*2790*/  FFMA R68, R68, R72, R55 ;  /* 0x0000004844447223 */ /* 0x004fc40000000037 */
[----:B------:R-:W2:Y:S01]  /*27a0*/  LDS.128 R52, [R31+0xe0] ;  /* 0x0000e0001f347984 */ /* 0x000ea20000000c00 */
[----:B------:R-:W-:Y:S01]  /*27b0*/  FFMA R51, R51, R111, R50 ;  /* 0x0000006f33337223 */ /* 0x000fe20000000032 */
[----:B------:R-:W-:-:S04]  /*27c0*/  FFMA R69, R69, R73, R68 ;  /* 0x0000004945457223 */ /* 0x000fc80000000044 */
[----:B------:R-:W-:Y:S01]  /*27d0*/  FFMA R70, R70, R74, R69 ;  /* 0x0000004a46467223 */ /* 0x000fe20000000045 */
[----:B0-----:R-:W-:Y:S02]  /*27e0*/  FFMA R56, R56, R104, R51 ;  /* 0x0000006838387223 */ /* 0x001fe40000000033 */
[----:B------:R-:W-:Y:S01]  /*27f0*/  LDS.128 R48, [UR7+0x18140] ;  /* 0x01814007ff307984 */ /* 0x000fe20008000c00 */
[----:B------:R-:W-:Y:S01]  /*2800*/  FFMA R75, R71, R75, R70 ;  /* 0x0000004b474b7223 */ /* 0x000fe20000000046 */
[----:B------:R-:W-:Y:S02]  /*2810*/  FFMA R57, R57, R105, R56 ;  /* 0x0000006939397223 */ /* 0x000fe40000000038 */
[----:B------:R-:W0:Y:S02]  /*2820*/  LDS.128 R68, [R31+0x20140] ;  /* 0x020140001f447984 */ /* 0x000e240000000c00 */
[----:B------:R-:W-:Y:S01]  /*2830*/  FFMA R58, R58, R106, R57 ;  /* 0x0000006a3a3a7223 */ /* 0x000fe20000000039 */
[----:B---3--:R-:W-:-:S02]  /*2840*/  FFMA R60, R60, R64, R75 ;  /* 0x000000403c3c7223 */ /* 0x008fc4000000004b */
[----:B------:R-:W3:Y:S01]  /*2850*/  LDS.128 R72, [R31+0xf0] ;  /* 0x0000f0001f487984 */ /* 0x000ee20000000c00 */
[----:B------:R-:W-:Y:S01]  /*2860*/  FFMA R59, R59, R107, R58 ;  /* 0x0000006b3b3b7223 */ /* 0x000fe2000000003a */
[----:B------:R-:W-:-:S03]  /*2870*/  FFMA R61, R61, R65, R60 ;  /* 0x000000413d3d7223 */ /* 0x000fc6000000003c */
[----:B-1----:R-:W-:Y:S01]  /*2880*/  FFMA R76, R76, R100, R59 ;  /* 0x000000644c4c7223 */ /* 0x002fe2000000003b */
[----:B------:R-:W-:Y:S01]  /*2890*/  FFMA R62, R62, R66, R61 ;  /* 0x000000423e3e7223 */ /* 0x000fe2000000003d */
[----:B------:R-:W-:Y:S02]  /*28a0*/  LDS.128 R56, [UR7+0x18150] ;  /* 0x01815007ff387984 */ /* 0x000fe40008000c00 */
[----:B------:R-:W-:Y:S01]  /*28b0*/  FFMA R77, R77, R101, R76 ;  /* 0x000000654d4d7223 */ /* 0x000fe2000000004c */
[----:B------:R-:W-:Y:S02]  /*28c0*/  FFMA R63, R63, R67, R62 ;  /* 0x000000433f3f7223 */ /* 0x000fe4000000003e */
[----:B------:R-:W-:Y:S01]  /*28d0*/  LDS.128 R64, [R31+0x100] ;  /* 0x000100001f407984 */ /* 0x000fe20000000c00 */
[----:B------:R-:W-:Y:S01]  /*28e0*/  FFMA R78, R78, R102, R77 ;  /* 0x000000664e4e7223 */ /* 0x000fe2000000004d */
[----:B----4-:R-:W-:Y:S02]  /*28f0*/  FFMA R32, R32, R44, R63 ;  /* 0x0000002c20207223 */ /* 0x010fe4000000003f */
[----:B------:R-:W1:Y:S01]  /*2900*/  LDS.128 R60, [R31+0x20150] ;  /* 0x020150001f3c7984 */ /* 0x000e620000000c00 */
[----:B------:R-:W-:Y:S01]  /*2910*/  FFMA R79, R79, R103, R78 ;  /* 0x000000674f4f7223 */ /* 0x000fe2000000004e */
[----:B------:R-:W-:-:S03]  /*2920*/  FFMA R33, R33, R45, R32 ;  /* 0x0000002d21217223 */ /* 0x000fc60000000020 */
[----:B--2---:R-:W-:Y:S01]  /*2930*/  FFMA R52, R52, R96, R79 ;  /* 0x0000006034347223 */ /* 0x004fe2000000004f */
[----:B------:R-:W-:-:S03]  /*2940*/  FFMA R34, R34, R46, R33 ;  /* 0x0000002e22227223 */ /* 0x000fc60000000021 */
[----:B------:R-:W-:Y:S01]  /*2950*/  FFMA R53, R53, R97, R52 ;  /* 0x0000006135357223 */ /* 0x000fe20000000034 */
[----:B------:R-:W-:Y:S02]  /*2960*/  FFMA R35, R35, R47, R34 ;  /* 0x0000002f23237223 */ /* 0x000fe40000000022 */
[----:B------:R-:W-:Y:S01]  /*2970*/  LDS.128 R44, [R31+0x20160] ;  /* 0x020160001f2c7984 */ /* 0x000fe20000000c00 */
[----:B------:R-:W-:Y:S01]  /*2980*/  FFMA R54, R54, R98, R53 ;  /* 0x0000006236367223 */ /* 0x000fe20000000035 */
[----:B0-----:R-:W-:-:S03]  /*2990*/  FFMA R48, R48, R68, R35 ;  /* 0x0000004430307223 */ /* 0x001fc60000000023 */
[----:B------:R-:W-:Y:S01]  /*29a0*/  FFMA R77, R55, R99, R54 ;  /* 0x00000063374d7223 */ /* 0x000fe20000000036 */
[----:B------:R-:W0:Y:S01]  /*29b0*/  LDS.128 R32, [UR7+0x18160] ;  /* 0x01816007ff207984 */ /* 0x000e220008000c00 */
[----:B------:R-:W-:-:S03]  /*29c0*/  FFMA R49, R49, R69, R48 ;  /* 0x0000004531317223 */ /* 0x000fc60000000030 */
[----:B------:R-:W2:Y:S01]  /*29d0*/  LDS.128 R52, [R31+0x110] ;  /* 0x000110001f347984 */ /* 0x000ea20000000c00 */
[----:B---3--:R-:W-:Y:S01]  /*29e0*/  FFMA R72, R72, R92, R77 ;  /* 0x0000005c48487223 */ /* 0x008fe2000000004d */
[----:B------:R-:W-:Y:S02]  /*29f0*/  FFMA R50, R50, R70, R49 ;  /* 0x0000004632327223 */ /* 0x000fe40000000031 */
[----:B------:R-:W-:Y:S01]  /*2a00*/  LDS.128 R76, [UR7+0x10130] ;  /* 0x01013007ff4c7984 */ /* 0x000fe20008000c00 */
[----:B------:R-:W-:-:S04]  /*2a10*/  FFMA R73, R73, R93, R72 ;  /* 0x0000005d49497223 */ /* 0x000fc80000000048 */
[----:B------:R-:W-:Y:S01]  /*2a20*/  FFMA R74, R74, R94, R73 ;  /* 0x0000005e4a4a7223 */ /* 0x000fe20000000049 */
[----:B------:R-:W-:Y:S02]  /*2a30*/  FFMA R73, R51, R71, R50 ;  /* 0x0000004733497223 */ /* 0x000fe40000000032 */
[----:B------:R-:W-:Y:S01]  /*2a40*/  LDS.128 R48, [UR7+0x18170] ;  /* 0x01817007ff307984 */ /* 0x000fe20008000c00 */
[----:B------:R-:W-:-:S03]  /*2a50*/  FFMA R75, R75, R95, R74 ;  /* 0x0000005f4b4b7223 */ /* 0x000fc6000000004a */
[----:B------:R-:W3:Y:S01]  /*2a60*/  LDS.128 R68, [R31+0x20170] ;  /* 0x020170001f447984 */ /* 0x000ee20000000c00 */
[----:B-1----:R-:W-:Y:S01]  /*2a70*/  FFMA R56, R56, R60, R73 ;  /* 0x0000003c38387223 */ /* 0x002fe20000000049 */
[----:B------:R-:W-:Y:S02]  /*2a80*/  FFMA R64, R64, R88, R75 ;  /* 0x0000005840407223 */ /* 0x000fe4000000004b */
[----:B------:R-:W-:Y:S01]  /*2a90*/  LDS.128 R72, [UR7+0x10140] ;  /* 0x01014007ff487984 */ /* 0x000fe20008000c00 */
[----:B------:R-:W-:Y:S01]  /*2aa0*/  FFMA R57, R57, R61, R56 ;  /* 0x0000003d39397223 */ /* 0x000fe20000000038 */
[----:B------:R-:W-:-:S03]  /*2ab0*/  FFMA R65, R65, R89, R64 ;  /* 0x0000005941417223 */ /* 0x000fc60000000040 */
[----:B------:R-:W-:Y:S01]  /*2ac0*/  FFMA R58, R58, R62, R57 ;  /* 0x0000003e3a3a7223 */ /* 0x000fe20000000039 */
[----:B------:R-:W-:-:S03]  /*2ad0*/  FFMA R66, R66, R90, R65 ;  /* 0x0000005a42427223 */ /* 0x000fc60000000041 */
[----:B------:R-:W-:Y:S01]  /*2ae0*/  FFMA R63, R59, R63, R58 ;  /* 0x0000003f3b3f7223 */ /* 0x000fe2000000003a */
[----:B------:R-:W-:Y:S01]  /*2af0*/  FFMA R67, R67, R91, R66 ;  /* 0x0000005b43437223 */ /* 0x000fe20000000042 */
[----:B------:R-:W1:Y:S02]  /*2b00*/  LDS.128 R56, [R31+0x130] ;  /* 0x000130001f387984 */ /* 0x000e640000000c00 */
[----:B0-----:R-:W-:Y:S02]  /*2b10*/  FFMA R32, R32, R44, R63 ;  /* 0x0000002c20207223 */ /* 0x001fe4000000003f */
[----:B------:R-:W-:Y:S02]  /*2b20*/  LDS.128 R60, [UR7+0x18180] ;  /* 0x01818007ff3c7984 */ /* 0x000fe40008000c00 */
[----:B------:R-:W-:Y:S01]  /*2b30*/  FFMA R33, R33, R45, R32 ;  /* 0x0000002d21217223 */ /* 0x000fe20000000020 */
[----:B--2---:R-:W-:Y:S02]  /*2b40*/  FFMA R52, R52, R84, R67 ;  /* 0x0000005434347223 */ /* 0x004fe40000000043 */
[----:B------:R-:W0:Y:S01]  /*2b50*/  LDS.128 R64, [R31+0x20180] ;  /* 0x020180001f407984 */ /* 0x000e220000000c00 */
[----:B------:R-:W-:Y:S01]  /*2b60*/  FFMA R34, R34, R46, R33 ;  /* 0x0000002e22227223 */ /* 0x000fe20000000021 */
[----:B------:R-:W-:-:S03]  /*2b70*/  FFMA R53, R53, R85, R52 ;  /* 0x0000005535357223 */ /* 0x000fc60000000034 */
[----:B------:R-:W-:Y:S01]  /*2b80*/  FFMA R35, R35, R47, R34 ;  /* 0x0000002f23237223 */ /* 0x000fe20000000022 */
[----:B------:R-:W-:Y:S01]  /*2b90*/  FFMA R54, R54, R86, R53 ;  /* 0x0000005636367223 */ /* 0x000fe20000000035 */
[----:B------:R-:W-:Y:S03]  /*2ba0*/  LDS.128 R44, [UR7+0x18190] ;  /* 0x01819007ff2c7984 */ /* 0x000fe60008000c00 */
[----:B------:R-:W-:Y:S01]  /*2bb0*/  FFMA R55, R55, R87, R54 ;  /* 0x0000005737377223 */ /* 0x000fe20000000036 */
[----:B---3--:R-:W-:-:S03]  /*2bc0*/  FFMA R48, R48, R68, R35 ;  /* 0x0000004430307223 */ /* 0x008fc60000000023 */
[----:B------:R-:W-:Y:S01]  /*2bd0*/  FFMA R148, R148, R80, R55 ;  /* 0x0000005094947223 */ /* 0x000fe20000000037 */
[----:B------:R-:W2:Y:S01]  /*2be0*/  LDS.128 R32, [R31+0x140] ;  /* 0x000140001f207984 */ /* 0x000ea20000000c00 */
[----:B------:R-:W-:Y:S02]  /*2bf0*/  FFMA R49, R49, R69, R48 ;  /* 0x0000004531317223 */ /* 0x000fe40000000030 */
[----:B------:R-:W-:Y:S01]  /*2c00*/  FFMA R149, R149, R81, R148 ;  /* 0x0000005195957223 */ /* 0x000fe20000000094 */
[----:B------:R-:W3:Y:S01]  /*2c10*/  LDS.128 R52, [R31+0x20190] ;  /* 0x020190001f347984 */ /* 0x000ee20000000c00 */
[----:B------:R-:W-:Y:S02]  /*2c20*/  FFMA R50, R50, R70, R49 ;  /* 0x0000004632327223 */ /* 0x000fe40000000031 */
[----:B------:R-:W-:Y:S02]  /*2c30*/  FFMA R150, R150, R82, R149 ;  /* 0x0000005296967223 */ /* 0x000fe40000000095 */
[----:B------:R-:W-:-:S02]  /*2c40*/  FFMA R149, R51, R71, R50 ;  /* 0x0000004733957223 */ /* 0x000fc40000000032 */
[----:B------:R-:W-:Y:S01]  /*2c50*/  FFMA R151, R151, R83, R150 ;  /* 0x0000005397977223 */ /* 0x000fe20000000096 */
[----:B------:R-:W-:Y:S03]  /*2c60*/  LDS.128 R68, [UR7+0x10150] ;  /* 0x01015007ff447984 */ /* 0x000fe60008000c00 */
[----:B-1----:R-:W-:Y:S01]  /*2c70*/  FFMA R56, R56, R76, R151 ;  /* 0x0000004c38387223 */ /* 0x002fe20000000097 */
[----:B------:R-:W1:Y:S03]  /*2c80*/  LDS.128 R48, [R31+0x150] ;  /* 0x000150001f307984 */ /* 0x000e660000000c00 */
[----:B------:R-:W-:-:S04]  /*2c90*/  FFMA R57, R57, R77, R56 ;  /* 0x0000004d39397223 */ /* 0x000fc80000000038 */
[----:B------:R-:W-:Y:S01]  /*2ca0*/  FFMA R58, R58, R78, R57 ;  /* 0x0000004e3a3a7223 */ /* 0x000fe20000000039 */
[----:B0-----:R-:W-:-:S03]  /*2cb0*/  FFMA R60, R60, R64, R149 ;  /* 0x000000403c3c7223 */ /* 0x001fc60000000095 */
[----:B------:R-:W-:Y:S01]  /*2cc0*/  FFMA R59, R59, R79, R58 ;  /* 0x0000004f3b3b7223 */ /* 0x000fe2000000003a */
[----:B------:R-:W-:Y:S01]  /*2cd0*/  LDS.128 R148, [R31+0x201a0] ;  /* 0x0201a0001f947984 */ /* 0x000fe20000000c00 */
[----:B------:R-:W-:-:S04]  /*2ce0*/  FFMA R61, R61, R65, R60 ;  /* 0x000000413d3d7223 */ /* 0x000fc8000000003c */
[----:B------:R-:W-:-:S04]  /*2cf0*/  FFMA R62, R62, R66, R61 ;  /* 0x000000423e3e7223 */ /* 0x000fc8000000003d */
[----:B------:R-:W-:Y:S02]  /*2d00*/  FFMA R63, R63, R67, R62 ;  /* 0x000000433f3f7223 */ /* 0x000fe4000000003e */
[----:B------:R-:W0:Y:S01]  /*2d10*/  LDS.128 R64, [UR7+0x10160] ;  /* 0x01016007ff407984 */ /* 0x000e220008000c00 */
[----:B--2---:R-:W-:-:S03]  /*2d20*/  FFMA R32, R32, R72, R59 ;  /* 0x0000004820207223 */ /* 0x004fc6000000003b */
[----:B------:R-:W2:Y:S01]  /*2d30*/  LDS.128 R56, [UR7+0x181a0] ;  /* 0x0181a007ff387984 */ /* 0x000ea20008000c00 */
[----:B------:R-:W-:Y:S01]  /*2d40*/  FFMA R33, R33, R73, R32 ;  /* 0x0000004921217223 */ /* 0x000fe20000000020 */
[----:B---3--:R-:W-:Y:S02]  /*2d50*/  FFMA R44, R44, R52, R63 ;  /* 0x000000342c2c7223 */ /* 0x008fe4000000003f */
[----:B------:R-:W-:Y:S01]  /*2d60*/  LDS.128 R60, [UR7+0x10170] ;  /* 0x01017007ff3c7984 */ /* 0x000fe20008000c00 */
[----:B------:R-:W-:Y:S01]  /*2d70*/  FFMA R34, R34, R74, R33 ;  /* 0x0000004a22227223 */ /* 0x000fe20000000021 */
[----:B------:R-:W-:-:S03]  /*2d80*/  FFMA R45, R45, R53, R44 ;  /* 0x000000352d2d7223 */ /* 0x000fc6000000002c */
[----:B------:R-:W-:Y:S01]  /*2d90*/  FFMA R35, R35, R75, R34 ;  /* 0x0000004b23237223 */ /* 0x000fe20000000022 */
[----:B------:R-:W-:-:S03]  /*2da0*/  FFMA R46, R46, R54, R45 ;  /* 0x000000362e2e7223 */ /* 0x000fc6000000002d */
[----:B-1----:R-:W-:Y:S01]  /*2db0*/  FFMA R48, R48, R68, R35 ;  /* 0x0000004430307223 */ /* 0x002fe20000000023 */
[----:B------:R-:W-:Y:S01]  /*2dc0*/  FFMA R156, R47, R55, R46 ;  /* 0x000000372f9c7223 */ /* 0x000fe2000000002e */
[----:B------:R-:W-:Y:S02]  /*2dd0*/  LDS.128 R32, [UR7+0x181b0] ;  /* 0x0181b007ff207984 */ /* 0x000fe40008000c00 */
[----:B------:R-:W-:Y:S02]  /*2de0*/  FFMA R48, R49, R69, R48 ;  /* 0x0000004531307223 */ /* 0x000fe40000000030 */
[----:B------:R-:W1:Y:S02]  /*2df0*/  LDS.128 R52, [R31+0x201b0] ;  /* 0x0201b0001f347984 */ /* 0x000e640000000c00 */
[----:B------:R-:W-:Y:S02]  /*2e00*/  FFMA R48, R50, R70, R48 ;  /* 0x0000004632307223 */ /* 0x000fe40000000030 */
[----:B------:R-:W3:Y:S02]  /*2e10*/  LDS.128 R44, [R31+0x170] ;  /* 0x000170001f2c7984 */ /* 0x000ee40000000c00 */
[----:B------:R-:W-:-:S04]  /*2e20*/  FFMA R51, R51, R71, R48 ;  /* 0x0000004733337223 */ /* 0x000fc80000000030 */
[----:B0-----:R-:W-:Y:S02]  /*2e30*/  FFMA R152, R152, R64, R51 ;  /* 0x0000004098987223 */ /* 0x001fe40000000033 */
[----:B------:R-:W-:Y:S01]  /*2e40*/  LDS.128 R48, [UR7+0x181c0] ;  /* 0x0181c007ff307984 */ /* 0x000fe20008000c00 */
[----:B--2---:R-:W-:Y:S01]  /*2e50*/  FFMA R56, R56, R148, R156 ;  /* 0x0000009438387223 */ /* 0x004fe2000000009c */
[----:B------:R-:W-:Y:S02]  /*2e60*/  FFMA R153, R153, R65, R152 ;  /* 0x0000004199997223 */ /* 0x000fe40000000098 */
[----:B------:R-:W0:Y:S01]  /*2e70*/  LDS.128 R156, [R31+0x201c0] ;  /* 0x0201c0001f9c7984 */ /* 0x000e220000000c00 */
[----:B------:R-:W-:Y:S01]  /*2e80*/  FFMA R56, R57, R149, R56 ;  /* 0x0000009539387223 */ /* 0x000fe20000000038 */
[----:B------:R-:W-:-:S03]  /*2e90*/  FFMA R154, R154, R66, R153 ;  /* 0x000000429a9a7223 */ /* 0x000fc60000000099 */
[----:B------:R-:W-:Y:S01]  /*2ea0*/  FFMA R56, R58, R150, R56 ;  /* 0x000000963a387223 */ /* 0x000fe20000000038 */
[----:B------:R-:W-:-:S03]  /*2eb0*/  FFMA R155, R155, R67, R154 ;  /* 0x000000439b9b7223 */ /* 0x000fc6000000009a */
[----:B------:R-:W-:Y:S02]  /*2ec0*/  FFMA R59, R59, R151, R56 ;  /* 0x000000973b3b7223 */ /* 0x000fe40000000038 */
[----:B------:R-:W-:Y:S02]  /*2ed0*/  LDS.128 R148, [UR7+0x181d0] ;  /* 0x0181d007ff947984 */ /* 0x000fe40008000c00 */
[----:B-1----:R-:W-:Y:S02]  /*2ee0*/  FFMA R32, R32, R52, R59 ;  /* 0x0000003420207223 */ /* 0x002fe4000000003b */
[----:B------:R-:W1:Y:S02]  /*2ef0*/  LDS.128 R56, [UR7+0x10180] ;  /* 0x01018007ff387984 */ /* 0x000e640008000c00 */
[----:B------:R-:W-:Y:S01]  /*2f00*/  FFMA R33, R33, R53, R32 ;  /* 0x0000003521217223 */ /* 0x000fe20000000020 */
[----:B---3--:R-:W-:Y:S02]  /*2f10*/  FFMA R44, R44, R60, R155 ;  /* 0x0000003c2c2c7223 */ /* 0x008fe4000000009b */
[----:B------:R-:W2:Y:S01]  /*2f20*/  LDS.128 R152, [R31+0x201d0] ;  /* 0x0201d0001f987984 */ /* 0x000ea20000000c00 */
[----:B------:R-:W-:Y:S01]  /*2f30*/  FFMA R34, R34, R54, R33 ;  /* 0x0000003622227223 */ /* 0x000fe20000000021 */
[----:B------:R-:W-:-:S03]  /*2f40*/  FFMA R45, R45, R61, R44 ;  /* 0x0000003d2d2d7223 */ /* 0x000fc6000000002c */
[----:B------:R-:W-:Y:S01]  /*2f50*/  FFMA R44, R35, R55, R34 ;  /* 0x00000037232c7223 */ /* 0x000fe20000000022 */
[----:B------:R-:W-:Y:S01]  /*2f60*/  FFMA R46, R46, R62, R45 ;  /* 0x0000003e2e2e7223 */ /* 0x000fe2000000002d */
[----:B------:R-:W-:Y:S03]  /*2f70*/  LDS.128 R52, [UR7+0x10190] ;  /* 0x01019007ff347984 */ /* 0x000fe60008000c00 */
[----:B------:R-:W-:Y:S01]  /*2f80*/  FFMA R46, R47, R63, R46 ;  /* 0x0000003f2f2e7223 */ /* 0x000fe2000000002e */
[----:B------:R-:W3:Y:S01]  /*2f90*/  LDS.128 R32, [R31+0x190] ;  /* 0x000190001f207984 */ /* 0x000ee20000000c00 */
[----:B0-----:R-:W-:-:S04]  /*2fa0*/  FFMA R44, R48, R156, R44 ;  /* 0x0000009c302c7223 */ /* 0x001fc8000000002c */
[----:B------:R-:W-:-:S04]  /*2fb0*/  FFMA R44, R49, R157, R44 ;  /* 0x0000009d312c7223 */ /* 0x000fc8000000002c */
[----:B------:R-:W-:-:S04]  /*2fc0*/  FFMA R44, R50, R158, R44 ;  /* 0x0000009e322c7223 */ /* 0x000fc8000000002c */
[----:B------:R-:W-:Y:S02]  /*2fd0*/  FFMA R44, R51, R159, R44 ;  /* 0x0000009f332c7223 */ /* 0x000fe4000000002c */
[----:B------:R-:W-:Y:S04]  /*2fe0*/  LDS.128 R48, [UR7+0x101a0] ;  /* 0x0101a007ff307984 */ /* 0x000fe80008000c00 */
[----:B------:R-:W0:Y:S01]  /*2ff0*/  LDS.128 R156, [R31+0x1a0] ;  /* 0x0001a0001f9c7984 */ /* 0x000e220000000c00 */
[----:B-1----:R-:W-:-:S04]  /*3000*/  FFMA R46, R160, R56, R46 ;  /* 0x00000038a02e7223 */ /* 0x002fc8000000002e */
[----:B------:R-:W-:Y:S01]  /*3010*/  FFMA R46, R161, R57, R46 ;  /* 0x00000039a12e7223 */ /* 0x000fe2000000002e */
[----:B--2---:R-:W-:-:S03]  /*3020*/  FFMA R44, R148, R152, R44 ;  /* 0x00000098942c7223 */ /* 0x004fc6000000002c */
[----:B------:R-:W-:Y:S01]  /*3030*/  FFMA R46, R162, R58, R46 ;  /* 0x0000003aa22e7223 */ /* 0x000fe2000000002e */
[----:B------:R-:W-:-:S03]  /*3040*/  FFMA R149, R149, R153, R44 ;  /* 0x0000009995957223 */ /* 0x000fc6000000002c */
[----:B------:R-:W-:Y:S01]  /*3050*/  FFMA R163, R163, R59, R46 ;  /* 0x0000003ba3a37223 */ /* 0x000fe2000000002e */
[----:B------:R-:W-:Y:S01]  /*3060*/  FFMA R150, R150, R154, R149 ;  /* 0x0000009a96967223 */ /* 0x000fe20000000095 */
[----:B------:R-:W-:Y:S02]  /*3070*/  LDS.128 R44, [UR7+0x101b0] ;  /* 0x0101b007ff2c7984 */ /* 0x000fe40008000c00 */
[----:B---3--:R-:W-:Y:S01]  /*3080*/  FFMA R32, R32, R52, R163 ;  /* 0x0000003420207223 */ /* 0x008fe200000000a3 */
[----:B------:R-:W-:Y:S01]  /*3090*/  FFMA R150, R151, R155, R150 ;  /* 0x0000009b97967223 */ /* 0x000fe20000000096 */
[----:B------:R-:W1:Y:S02]  /*30a0*/  LDS.128 R160, [UR7+0x181e0] ;  /* 0x0181e007ffa07984 */ /* 0x000e640008000c00 */
[----:B------:R-:W-:Y:S02]  /*30b0*/  FFMA R33, R33, R53, R32 ;  /* 0x0000003521217223 */ /* 0x000fe40000000020 */
[----:B------:R-:W-:Y:S02]  /*30c0*/  LDS.128 R152, [UR7+0x181f0] ;  /* 0x0181f007ff987984 */ /* 0x000fe40008000c00 */
[----:B------:R-:W-:-:S04]  /*30d0*/  FFMA R34, R34, R54, R33 ;  /* 0x0000003622227223 */ /* 0x000fc80000000021 */
[----:B------:R-:W-:Y:S02]  /*30e0*/  FFMA R148, R35, R55, R34 ;  /* 0x0000003723947223 */ /* 0x000fe40000000022 */
[----:B------:R-:W2:Y:S02]  /*30f0*/  LDS.128 R32, [R31+0x1b0] ;  /* 0x0001b0001f207984 */ /* 0x000ea40000000c00 */
[----:B0-----:R-:W-:-:S04]  /*3100*/  FFMA R148, R156, R48, R148 ;  /* 0x000000309c947223 */ /* 0x001fc80000000094 */
[----:B------:R-:W-:-:S04]  /*3110*/  FFMA R148, R157, R49, R148 ;  /* 0x000000319d947223 */ /* 0x000fc80000000094 */
[----:B------:R-:W-:-:S04]  /*3120*/  FFMA R148, R158, R50, R148 ;  /* 0x000000329e947223 */ /* 0x000fc80000000094 */
[----:B------:R-:W-:Y:S02]  /*3130*/  FFMA R148, R159, R51, R148 ;  /* 0x000000339f947223 */ /* 0x000fe40000000094 */
[----:B------:R-:W0:Y:S01]  /*3140*/  LDS.128 R156, [R31+0x201f0] ;  /* 0x0201f0001f9c7984 */ /* 0x000e220000000c00 */
[----:B-1----:R-:W-:-:S04]  /*3150*/  FFMA R150, R160, R164, R150 ;  /* 0x000000a4a0967223 */ /* 0x002fc80000000096 */
[----:B------:R-:W-:-:S04]  /*3160*/  FFMA R150, R161, R165, R150 ;  /* 0x000000a5a1967223 */ /* 0x000fc80000000096 */
[----:B------:R-:W-:Y:S01]  /*3170*/  FFMA R150, R162, R166, R150 ;  /* 0x000000a6a2967223 */ /* 0x000fe20000000096 */
[----:B--2---:R-:W-:-:S03]  /*3180*/  FFMA R32, R32, R44, R148 ;  /* 0x0000002c20207223 */ /* 0x004fc60000000094 */
[----:B------:R-:W-:Y:S02]  /*3190*/  FFMA R167, R163, R167, R150 ;  /* 0x000000a7a3a77223 */ /* 0x000fe40000000096 */
[----:B------:R-:W-:Y:S01]  /*31a0*/  LDS.128 R160, [UR7+0x101c0] ;  /* 0x0101c007ffa07984 */ /* 0x000fe20008000c00 */
[----:B------:R-:W-:-:S03]  /*31b0*/  FFMA R32, R33, R45, R32 ;  /* 0x0000002d21207223 */ /* 0x000fc60000000020 */
[----:B------:R-:W1:Y:S01]  /*31c0*/  LDS.128 R148, [R31+0x1c0] ;  /* 0x0001c0001f947984 */ /* 0x000e620000000c00 */
[----:B------:R-:W-:-:S04]  /*31d0*/  FFMA R34, R34, R46, R32 ;  /* 0x0000002e22227223 */ /* 0x000fc80000000020 */
[----:B------:R-:W-:Y:S01]  /*31e0*/  FFMA R34, R35, R47, R34 ;  /* 0x0000002f23227223 */ /* 0x000fe20000000022 */
[----:B0-----:R-:W-:Y:S02]  /*31f0*/  FFMA R152, R152, R156, R167 ;  /* 0x0000009c98987223 */ /* 0x001fe400000000a7 */
[----:B------:R-:W-:Y:S02]  /*3200*/  LDS.128 R164, [R31+0x1d0] ;  /* 0x0001d0001fa47984 */ /* 0x000fe40000000c00 */
[----:B------:R-:W-:-:S04]  /*3210*/  FFMA R153, R153, R157, R152 ;  /* 0x0000009d99997223 */ /* 0x000fc80000000098 */
[----:B------:R-:W-:Y:S01]  /*3220*/  FFMA R153, R154, R158, R153 ;  /* 0x0000009e9a997223 */ /* 0x000fe20000000099 */
[----:B-1----:R-:W-:-:S04]  /*3230*/  FFMA R34, R148, R160, R34 ;  /* 0x000000a094227223 */ /* 0x002fc80000000022 */
[----:B------:R-:W-:-:S04]  /*3240*/  FFMA R34, R149, R161, R34 ;  /* 0x000000a195227223 */ /* 0x000fc80000000022 */
[----:B------:R-:W-:Y:S02]  /*3250*/  FFMA R150, R150, R162, R34 ;  /* 0x000000a296967223 */ /* 0x000fe40000000022 */
[----:B------:R-:W0:Y:S02]  /*3260*/  LDS.128 R32, [UR7+0x101d0] ;  /* 0x0101d007ff207984 */ /* 0x000e240008000c00 */
[----:B------:R-:W-:-:S04]  /*3270*/  FFMA R150, R151, R163, R150 ;  /* 0x000000a397967223 */ /* 0x000fc80000000096 */
[----:B0-----:R-:W-:Y:S01]  /*3280*/  FFMA R150, R164, R32, R150 ;  /* 0x00000020a4967223 */ /* 0x001fe20000000096 */
[----:B------:R-:W-:Y:S02]  /*3290*/  FFMA R164, R155, R159, R153 ;  /* 0x0000009f9ba47223 */ /* 0x000fe40000000099 */
[----:B------:R-:W-:Y:S01]  /*32a0*/  LDS.128 R152, [R31+0x1e0] ;  /* 0x0001e0001f987984 */ /* 0x000fe20000000c00 */
[----:B------:R-:W-:-:S03]  /*32b0*/  FFMA R150, R165, R33, R150 ;  /* 0x00000021a5967223 */ /* 0x000fc60000000096 */
[----:B------:R-:W-:Y:S01]  /*32c0*/  LDS.128 R156, [R31+0x1f0] ;  /* 0x0001f0001f9c7984 */ /* 0x000fe20000000c00 */
[----:B------:R-:W-:-:S03]  /*32d0*/  FFMA R166, R166, R34, R150 ;  /* 0x00000022a6a67223 */ /* 0x000fc60000000096 */
[----:B------:R-:W0:Y:S01]  /*32e0*/  LDS.128 R148, [UR7+0x101e0] ;  /* 0x0101e007ff947984 */ /* 0x000e220008000c00 */
[----:B------:R-:W-:-:S03]  /*32f0*/  FFMA R166, R167, R35, R166 ;  /* 0x00000023a7a67223 */ /* 0x000fc600000000a6 */
[----:B------:R-:W2:Y:S01]  /*3300*/  LDL R167, [R1+0x38] ;  /* 0x0000380001a77983 */ /* 0x000ea20000100800 */
[----:B0-----:R-:W-:-:S03]  /*3310*/  FFMA R152, R152, R148, R166 ;  /* 0x0000009498987223 */ /* 0x001fc600000000a6 */
[----:B------:R-:W3:Y:S01]  /*3320*/  LDL R166, [R1+0x40] ;  /* 0x0000400001a67983 */ /* 0x000ee20000100800 */
[----:B------:R-:W-:-:S04]  /*3330*/  FFMA R152, R153, R149, R152 ;  /* 0x0000009599987223 */ /* 0x000fc80000000098 */
[----:B------:R-:W-:-:S04]  /*3340*/  FFMA R152, R154, R150, R152 ;  /* 0x000000969a987223 */ /* 0x000fc80000000098 */
[----:B------:R-:W-:Y:S02]  /*3350*/  FFMA R165, R155, R151, R152 ;  /* 0x000000979ba57223 */ /* 0x000fe40000000098 */
[----:B------:R-:W0:Y:S01]  /*3360*/  LDS.128 R152, [UR7+0x101f0] ;  /* 0x0101f007ff987984 */ /* 0x000e220008000c00 */
[----:B------:R-:W3:Y:S01]  /*3370*/  LDCU UR7, c[0x0][0x3e8] ;  /* 0x00007d00ff0777ac */ /* 0x000ee20008000800 */
[----:B0-----:R-:W-:-:S04]  /*3380*/  FFMA R156, R156, R152, R165 ;  /* 0x000000989c9c7223 */ /* 0x001fc800000000a5 */
[----:B------:R-:W-:-:S04]  /*3390*/  FFMA R156, R157, R153, R156 ;  /* 0x000000999d9c7223 */ /* 0x000fc8000000009c */
[----:B------:R-:W-:-:S04]  /*33a0*/  FFMA R156, R158, R154, R156 ;  /* 0x0000009a9e9c7223 */ /* 0x000fc8000000009c */
[----:B------:R-:W-:Y:S01]  /*33b0*/  FFMA R156, R159, R155, R156 ;  /* 0x0000009b9f9c7223 */ /* 0x000fe2000000009c */
[----:B--2---:R-:W-:Y:S02]  /*33c0*/  FADD R164, R164, -R167 ;  /* 0x800000a7a4a47221 */ /* 0x004fe40000000000 */
[----:B------:R-:W2:Y:S01]  /*33d0*/  LDL.LU R167, [R1+0x24] ;  /* 0x0000240001a77983 */ /* 0x000ea20000300800 */
[----:B---3--:R-:W-:-:S03]  /*33e0*/  FFMA R156, R156, UR7, -R166 ;  /* 0x000000079c9c7c23 */ /* 0x008fc600080008a6 */
[----:B------:R-:W3:Y:S01]  /*33f0*/  LDL.LU R166, [R1+0x28] ;  /* 0x0000280001a67983 */ /* 0x000ee20000300800 */
[----:B------:R-:W-:-:S03]  /*3400*/  FMUL R156, R156, 1.4426950216293334961 ;  /* 0x3fb8aa3b9c9c7820 */ /* 0x000fc60000400000 */
[----:B------:R-:W4:Y:S02]  /*3410*/  LDL.LU R165, [R1+0x2c] ;  /* 0x00002c0001a57983 */ /* 0x000f240000300800 */
[C---:B------:R-:W-:Y:S02]  /*3420*/  FSETP.GEU.AND P0, PT, R156.reuse, -126, PT ;  /* 0xc2fc00009c00780b */ /* 0x040fe40003f0e000 */
[----:B------:R-:W5:Y:S04]  /*3430*/  LDL.LU R159, [R1+0x30] ;  /* 0x00003000019f7983 */ /* 0x000f680000300800 */
[----:B------:R-:W5:Y:S07]  /*3440*/  LDL.LU R158, [R1+0x34] ;  /* 0x00003400019e7983 */ /* 0x000f6e0000300800 */
[----:B------:R-:W-:-:S06]  /*3450*/  @!P0 FMUL R156, R156, 0.5 ;  /* 0x3f0000009c9c8820 */ /* 0x000fcc0000400000 */
[----:B------:R-:W0:Y:S02]  /*3460*/  MUFU.EX2 R156, R156 ;  /* 0x0000009c009c7308 */ /* 0x000e240000000800 */
[----:B0-----:R-:W-:-:S04]  /*3470*/  @!P0 FMUL R156, R156, R156 ;  /* 0x0000009c9c9c8220 */ /* 0x001fc80000400000 */
[----:B------:R-:W-:Y:S02]  /*3480*/  FMUL R157, R156, R164 ;  /* 0x000000a49c9d7220 */ /* 0x000fe40000400000 */
[----:B------:R-:W5:Y:S02]  /*3490*/  LDL.LU R164, [R1+0x20] ;  /* 0x0000200001a47983 */ /* 0x000f640000300800 */
[----:B------:R-:W-:Y:S01]  /*34a0*/  FMUL R157, R157, UR7 ;  /* 0x000000079d9d7c20 */ /* 0x000fe20008400000 */
[----:B------:R-:W0:Y:S03]  /*34b0*/  LDCU UR7, c[0x0][0x3dc] ;  /* 0x00007b80ff0777ac */ /* 0x000e260008000800 */
[-C--:B------:R-:W-:Y:S01]  /*34c0*/  FFMA R168, R36, R157.reuse, R168 ;  /* 0x0000009d24a87223 */ /* 0x080fe200000000a8 */
[-C--:B------:R-:W-:Y:S01]  /*34d0*/  FFMA R29, R37, R157.reuse, R29 ;  /* 0x0000009d251d7223 */ /* 0x080fe2000000001d */
[----:B------:R-:W5:Y:S01]  /*34e0*/  LDL.LU R36, [R1+0x1c] ;  /* 0x00001c0001247983 */ /* 0x000f620000300800 */
        /* <DEDUP_REMOVED lines=118> */
[----:B------:R-:W-:Y:S01]  /*3c50*/  MOV R50, RZ ;  /* 0x000000ff00327202 */ /* 0x000fe20000000f00 */
[-C--:B------:R-:W-:Y:S01]  /*3c60*/  FFMA R239, R59, R157.reuse, R239 ;  /* 0x0000009d3bef7223 */ /* 0x080fe200000000ef */
[----:B------:R-:W-:Y:S01]  /*3c70*/  USHF.L.U32 UR11, UR5, 0x7, URZ ;  /* 0x00000007050b7899 */ /* 0x000fe200080006ff */
[-C--:B--2---:R-:W-:Y:S01]  /*3c80*/  FFMA R167, R150, R157.reuse, R167 ;  /* 0x0000009d96a77223 */ /* 0x084fe200000000a7 */
[-C--:B---3--:R-:W-:Y:S01]  /*3c90*/  FFMA R166, R151, R157.reuse, R166 ;  /* 0x0000009d97a67223 */ /* 0x088fe200000000a6 */
[-C--:B----4-:R-:W-:Y:S01]  /*3ca0*/  FFMA R165, R152, R157.reuse, R165 ;  /* 0x0000009d98a57223 */ /* 0x090fe200000000a5 */
[-C--:B-----5:R-:W-:Y:S01]  /*3cb0*/  FFMA R159, R153, R157.reuse, R159 ;  /* 0x0000009d999f7223 */ /* 0x0a0fe2000000009f */
        /* <DEDUP_REMOVED lines=24> */
[----:B------:R-:W-:-:S04]  /*3e40*/  MOV R33, UR4 ;  /* 0x0000000400217c02 */ /* 0x000fc80008000f00 */
[----:B------:R-:W-:-:S04]  /*3e50*/  LEA R32, R33, R30, 0x6 ;  /* 0x0000001e21207211 */ /* 0x000fc800078e30ff */
[----:B------:R-:W-:-:S05]  /*3e60*/  IADD3 R32, PT, PT, R32, UR20, RZ ;  /* 0x0000001420207c10 */ /* 0x000fca000fffe0ff */
[----:B0-----:R-:W-:Y:S01]  /*3e70*/  IMAD R59, R32, UR7, RZ ;  /* 0x00000007203b7c24 */ /* 0x001fe2000f8e02ff */
[----:B-1----:R-:W-:-:S06]  /*3e80*/  UMOV UR7, 0x20 ;  /* 0x0000002000077882 */ /* 0x002fcc0000000000 */
.L_x_56:
[----:B------:R-:W0:Y:S01]  /*3e90*/  LDS.128 R32, [R31+UR7+-0x20] ;  /* 0xffffe0071f207984 */ /* 0x000e220008000c00 */
[----:B------:R-:W1:Y:S01]  /*3ea0*/  LDC.64 R48, c[0x0][0x3c8] ;  /* 0x0000f200ff307b82 */ /* 0x000e620000000a00 */
[----:B------:R-:W-:Y:S02]  /*3eb0*/  LEA R51, R59, R50, 0x7 ;  /* 0x000000323b337211 */ /* 0x000fe400078e38ff */
[----:B------:R-:W2:Y:S02]  /*3ec0*/  LDS.128 R36, [R31+UR7+-0x10] ;  /* 0xfffff0071f247984 */ /* 0x000ea40008000c00 */
[C---:B------:R-:W-:Y:S02]  /*3ed0*/  IADD3 R52, P0, PT, R51.reuse, UR11, RZ ;  /* 0x0000000b33347c10 */ /* 0x040fe4000ff1e0ff */
[----:B------:R-:W3:Y:S02]  /*3ee0*/  LDS.128 R40, [R31+UR7] ;  /* 0x000000071f287984 */ /* 0x000ee40008000c00 */
[----:B------:R-:W-:-:S02]  /*3ef0*/  LEA.HI.X.SX32 R51, R51, RZ, 0x1, P0 ;  /* 0x000000ff33337211 */ /* 0x000fc400000f0eff */
[----:B------:R-:W4:Y:S01]  /*3f00*/  LDS.128 R44, [R31+UR7+0x10] ;  /* 0x000010071f2c7984 */ /* 0x000f220008000c00 */
[----:B-1----:R-:W-:-:S04]  /*3f10*/  LEA R48, P0, R52, R48, 0x2 ;  /* 0x0000003034307211 */ /* 0x002fc800078010ff */
[----:B------:R-:W-:Y:S01]  /*3f20*/  LEA.HI.X R49, R52, R49, R51, 0x2, P0 ;  /* 0x0000003134317211 */ /* 0x000fe200000f1433 */
[C---:B0-----:R-:W-:Y:S01]  /*3f30*/  FMUL R51, R157.reuse, R32 ;  /* 0x000000209d337220 */ /* 0x041fe20000400000 */
[C---:B------:R-:W-:Y:S01]  /*3f40*/  FMUL R33, R157.reuse, R33 ;  /* 0x000000219d217220 */ /* 0x040fe20000400000 */
[C---:B------:R-:W-:Y:S01]  /*3f50*/  FMUL R53, R157.reuse, R34 ;  /* 0x000000229d357220 */ /* 0x040fe20000400000 */
[C---:B------:R-:W-:Y:S01]  /*3f60*/  FMUL R35, R157.reuse, R35 ;  /* 0x000000239d237220 */ /* 0x040fe20000400000 */
[C---:B--2---:R-:W-:Y:S01]  /*3f70*/  FMUL R55, R157.reuse, R36 ;  /* 0x000000249d377220 */ /* 0x044fe20000400000 */
[----:B------:R0:W-:Y:S01]  /*3f80*/  REDG.E.ADD.F32.FTZ.RN.STRONG.GPU desc[UR14][R48.64], R51 ;  /* 0x00000033300079a6 */ /* 0x0001e2000c12f30e */
[C---:B------:R-:W-:Y:S01]  /*3f90*/  FMUL R37, R157.reuse, R37 ;  /* 0x000000259d257220 */ /* 0x040fe20000400000 */
[C---:B------:R-:W-:Y:S01]  /*3fa0*/  FMUL R57, R157.reuse, R38 ;  /* 0x000000269d397220 */ /* 0x040fe20000400000 */
[C---:B------:R-:W-:Y:S01]  /*3fb0*/  FMUL R39, R157.reuse, R39 ;  /* 0x000000279d277220 */ /* 0x040fe20000400000 */
[----:B------:R1:W-:Y:S01]  /*3fc0*/  REDG.E.ADD.F32.FTZ.RN.STRONG.GPU desc[UR14][R48.64+0x4], R33 ;  /* 0x00000421300079a6 */ /* 0x0003e2000c12f30e */
[----:B---3--:R-:W-:-:S03]  /*3fd0*/  FMUL R41, R157, R41 ;  /* 0x000000299d297220 */ /* 0x008fc60000400000 */
[----:B------:R-:W-:Y:S01]  /*3fe0*/  REDG.E.ADD.F32.FTZ.RN.STRONG.GPU desc[UR14][R48.64+0x8], R53 ;  /* 0x00000835300079a6 */ /* 0x000fe2000c12f30e */
[----:B------:R-:W-:-:S03]  /*3ff0*/  FMUL R43, R157, R43 ;  /* 0x0000002b9d2b7220 */ /* 0x000fc60000400000 */
[----:B------:R2:W-:Y:S01]  /*4000*/  REDG.E.ADD.F32.FTZ.RN.STRONG.GPU desc[UR14][R48.64+0xc], R35 ;  /* 0x00000c23300079a6 */ /* 0x0005e2000c12f30e */
[----:B0-----:R-:W-:-:S03]  /*4010*/  FMUL R51, R157, R40 ;  /* 0x000000289d337220 */ /* 0x001fc60000400000 */
[----:B------:R-:W-:Y:S01]  /*4020*/  REDG.E.ADD.F32.FTZ.RN.STRONG.GPU desc[UR14][R48.64+0x10], R55 ;  /* 0x00001037300079a6 */ /* 0x000fe2000c12f30e */
[----:B-1----:R-:W-:-:S03]  /*4030*/  FMUL R33, R157, R42 ;  /* 0x0000002a9d217220 */ /* 0x002fc60000400000 */
[----:B------:R0:W-:Y:S01]  /*4040*/  REDG.E.ADD.F32.FTZ.RN.STRONG.GPU desc[UR14][R48.64+0x14], R37 ;  /* 0x00001425300079a6 */ /* 0x0001e2000c12f30e */
[----:B----4-:R-:W-:-:S03]  /*4050*/  FMUL R45, R157, R45 ;  /* 0x0000002d9d2d7220 */ /* 0x010fc60000400000 */
[----:B------:R1:W-:Y:S01]  /*4060*/  REDG.E.ADD.F32.FTZ.RN.STRONG.GPU desc[UR14][R48.64+0x18], R57 ;  /* 0x00001839300079a6 */ /* 0x0003e2000c12f30e */
[----:B--2---:R-:W-:-:S03]  /*4070*/  FMUL R35, R157, R44 ;  /* 0x0000002c9d237220 */ /* 0x004fc60000400000 */
[----:B------:R1:W-:Y:S01]  /*4080*/  REDG.E.ADD.F32.FTZ.RN.STRONG.GPU desc[UR14][R48.64+0x1c], R39 ;  /* 0x00001c27300079a6 */ /* 0x0003e2000c12f30e */
[----:B------:R-:W-:-:S03]  /*4090*/  FMUL R47, R157, R47 ;  /* 0x0000002f9d2f7220 */ /* 0x000fc60000400000 */
[----:B------:R1:W-:Y:S01]  /*40a0*/  REDG.E.ADD.F32.FTZ.RN.STRONG.GPU desc[UR14][R48.64+0x20], R51 ;  /* 0x00002033300079a6 */ /* 0x0003e2000c12f30e */
[----:B0-----:R-:W-:-:S03]  /*40b0*/  FMUL R37, R157, R46 ;  /* 0x0000002e9d257220 */ /* 0x001fc60000400000 */
[----:B------:R1:W-:Y:S04]  /*40c0*/  REDG.E.ADD.F32.FTZ.RN.STRONG.GPU desc[UR14][R48.64+0x24], R41 ;  /* 0x00002429300079a6 */ /* 0x0003e8000c12f30e */
[----:B------:R1:W-:Y:S04]  /*40d0*/  REDG.E.ADD.F32.FTZ.RN.STRONG.GPU desc[UR14][R48.64+0x28], R33 ;  /* 0x00002821300079a6 */ /* 0x0003e8000c12f30e */
        /* <DEDUP_REMOVED lines=8> */
[----:B-1----:R-:W-:Y:S05]  /*4160*/  BRA.U UP0, `(.L_x_56) ;  /* 0xfffffffd00487547 */ /* 0x002fea000b83ffff */
[----:B------:R-:W-:-:S07]  /*4170*/  HFMA2 R50, -RZ, RZ, 0, 0 ;  /* 0x00000000ff327431 */ /* 0x000fce00000001ff */
.L_x_57:
[----:B------:R-:W-:Y:S01]  /*4180*/  LEA R51, R50, R31, 0x2 ;  /* 0x0000001f32337211 */ /* 0x000fe200078e10ff */
[----:B-1----:R-:W0:Y:S01]  /*4190*/  LDC.64 R48, c[0x0][0x3d0] ;  /* 0x0000f400ff307b82 */ /* 0x002e220000000a00 */
[----:B------:R-:W-:-:S03]  /*41a0*/  LEA R52, R59, R50, 0x7 ;  /* 0x000000323b347211 */ /* 0x000fc600078e38ff */
[----:B------:R-:W1:Y:S01]  /*41b0*/  LDS.128 R32, [R51+0x20000] ;  /* 0x0200000033207984 */ /* 0x000e620000000c00 */
[----:B------:R-:W-:-:S03]  /*41c0*/  IADD3 R53, P0, PT, R52, UR11, RZ ;  /* 0x0000000b34357c10 */ /* 0x000fc6000ff1e0ff */
[----:B------:R-:W2:Y:S01]  /*41d0*/  LDS.128 R36, [R51+0x20010] ;  /* 0x0200100033247984 */ /* 0x000ea20000000c00 */
[----:B------:R-:W-:-:S03]  /*41e0*/  LEA.HI.X.SX32 R52, R52, RZ, 0x1, P0 ;  /* 0x000000ff34347211 */ /* 0x000fc600000f0eff */
[----:B------:R-:W3:Y:S04]  /*41f0*/  LDS.128 R40, [R51+0x20020] ;  /* 0x0200200033287984 */ /* 0x000ee80000000c00 */
[----:B------:R2:W4:Y:S01]  /*4200*/  LDS.128 R44, [R51+0x20030] ;  /* 0x02003000332c7984 */ /* 0x0005220000000c00 */
[----:B0-----:R-:W-:-:S04]  /*4210*/  LEA R48, P0, R53, R48, 0x2 ;  /* 0x0000003035307211 */ /* 0x001fc800078010ff */
[----:B------:R-:W-:Y:S02]  /*4220*/  LEA.HI.X R49, R53, R49, R52, 0x2, P0 ;  /* 0x0000003135317211 */ /* 0x000fe400000f1434 */
[----:B------:R-:W-:-:S04]  /*4230*/  IADD3 R50, PT, PT, R50, 0x10, RZ ;  /* 0x0000001032327810 */ /* 0x000fc80007ffe0ff */
[----:B------:R-:W-:Y:S01]  /*4240*/  ISETP.NE.AND P0, PT, R50, 0x80, PT ;  /* 0x000000803200780c */ /* 0x000fe20003f05270 */
[C---:B-1----:R-:W-:Y:S01]  /*4250*/  FMUL R53, R156.reuse, R32 ;  /* 0x000000209c357220 */ /* 0x042fe20000400000 */
        /* <DEDUP_REMOVED lines=32> */
.L_x_55:
[----:B------:R-:W-:Y:S05]  /*4460*/  BSYNC.RECONVERGENT B1 ;  /* 0x0000000000017941 */ /* 0x000fea0003800200 */
.L_x_54:
[----:B------:R-:W-:-:S04]  /*4470*/  IADD3 R30, PT, PT, R30, 0x1, RZ ;  /* 0x000000011e1e7810 */ /* 0x000fc80007ffe0ff */
[----:B------:R-:W-:-:S13]  /*4480*/  ISETP.GE.AND P0, PT, R30, UR10, PT ;  /* 0x0000000a1e007c0c */ /* 0x000fda000bf06270 */
[----:B------:R-:W-:Y:S05]  /*4490*/  @!P0 BRA `(.L_x_58) ;  /* 0xffffffd400808947 */ /* 0x000fea000383ffff */
.L_x_53:
[----:B------:R-:W-:Y:S05]  /*44a0*/  BSYNC.RECONVERGENT B0 ;  /* 0x0000000000007941 */ /* 0x000fea0003800200 */
.L_x_52:
[----:B------:R-:W-:Y:S01]  /*44b0*/  BAR.SYNC.DEFER_BLOCKING 0x0 ;  /* 0x0000000000007b1d */ /* 0x000fe20000010000 */
[----:B------:R-:W-:Y:S02]  /*44c0*/  UIADD3 UR7, UPT, UPT, UR8, 0x3f, URZ ;  /* 0x0000003f08077890 */ /* 0x000fe4000fffe0ff */
[----:B------:R-:W-:Y:S02]  /*44d0*/  UIADD3 UR4, UPT, UPT, UR4, 0x1, URZ ;  /* 0x0000000104047890 */ /* 0x000fe4000fffe0ff */
[----:B------:R-:W-:-:S04]  /*44e0*/  USHF.R.U32.HI UR7, URZ, 0x6, UR7 ;  /* 0x00000006ff077899 */ /* 0x000fc80008011607 */
[----:B------:R-:W-:-:S09]  /*44f0*/  UISETP.NE.AND UP0, UPT, UR4, UR7, UPT ;  /* 0x000000070400728c */ /* 0x000fd2000bf05270 */
[----:B------:R-:W-:Y:S05]  /*4500*/  BRA.U UP0, `(.L_x_59) ;  /* 0xffffffd100947547 */ /* 0x000fea000b83ffff */
.L_x_48:
[----:B------:R-:W0:Y:S02]  /*4510*/  S2R R30, SR_TID.X ;  /* 0x00000000001e7919 */ /* 0x000e240000002100 */
[----:B0-----:R-:W-:-:S13]  /*4520*/  ISETP.GE.AND P0, PT, R30, UR9, PT ;  /* 0x000000091e007c0c */ /* 0x001fda000bf06270 */
[----:B------:R-:W-:Y:S05]  /*4530*/  @P0 EXIT ;  /* 0x000000000000094d */ /* 0x000fea0003800000 */
[----:B------:R-:W2:Y:S01]  /*4540*/  LDL.LU R46, [R1] ;  /* 0x00000000012e7983 */ /* 0x000ea20000300800 */
[----:B------:R-:W0:Y:S03]  /*4550*/  LDCU UR4, c[0x0][0x3dc] ;  /* 0x00007b80ff0477ac */ /* 0x000e260008000800 */
[----:B-1----:R-:W3:Y:S01]  /*4560*/  LDL.LU R45, [R1+0x4] ;  /* 0x00000400012d7983 */ /* 0x002ee20000300800 */
[----:B------:R-:W-:Y:S01]  /*4570*/  IADD3 R30, PT, PT, R30, UR6, RZ ;  /* 0x000000061e1e7c10 */ /* 0x000fe2000fffe0ff */
[----:B------:R-:W1:Y:S02]  /*4580*/  LDCU.64 UR8, c[0x0][0x3c0] ;  /* 0x00007800ff0877ac */ /* 0x000e640008000a00 */
[----:B------:R-:W4:Y:S04]  /*4590*/  LDL.LU R44, [R1+0x8] ;  /* 0x00000800012c7983 */ /* 0x000f280000300800 */
[----:B------:R-:W5:Y:S04]  /*45a0*/  LDL.LU R43, [R1+0xc] ;  /* 0x00000c00012b7983 */ /* 0x000f680000300800 */
        /* <DEDUP_REMOVED lines=9> */
[----:B------:R-:W5:Y:S01]  /*4640*/  LDL.LU R33, [R1+0x34] ;  /* 0x0000340001217983 */ /* 0x000f620000300800 */
[----:B0-----:R-:W-:Y:S01]  /*4650*/  IMAD R30, R30, UR4, RZ ;  /* 0x000000041e1e7c24 */ /* 0x001fe2000f8e02ff */
[----:B------:R-:W-:-:S04]  /*4660*/  MOV R31, UR5 ;  /* 0x00000005001f7c02 */ /* 0x000fc80008000f00 */
[----:B------:R-:W-:-:S04]  /*4670*/  SHF.L.U32 R30, R30, 0x7, RZ ;  /* 0x000000071e1e7819 */ /* 0x000fc800000006ff */
[----:B------:R-:W-:-:S04]  /*4680*/  LEA R31, P0, R31, R30, 0x7 ;  /* 0x0000001e1f1f7211 */ /* 0x000fc800078038ff */
[----:B------:R-:W-:Y:S02]  /*4690*/  LEA.HI.X.SX32 R32, R30, RZ, 0x1, P0 ;  /* 0x000000ff1e207211 */ /* 0x000fe400000f0eff */
[----:B-1----:R-:W-:-:S04]  /*46a0*/  LEA R30, P0, R31, UR8, 0x2 ;  /* 0x000000081f1e7c11 */ /* 0x002fc8000f8010ff */
[----:B------:R-:W-:-:S05]  /*46b0*/  LEA.HI.X R31, R31, UR9, R32, 0x2, P0 ;  /* 0x000000091f1f7c11 */ /* 0x000fca00080f1420 */
[----:B------:R-:W-:Y:S04]  /*46c0*/  STG.E desc[UR14][R30.64], R168 ;  /* 0x000000a81e007986 */ /* 0x000fe8000c10190e */
        /* <DEDUP_REMOVED lines=112> */
[----:B--2---:R-:W-:Y:S04]  /*4dd0*/  STG.E desc[UR14][R30.64+0x1c4], R46 ;  /* 0x0001c42e1e007986 */ /* 0x004fe8000c10190e */
[----:B---3--:R-:W-:Y:S04]  /*4de0*/  STG.E desc[UR14][R30.64+0x1c8], R45 ;  /* 0x0001c82d1e007986 */ /* 0x008fe8000c10190e */
[----:B----4-:R-:W-:Y:S04]  /*4df0*/  STG.E desc[UR14][R30.64+0x1cc], R44 ;  /* 0x0001cc2c1e007986 */ /* 0x010fe8000c10190e */
[----:B-----5:R-:W-:Y:S04]  /*4e00*/  STG.E desc[UR14][R30.64+0x1d0], R43 ;  /* 0x0001d02b1e007986 */ /* 0x020fe8000c10190e */
        /* <DEDUP_REMOVED lines=10> */
[----:B------:R-:W-:Y:S01]  /*4eb0*/  STG.E desc[UR14][R30.64+0x1fc], R0 ;  /* 0x0001fc001e007986 */ /* 0x000fe2000c10190e */
[----:B------:R-:W-:Y:S05]  /*4ec0*/  EXIT ;  /* 0x000000000000794d */ /* 0x000fea0003800000 */
.L_x_60:
        /* <DEDUP_REMOVED lines=11> */
.L_x_81:


//--------------------- .text.varlen_flash_attention_bwd_64_fp32 --------------------------
	.section	.text.varlen_flash_attention_bwd_64_fp32,"ax",@progbits
	.align	128
        .global         varlen_flash_attention_bwd_64_fp32
        .type           varlen_flash_attention_bwd_64_fp32,@function
        .size           varlen_flash_attention_bwd_64_fp32,(.L_x_82 - varlen_flash_attention_bwd_64_fp32)
        .other          varlen_flash_attention_bwd_64_fp32,@"STO_CUDA_ENTRY STV_DEFAULT"
varlen_flash_attention_bwd_64_fp32:
.text.varlen_flash_attention_bwd_64_fp32:
        /* <DEDUP_REMOVED lines=34> */
.L_x_62:
        /* <DEDUP_REMOVED lines=9> */
.L_x_61:
        /* <DEDUP_REMOVED lines=11> */
[----:B------:R-:W3:Y:S01]  /*0360*/  LDG.E.CONSTANT R2, desc[UR18][R4.64+0x4] ;  /* 0x0000041204027981 */ /* 0x000ee2000c1e9900 */
[----:B------:R-:W-:Y:S01]  /*0370*/  MOV R3, UR24 ;  /* 0x0000001800037c02 */ /* 0x000fe20008000f00 */
[----:B------:R-:W-:Y:S01]  /*0380*/  USHF.L.U32 UR10, UR6, 0x6, URZ ;  /* 0x00000006060a7899 */ /* 0x000fe200080006ff */
[----:B------:R-:W-:Y:S01]  /*0390*/  BSSY.RECONVERGENT B0, `(.L_x_63) ;  /* 0x0000052000007945 */ /* 0x000fe20003800200 */
[----:B------:R-:W0:Y:S01]  /*03a0*/  S2R R7, SR_TID.X ;  /* 0x0000000000077919 */ /* 0x000e220000002100 */
[----:B------:R-:W-:Y:S01]  /*03b0*/  VIADDMNMX R3, R3, 0x80, R0, PT ;  /* 0x0000008003037846 */ /* 0x000fe20003800100 */
[----:B------:R-:W1:Y:S01]  /*03c0*/  LDCU.64 UR12, c[0x0][0x380] ;  /* 0x00007000ff0c77ac */ /* 0x000e620008000a00 */
        /* <DEDUP_REMOVED lines=23> */
[----:B------:R-:W-:Y:S02]  /*0540*/  MOV R229, RZ ;  /* 0x000000ff00e57202 */ /* 0x000fe40000000f00 */
[----:B------:R-:W-:Y:S01]  /*0550*/  CS2R R8, SRZ ;  /* 0x0000000000087805 */ /* 0x000fe2000001ff00 */
[----:B------:R4:W-:Y:S01]  /*0560*/  STL [R1+0x30], RZ ;  /* 0x000030ff01007387 */ /* 0x0009e20000100800 */
[----:B------:R-:W-:Y:S02]  /*0570*/  CS2R R10, SRZ ;  /* 0x00000000000a7805 */ /* 0x000fe4000001ff00 */
[----:B------:R-:W-:Y:S02]  /*0580*/  CS2R R12, SRZ ;  /* 0x00000000000c7805 */ /* 0x000fe4000001ff00 */
[----:B------:R-:W-:Y:S01]  /*0590*/  CS2R R14, SRZ ;  /* 0x00000000000e7805 */ /* 0x000fe2000001ff00 */
[----:B------:R4:W-:Y:S01]  /*05a0*/  STL [R1+0x2c], RZ ;  /* 0x00002cff01007387 */ /* 0x0009e20000100800 */
[----:B0-----:R-:W-:-:S02]  /*05b0*/  ISETP.GE.AND P1, PT, R7, UR4, PT ;  /* 0x0000000407007c0c */ /* 0x001fc4000bf26270 */
[----:B------:R-:W-:Y:S02]  /*05c0*/  CS2R R216, SRZ ;  /* 0x0000000000d87805 */ /* 0x000fe4000001ff00 */
[----:B------:R-:W-:Y:S01]  /*05d0*/  ISETP.GE.AND P0, PT, R7, UR7, PT ;  /* 0x0000000707007c0c */ /* 0x000fe2000bf06270 */
[----:B------:R4:W-:Y:S04]  /*05e0*/  STL [R1+0x28], RZ ;  /* 0x000028ff01007387 */ /* 0x0009e80000100800 */
        /* <DEDUP_REMOVED lines=9> */
[----:B------:R4:W-:Y:S01]  /*0680*/  STL [R1], RZ ;  /* 0x000000ff01007387 */ /* 0x0009e20000100800 */
[----:B--2---:R-:W-:-:S02]  /*0690*/  R2UR UR25, R6 ;  /* 0x00000000061972ca */ /* 0x004fc400000e0000 */
        /* <DEDUP_REMOVED lines=11> */
.L_x_65:
        /* <DEDUP_REMOVED lines=22> */
.L_x_64:
[----:B------:R-:W-:Y:S05]  /*08b0*/  BSYNC.RECONVERGENT B0 ;  /* 0x0000000000007941 */ /* 0x000fea0003800200 */
.L_x_63:
[----:B------:R-:W1:Y:S01]  /*08c0*/  S2R R96, SR_TID.X ;  /* 0x0000000000607919 */ /* 0x000e620000002100 */
[----:B------:R-:W-:Y:S01]  /*08d0*/  BSSY.RECONVERGENT B0, `(.L_x_66) ;  /* 0x00000ba000007945 */ /* 0x000fe20003800200 */
[----:B------:R-:W-:Y:S01]  /*08e0*/  HFMA2 R222, -RZ, RZ, 0, 0 ;  /* 0x00000000ffde7431 */ /* 0x000fe200000001ff */
[----:B------:R-:W-:Y:S01]  /*08f0*/  CS2R R218, SRZ ;  /* 0x0000000000da7805 */ /* 0x000fe2000001ff00 */
[----:B------:R2:W-:Y:S01]  /*0900*/  STL [R1+0x48], RZ ;  /* 0x000048ff01007387 */ /* 0x0005e20000100800 */
[----:B------:R-:W-:Y:S01]  /*0910*/  CS2R R220, SRZ ;  /* 0x0000000000dc7805 */ /* 0x000fe2000001ff00 */
[----:B------:R-:W-:Y:S06]  /*0920*/  BAR.SYNC.DEFER_BLOCKING 0x0 ;  /* 0x0000000000007b1d */ /* 0x000fec0000010000 */
[----:B--2---:R-:W-:Y:S05]  /*0930*/  @P0 BRA `(.L_x_67) ;  /* 0x0000000800cc0947 */ /* 0x004fea0003800000 */
[----:B01----:R-:W-:Y:S01]  /*0940*/  IADD3 R4, PT, PT, R96, UR5, RZ ;  /* 0x0000000560047c10 */ /* 0x003fe2000fffe0ff */
[----:B------:R-:W0:Y:S04]  /*0950*/  LDCU.64 UR12, c[0x0][0x398] ;  /* 0x00007300ff0c77ac */ /* 0x000e280008000a00 */
[----:B------:R-:W-:-:S05]  /*0960*/  IMAD R16, R4, UR11, RZ ;  /* 0x0000000b04107c24 */ /* 0x000fca000f8e02ff */
[----:B------:R-:W-:-:S04]  /*0970*/  SHF.L.U32 R17, R16, 0x6, RZ ;  /* 0x0000000610117819 */ /* 0x000fc800000006ff */
[----:B------:R-:W-:-:S04]  /*0980*/  IADD3 R5, P0, PT, R17, UR10, RZ ;  /* 0x0000000a11057c10 */ /* 0x000fc8000ff1e0ff */
[----:B------:R-:W-:Y:S02]  /*0990*/  LEA.HI.X.SX32 R6, R17, RZ, 0x1, P0 ;  /* 0x000000ff11067211 */ /* 0x000fe400000f0eff */
[----:B0-----:R-:W-:-:S04]  /*09a0*/  LEA R4, P0, R5, UR12, 0x2 ;  /* 0x0000000c05047c11 */ /* 0x001fc8000f8010ff */
        /* <DEDUP_REMOVED lines=56> */
[----:B0-----:R-:W-:-:S03]  /*0d30*/  IADD3 R6, P0, PT, R17, UR10, RZ ;  /* 0x0000000a11067c10 */ /* 0x001fc6000ff1e0ff */
        /* <DEDUP_REMOVED lines=8> */
[----:B------:R-:W5:Y:S01]  /*0dc0*/  LDG.E R46, desc[UR18][R22.64+0x4] ;  /* 0x00000412162e7981 */ /* 0x000f62000c1e1900 */
[----:B------:R-:W1:Y:S03]  /*0dd0*/  S2UR UR9, SR_CgaCtaId ;  /* 0x00000000000979c3 */ /* 0x000e660000008800 */
[----:B------:R-:W5:Y:S04]  /*0de0*/  LDG.E R48, desc[UR18][R22.64+0x8] ;  /* 0x0000081216307981 */ /* 0x000f68000c1e1900 */
[----:B------:R-:W5:Y:S01]  /*0df0*/  LDG.E R49, desc[UR18][R22.64+0xc] ;  /* 0x00000c1216317981 */ /* 0x000f62000c1e1900 */
[----:B0-----:R-:W0:Y:S03]  /*0e00*/  LDC.64 R4, c[0x0][0x3a0] ;  /* 0x0000e800ff047b82 */ /* 0x001e260000000a00 */
        /* <DEDUP_REMOVED lines=9> */
[----:B------:R-:W-:Y:S01]  /*0ea0*/  UMOV UR4, 0x400 ;  /* 0x0000040000047882 */ /* 0x000fe20000000000 */
[----:B------:R-:W-:Y:S01]  /*0eb0*/  IADD3 R37, PT, PT, R16, UR6, RZ ;  /* 0x0000000610257c10 */ /* 0x000fe2000fffe0ff */
[----:B-1----:R-:W-:Y:S01]  /*0ec0*/  ULEA UR4, UR9, UR4, 0x18 ;  /* 0x0000000409047291 */ /* 0x002fe2000f8ec0ff */
[----:B------:R-:W5:Y:S04]  /*0ed0*/  LDG.E R32, desc[UR18][R22.64+0x34] ;  /* 0x0000341216207981 */ /* 0x000f68000c1e1900 */
[----:B------:R-:W5:Y:S01]  /*0ee0*/  LDG.E R33, desc[UR18][R22.64+0x38] ;  /* 0x0000381216217981 */ /* 0x000f62000c1e1900 */
[----:B0-----:R-:W-:Y:S01]  /*0ef0*/  IMAD.WIDE R36, R37, 0x4, R4 ;  /* 0x0000000425247825 */ /* 0x001fe200078e0204 */
[----:B------:R-:W-:-:S02]  /*0f00*/  LEA R50, R96, UR4, 0x8 ;  /* 0x0000000460327c11 */ /* 0x000fc4000f8e40ff */
[----:B------:R-:W5:Y:S04]  /*0f10*/  LDG.E R34, desc[UR18][R22.64+0x3c] ;  /* 0x00003c1216227981 */ /* 0x000f68000c1e1900 */
[----:B------:R0:W5:Y:S04]  /*0f20*/  LDG.E.CONSTANT R37, desc[UR18][R36.64] ;  /* 0x0000001224257981 */ /* 0x000168000c1e9900 */
[----:B------:R-:W2:Y:S04]  /*0f30*/  LDS.128 R16, [R50+0x10000] ;  /* 0x0100000032107984 */ /* 0x000ea80000000c00 */
[----:B------:R-:W1:Y:S04]  /*0f40*/  LDS.128 R4, [R50+0x10010] ;  /* 0x0100100032047984 */ /* 0x000e680000000c00 */
[----:B------:R-:W0:Y:S01]  /*0f50*/  LDS.128 R24, [R50+0x10020] ;  /* 0x0100200032187984 */ /* 0x000e220000000c00 */
[----:B--2---:R-:W-:-:S04]  /*0f60*/  FFMA R16, R21, R16, RZ ;  /* 0x0000001015107223 */ /* 0x004fc800000000ff */
[----:B---3--:R-:W-:-:S04]  /*0f70*/  FFMA R17, R17, R20, R16 ;  /* 0x0000001411117223 */ /* 0x008fc80000000010 */
[----:B----4-:R-:W-:Y:S02]  /*0f80*/  FFMA R18, R18, R28, R17 ;  /* 0x0000001c12127223 */ /* 0x010fe40000000011 */
[----:B------:R-:W2:Y:S02]  /*0f90*/  LDS.128 R28, [R50+0x10030] ;  /* 0x01003000321c7984 */ /* 0x000ea40000000c00 */
[----:B-----5:R-:W-:-:S04]  /*0fa0*/  FFMA R19, R19, R51, R18 ;  /* 0x0000003313137223 */ /* 0x020fc80000000012 */
[----:B-1----:R-:W-:Y:S01]  /*0fb0*/  FFMA R52, R52, R4, R19 ;  /* 0x0000000434347223 */ /* 0x002fe20000000013 */
[----:B------:R-:W-:-:S03]  /*0fc0*/  SHF.L.U32 R4, R96, 0x6, RZ ;  /* 0x0000000660047819 */ /* 0x000fc600000006ff */
[----:B------:R-:W-:Y:S01]  /*0fd0*/  FFMA R5, R5, R53, R52 ;  /* 0x0000003505057223 */ /* 0x000fe20000000034 */
[----:B0-----:R-:W-:-:S03]  /*0fe0*/  LEA R36, R4, UR4, 0x2 ;  /* 0x0000000404247c11 */ /* 0x001fc6000f8e10ff */
[----:B------:R-:W-:Y:S02]  /*0ff0*/  FFMA R6, R6, R54, R5 ;  /* 0x0000003606067223 */ /* 0x000fe40000000005 */
[----:B------:R-:W0:Y:S02]  /*1000*/  LDS.128 R20, [R36+0x10040] ;  /* 0x0100400024147984 */ /* 0x000e240000000c00 */
[----:B------:R-:W-:Y:S02]  /*1010*/  FFMA R7, R7, R55, R6 ;  /* 0x0000003707077223 */ /* 0x000fe40000000006 */
[----:B------:R-:W1:Y:S02]  /*1020*/  LDS.128 R16, [R36+0x10050] ;  /* 0x0100500024107984 */ /* 0x000e640000000c00 */
[----:B------:R-:W-:Y:S02]  /*1030*/  FFMA R24, R56, R24, R7 ;  /* 0x0000001838187223 */ /* 0x000fe40000000007 */
[----:B------:R-:W3:Y:S02]  /*1040*/  LDS.128 R4, [R36+0x10060] ;  /* 0x0100600024047984 */ /* 0x000ee40000000c00 */
[----:B------:R-:W-:-:S04]  /*1050*/  FFMA R25, R25, R57, R24 ;  /* 0x0000003919197223 */ /* 0x000fc80000000018 */
[----:B------:R-:W-:-:S04]  /*1060*/  FFMA R26, R26, R58, R25 ;  /* 0x0000003a1a1a7223 */ /* 0x000fc80000000019 */
[----:B------:R-:W-:-:S04]  /*1070*/  FFMA R27, R27, R59, R26 ;  /* 0x0000003b1b1b7223 */ /* 0x000fc8000000001a */
[----:B--2---:R-:W-:Y:S02]  /*1080*/  FFMA R28, R60, R28, R27 ;  /* 0x0000001c3c1c7223 */ /* 0x004fe4000000001b */
[----:B------:R-:W-:Y:S02]  /*1090*/  LDS.128 R24, [R36+0x10080] ;  /* 0x0100800024187984 */ /* 0x000fe40000000c00 */
        /* <DEDUP_REMOVED lines=13> */
[----:B---3--:R-:W-:Y:S02]  /*1170*/  FFMA R4, R72, R4, R19 ;  /* 0x0000000448047223 */ /* 0x008fe40000000013 */
[----:B------:R-:W2:Y:S02]  /*1180*/  LDS.128 R16, [R36+0x100a0] ;  /* 0x0100a00024107984 */ /* 0x000ea40000000c00 */
        /* <DEDUP_REMOVED lines=8> */
[----:B------:R-:W-:-:S04]  /*1210*/  FFMA R24, R80, R24, R31 ;  /* 0x0000001850187223 */ /* 0x000fc8000000001f */
        /* <DEDUP_REMOVED lines=23> */
[----:B--2---:R-:W-:-:S04]  /*1390*/  FFMA R20, R45, R20, R26 ;  /* 0x000000142d147223 */ /* 0x004fc8000000001a */
[----:B------:R-:W-:-:S04]  /*13a0*/  FFMA R21, R21, R44, R20 ;  /* 0x0000002c15157223 */ /* 0x000fc80000000014 */
[----:B------:R-:W-:-:S04]  /*13b0*/  FFMA R22, R22, R43, R21 ;  /* 0x0000002b16167223 */ /* 0x000fc80000000015 */
[----:B------:R-:W-:-:S04]  /*13c0*/  FFMA R22, R23, R42, R22 ;  /* 0x0000002a17167223 */ /* 0x000fc80000000016 */
[----:B0-----:R-:W-:-:S04]  /*13d0*/  FFMA R16, R41, R16, R22 ;  /* 0x0000001029107223 */ /* 0x001fc80000000016 */
[----:B------:R-:W-:-:S04]  /*13e0*/  FFMA R17, R17, R40, R16 ;  /* 0x0000002811117223 */ /* 0x000fc80000000010 */
[----:B------:R-:W-:-:S04]  /*13f0*/  FFMA R18, R18, R39, R17 ;  /* 0x0000002712127223 */ /* 0x000fc80000000011 */
[----:B------:R-:W-:-:S04]  /*1400*/  FFMA R18, R19, R38, R18 ;  /* 0x0000002613127223 */ /* 0x000fc80000000012 */
[----:B-1----:R-:W-:-:S04]  /*1410*/  FFMA R4, R35, R4, R18 ;  /* 0x0000000423047223 */ /* 0x002fc80000000012 */
[----:B------:R-:W-:-:S04]  /*1420*/  FFMA R5, R5, R32, R4 ;  /* 0x0000002005057223 */ /* 0x000fc80000000004 */
[----:B------:R-:W-:-:S04]  /*1430*/  FFMA R6, R6, R33, R5 ;  /* 0x0000002106067223 */ /* 0x000fc80000000005 */
[----:B------:R-:W-:Y:S01]  /*1440*/  FFMA R4, R7, R34, R6 ;  /* 0x0000002207047223 */ /* 0x000fe20000000006 */
[----:B------:R2:W-:Y:S04]  /*1450*/  STL [R1+0x4c], R37 ;  /* 0x00004c2501007387 */ /* 0x0005e80000100800 */
[----:B------:R2:W-:Y:S02]  /*1460*/  STL [R1+0x48], R4 ;  /* 0x0000480401007387 */ /* 0x0005e40000100800 */
.L_x_67:
[----:B------:R-:W-:Y:S05]  /*1470*/  BSYNC.RECONVERGENT B0 ;  /* 0x0000000000007941 */ /* 0x000fea0003800200 */
.L_x_66:
[----:B------:R-:W-:Y:S01]  /*1480*/  UISETP.GE.AND UP0, UPT, UR8, 0x1, UPT ;  /* 0x000000010800788c */ /* 0x000fe2000bf06270 */
[----:B------:R-:W-:Y:S01]  /*1490*/  HFMA2 R226, -RZ, RZ, 0, 0 ;  /* 0x00000000ffe27431 */ /* 0x000fe200000001ff */
[----:B------:R-:W-:Y:S02]  /*14a0*/  MOV R223, RZ ;  /* 0x000000ff00df7202 */ /* 0x000fe40000000f00 */
[----:B------:R-:W-:-:S05]  /*14b0*/  CS2R R224, SRZ ;  /* 0x0000000000e07805 */ /* 0x000fca000001ff00 */
[----:B------:R-:W-:Y:S05]  /*14c0*/  BRA.U !UP0, `(.L_x_68) ;  /* 0x0000002908d47547 */ /* 0x000fea000b800000 */
[----:B012---:R-:W-:Y:S01]  /*14d0*/  IADD3 R4, PT, PT, R96, UR24, RZ ;  /* 0x0000001860047c10 */ /* 0x007fe2000fffe0ff */
[----:B------:R-:W-:Y:S01]  /*14e0*/  UMOV UR4, URZ ;  /* 0x000000ff00047c82 */ /* 0x000fe20008000000 */
[----:B------:R-:W-:-:S03]  /*14f0*/  MOV R0, RZ ;  /* 0x000000ff00007202 */ /* 0x000fc60000000f00 */
[----:B------:R0:W-:Y:S04]  /*1500*/  STL [R1+0x50], R4 ;  /* 0x0000500401007387 */ /* 0x0001e80000100800 */
.L_x_77:
[----:B------:R-:W1:Y:S01]  /*1510*/  S2R R6, SR_TID.X ;  /* 0x0000000000067919 */ /* 0x000e620000002100 */
[----:B------:R-:W-:Y:S01]  /*1520*/  ULEA UR9, UR4, 0x40, 0x6 ;  /* 0x0000004004097891 */ /* 0x000fe2000f8e30ff */
[----:B------:R-:W-:Y:S01]  /*1530*/  BSSY.RECONVERGENT B0, `(.L_x_69) ;  /* 0x000002c000007945 */ /* 0x000fe20003800200 */
[----:B------:R-:W2:Y:S02]  /*1540*/  LDCU UR30, c[0x0][0x3dc] ;  /* 0x00007b80ff1e77ac */ /* 0x000ea40008000800 */
[----:B------:R-:W-:Y:S01]  /*1550*/  UISETP.LT.AND UP0, UPT, UR8, UR9, UPT ;  /* 0x000000090800728c */ /* 0x000fe2000bf01270 */
[----:B------:R-:W3:Y:S03]  /*1560*/  LDCU UR28, c[0x0][0x3ec] ;  /* 0x00007d80ff1c77ac */ /* 0x000ee60008000800 */
[----:B------:R-:W-:Y:S01]  /*1570*/  USEL UR9, UR8, UR9, UP0 ;  /* 0x0000000908097287 */ /* 0x000fe20008000000 */
[----:B------:R-:W4:Y:S03]  /*1580*/  LDCU UR29, c[0x0][0x3e8] ;  /* 0x00007d00ff1d77ac */ /* 0x000f260008000800 */
[----:B------:R-:W-:Y:S01]  /*1590*/  UIMAD UR17, UR4, -0x40, UR9 ;  /* 0xffffffc0041178a4 */ /* 0x000fe2000f8e0209 */
[----:B------:R-:W0:Y:S03]  /*15a0*/  LDCU UR15, c[0x0][0x3dc] ;  /* 0x00007b80ff0f77ac */ /* 0x000e260008000800 */
[----:B------:R-:W-:Y:S01]  /*15b0*/  USHF.L.U32 UR14, UR17, 0x6, URZ ;  /* 0x00000006110e7899 */ /* 0x000fe200080006ff */
[----:B------:R-:W0:Y:S01]  /*15c0*/  LDCU.64 UR10, c[0x0][0x388] ;  /* 0x00007100ff0a77ac */ /* 0x000e220008000a00 */
[----:B------:R-:W0:Y:S04]  /*15d0*/  LDCU.64 UR12, c[0x0][0x390] ;  /* 0x00007200ff0c77ac */ /* 0x000e280008000a00 */
[----:B-1----:R-:W-:-:S13]  /*15e0*/  ISETP.GE.AND P0, PT, R6, UR14, PT ;  /* 0x0000000e06007c0c */ /* 0x002fda000bf06270 */
[----:B0-234-:R-:W-:Y:S05]  /*15f0*/  @P0 BRA `(.L_x_70) ;  /* 0x00000000007c0947 */ /* 0x01dfea0003800000 */
[----:B------:R-:W0:Y:S01]  /*1600*/  S2R R5, SR_CgaCtaId ;  /* 0x0000000000057919 */ /* 0x000e220000008800 */
[----:B------:R-:W-:Y:S02]  /*1610*/  MOV R4, 0x400 ;  /* 0x0000040000047802 */ /* 0x000fe40000000f00 */
[----:B------:R-:W-:Y:S02]  /*1620*/  MOV R18, UR4 ;  /* 0x0000000400127c02 */ /* 0x000fe40008000f00 */
[----:B------:R-:W-:Y:S02]  /*1630*/  MOV R16, R6 ;  /* 0x0000000600107202 */ /* 0x000fe40000000f00 */
[----:B------:R-:W-:Y:S02]  /*1640*/  LEA R18, R18, UR25, 0x6 ;  /* 0x0000001912127c11 */ /* 0x000fe4000f8e30ff */
[----:B0-----:R-:W-:-:S07]  /*1650*/  LEA R19, R5, R4, 0x18 ;  /* 0x0000000405137211 */ /* 0x001fce00078ec0ff */
.L_x_71:
[----:B------:R-:W-:Y:S02]  /*1660*/  SHF.R.S32.HI R5, RZ, 0x1f, R16 ;  /* 0x0000001fff057819 */ /* 0x000fe40000011410 */
[----:B------:R-:W-:Y:S02]  /*1670*/  MOV R7, UR6 ;  /* 0x0000000600077c02 */ /* 0x000fe40008000f00 */
        /* <DEDUP_REMOVED lines=23> */
.L_x_70:
[----:B------:R-:W-:Y:S05]  /*17f0*/  BSYNC.RECONVERGENT B0 ;  /* 0x0000000000007941 */ /* 0x000fea0003800200 */
.L_x_69:
[----:B0-----:R-:W0:Y:S01]  /*1800*/  S2R R4, SR_TID.X ;  /* 0x0000000000047919 */ /* 0x001e220000002100 */
[----:B------:R-:W-:Y:S01]  /*1810*/  UISETP.GE.AND UP0, UPT, UR17, 0x1, UPT ;  /* 0x000000011100788c */ /* 0x000fe2000bf06270 */
[----:B------:R-:W-:Y:S01]  /*1820*/  BSSY.RECONVERGENT B0, `(.L_x_72) ;  /* 0x0000279000007945 */ /* 0x000fe20003800200 */
[----:B------:R-:W1:Y:S01]  /*1830*/  LDCU.64 UR20, c[0x0][0x3d0] ;  /* 0x00007a00ff1477ac */ /* 0x000e620008000a00 */
[----:B------:R-:W-:Y:S03]  /*1840*/  BAR.SYNC.DEFER_BLOCKING 0x0 ;  /* 0x0000000000007b1d */ /* 0x000fe60000010000 */
[----:B------:R-:W-:-:S03]  /*1850*/  PLOP3.LUT P0, PT, PT, PT, UP0, 0x80, 0x8 ;  /* 0x000000000008781c */ /* 0x000fc60003f0f008 */
[----:B------:R-:W2:Y:S01]  /*1860*/  LDCU.64 UR22, c[0x0][0x3c8] ;  /* 0x00007900ff1677ac */ /* 0x000ea20008000a00 */
[----:B0-----:R-:W-:-:S13]  /*1870*/  ISETP.GE.OR P0, PT, R4, UR7, !P0 ;  /* 0x0000000704007c0c */ /* 0x001fda000c706670 */
[----:B-12---:R-:W-:Y:S05]  /*1880*/  @P0 BRA `(.L_x_73) ;  /* 0x0000002400c80947 */ /* 0x006fea0003800000 */
[----:B------:R-:W-:-:S07]  /*1890*/  HFMA2 R227, -RZ, RZ, 0, 0 ;  /* 0x00000000ffe37431 */ /* 0x000fce00000001ff */
.L_x_76:
[----:B------:R-:W2:Y:S01]  /*18a0*/  LDL R4, [R1+0x50] ;  /* 0x0000500001047983 */ /* 0x000ea20000100800 */
[----:B------:R-:W-:Y:S01]  /*18b0*/  MOV R228, UR4 ;  /* 0x0000000400e47c02 */ /* 0x000fe20008000f00 */
[----:B------:R-:W-:Y:S01]  /*18c0*/  BSSY.RECONVERGENT B1, `(.L_x_74) ;  /* 0x000026b000017945 */ /* 0x000fe20003800200 */
[----:B------:R-:W-:Y:S02]  /*18d0*/  ISETP.NE.AND P1, PT, RZ, UR28, PT ;  /* 0x0000001cff007c0c */ /* 0x000fe4000bf25270 */
[----:B------:R-:W-:-:S04]  /*18e0*/  LEA R228, R228, R227, 0x6 ;  /* 0x000000e3e4e47211 */ /* 0x000fc800078e30ff */
[----:B--2---:R-:W-:-:S13]  /*18f0*/  ISETP.GE.AND P0, PT, R4, R228, PT ;  /* 0x000000e40400720c */ /* 0x004fda0003f06270 */
[----:B------:R-:W-:Y:S05]  /*1900*/  @!P0 BRA P1, `(.L_x_75) ;  /* 0x0000002400988947 */ /* 0x000fea0000800000 */
[----:B------:R-:W0:Y:S01]  /*1910*/  S2R R4, SR_TID.X ;  /* 0x0000000000047919 */ /* 0x000e220000002100 */
[----:B------:R-:W1:Y:S01]  /*1920*/  S2UR UR10, SR_CgaCtaId ;  /* 0x00000000000a79c3 */ /* 0x000e620000008800 */
[----:B------:R-:W-:Y:S01]  /*1930*/  R2UR UR11, R227 ;  /* 0x00000000e30b72ca */ /* 0x000fe200000e0000 */
[----:B------:R-:W-:Y:S01]  /*1940*/  UMOV UR9, 0x400 ;  /* 0x0000040000097882 */ /* 0x000fe20000000000 */
[----:B------:R-:W2:Y:S01]  /*1950*/  LDL R211, [R1+0x4c] ;  /* 0x00004c0001d37983 */ /* 0x000ea20000100800 */
[----:B-1----:R-:W-:-:S10]  /*1960*/  ULEA UR10, UR10, UR9, 0x18 ;  /* 0x000000090a0a7291 */ /* 0x002fd4000f8ec0ff */
[----:B------:R-:W-:Y:S02]  /*1970*/  ULEA UR9, UR11, UR10, 0x8 ;  /* 0x0000000a0b097291 */ /* 0x000fe4000f8e40ff */
[----:B0-----:R-:W-:-:S05]  /*1980*/  LEA R208, R4, UR10, 0x8 ;  /* 0x0000000a04d07c11 */ /* 0x001fca000f8e40ff */
[----:B------:R-:W-:Y:S04]  /*1990*/  LDS.128 R4, [R208] ;  /* 0x00000000d0047984 */ /* 0x000fe80000000c00 */
[----:B------:R-:W0:Y:S04]  /*19a0*/  LDS.128 R16, [UR9+0x8000] ;  /* 0x00800009ff107984 */ /* 0x000e280008000c00 */
[----:B------:R-:W-:Y:S04]  /*19b0*/  LDS.128 R56, [UR9+0xc000] ;  /* 0x00c00009ff387984 */ /* 0x000fe80008000c00 */
[----:B------:R-:W1:Y:S04]  /*19c0*/  LDS.128 R20, [R208+0x10000] ;  /* 0x01000000d0147984 */ /* 0x000e680000000c00 */
[----:B------:R-:W-:Y:S04]  /*19d0*/  LDS.128 R24, [R208+0x10] ;  /* 0x00001000d0187984 */ /* 0x000fe80000000c00 */
[----:B------:R-:W3:Y:S04]  /*19e0*/  LDS.128 R28, [UR9+0x8010] ;  /* 0x00801009ff1c7984 */ /* 0x000ee80008000c00 */
[----:B------:R-:W-:Y:S04]  /*19f0*/  LDS.128 R80, [UR9+0xc010] ;  /* 0x00c01009ff507984 */ /* 0x000fe80008000c00 */
[----:B------:R-:W4:Y:S04]  /*1a00*/  LDS.128 R32, [R208+0x10010] ;  /* 0x01001000d0207984 */ /* 0x000f280000000c00 */
[----:B------:R-:W-:Y:S04]  /*1a10*/  LDS.128 R36, [R208+0x20] ;  /* 0x00002000d0247984 */ /* 0x000fe80000000c00 */
[----:B------:R-:W5:Y:S04]  /*1a20*/  LDS.128 R40, [UR9+0x8020] ;  /* 0x00802009ff287984 */ /* 0x000f680008000c00 */
[----:B------:R-:W-:Y:S01]  /*1a30*/  LDS.128 R88, [UR9+0xc020] ;  /* 0x00c02009ff587984 */ /* 0x000fe20008000c00 */
[----:B0-----:R-:W-:-:S03]  /*1a40*/  FFMA R48, R4, R16, RZ ;  /* 0x0000001004307223 */ /* 0x001fc600000000ff */
[----:B------:R-:W0:Y:S01]  /*1a50*/  LDS.128 R44, [R208+0x10020] ;  /* 0x01002000d02c7984 */ /* 0x000e220000000c00 */
[----:B------:R-:W-:-:S03]  /*1a60*/  FFMA R61, R5, R17, R48 ;  /* 0x00000011053d7223 */ /* 0x000fc60000000030 */
[----:B------:R-:W-:Y:S01]  /*1a70*/  LDS.128 R52, [UR9+0x8030] ;  /* 0x00803009ff347984 */ /* 0x000fe20008000c00 */
[----:B-1----:R-:W-:-:S03]  /*1a80*/  FFMA R60, R56, R20, RZ ;  /* 0x00000014383c7223 */ /* 0x002fc600000000ff */
[----:B------:R-:W1:Y:S01]  /*1a90*/  LDS.128 R48, [R208+0x30] ;  /* 0x00003000d0307984 */ /* 0x000e620000000c00 */
[----:B------:R-:W-:Y:S01]  /*1aa0*/  FFMA R56, R6, R18, R61 ;  /* 0x0000001206387223 */ /* 0x000fe2000000003d */
[----:B------:R-:W-:Y:S02]  /*1ab0*/  FFMA R61, R57, R21, R60 ;  /* 0x00000015393d7223 */ /* 0x000fe4000000003c */
[----:B------:R-:W-:Y:S01]  /*1ac0*/  LDS.128 R100, [UR9+0xc030] ;  /* 0x00c03009ff647984 */ /* 0x000fe20008000c00 */
[----:B------:R-:W-:Y:S01]  /*1ad0*/  FFMA R57, R7, R19, R56 ;  /* 0x0000001307397223 */ /* 0x000fe20000000038 */
[----:B------:R-:W-:Y:S02]  /*1ae0*/  FFMA R58, R58, R22, R61 ;  /* 0x000000163a3a7223 */ /* 0x000fe4000000003d */
[----:B------:R-:W-:Y:S01]  /*1af0*/  LDS.128 R64, [UR9+0x8040] ;  /* 0x00804009ff407984 */ /* 0x000fe20008000c00 */
[----:B---3--:R-:W-:Y:S01]  /*1b00*/  FFMA R56, R24, R28, R57 ;  /* 0x0000001c18387223 */ /* 0x008fe20000000039 */
[----:B------:R-:W-:-:S02]  /*1b10*/  FFMA R71, R59, R23, R58 ;  /* 0x000000173b477223 */ /* 0x000fc4000000003a */
[----:B------:R-:W-:Y:S01]  /*1b20*/  LDS.128 R60, [R208+0x40] ;  /* 0x00004000d03c7984 */ /* 0x000fe20000000c00 */
[----:B------:R-:W-:-:S03]  /*1b30*/  FFMA R69, R25, R29, R56 ;  /* 0x0000001d19457223 */ /* 0x000fc60000000038 */
[----:B------:R-:W3:Y:S01]  /*1b40*/  LDS.128 R56, [R208+0x10030] ;  /* 0x01003000d0387984 */ /* 0x000ee20000000c00 */
[----:B------:R-:W-:Y:S01]  /*1b50*/  FFMA R68, R26, R30, R69 ;  /* 0x0000001e1a447223 */ /* 0x000fe20000000045 */
[----:B----4-:R-:W-:Y:S02]  /*1b60*/  FFMA R80, R80, R32, R71 ;  /* 0x0000002050507223 */ /* 0x010fe40000000047 */
[----:B------:R-:W-:Y:S01]  /*1b70*/  LDS.128 R72, [R208+0x50] ;  /* 0x00005000d0487984 */ /* 0x000fe20000000c00 */
[----:B------:R-:W-:Y:S01]  /*1b80*/  FFMA R69, R27, R31, R68 ;  /* 0x0000001f1b457223 */ /* 0x000fe20000000044 */
[----:B------:R-:W-:Y:S02]  /*1b90*/  FFMA R81, R81, R33, R80 ;  /* 0x0000002151517223 */ /* 0x000fe40000000050 */
[----:B------:R-:W4:Y:S01]  /*1ba0*/  LDS.128 R76, [UR9+0x8050] ;  /* 0x00805009ff4c7984 */ /* 0x000f220008000c00 */
[----:B-----5:R-:W-:Y:S01]  /*1bb0*/  FFMA R68, R36, R40, R69 ;  /* 0x0000002824447223 */ /* 0x020fe20000000045 */
[----:B------:R-:W-:-:S02]  /*1bc0*/  FFMA R82, R82, R34, R81 ;  /* 0x0000002252527223 */ /* 0x000fc40000000051 */
[----:B------:R-:W-:Y:S01]  /*1bd0*/  LDS.128 R112, [UR9+0xc040] ;  /* 0x00c04009ff707984 */ /* 0x000fe20008000c00 */
[----:B------:R-:W-:Y:S01]  /*1be0*/  FFMA R81, R37, R41, R68 ;  /* 0x0000002925517223 */ /* 0x000fe20000000044 */
[----:B------:R-:W-:Y:S02]  /*1bf0*/  FFMA R83, R83, R35, R82 ;  /* 0x0000002353537223 */ /* 0x000fe40000000052 */
[----:B------:R-:W5:Y:S01]  /*1c00*/  LDS.128 R68, [R208+0x10040] ;  /* 0x01004000d0447984 */ /* 0x000f620000000c00 */
[----:B------:R-:W-:Y:S01]  /*1c10*/  FFMA R80, R38, R42, R81 ;  /* 0x0000002a26507223 */ /* 0x000fe20000000051 */
[----:B0-----:R-:W-:Y:S02]  /*1c20*/  FFMA R88, R88, R44, R83 ;  /* 0x0000002c58587223 */ /* 0x001fe40000000053 */
[----:B------:R-:W-:Y:S01]  /*1c30*/  LDS.128 R84, [UR9+0x8060] ;  /* 0x00806009ff547984 */ /* 0x000fe20008000c00 */
[----:B------:R-:W-:-:S03]  /*1c40*/  FFMA R81, R39, R43, R80 ;  /* 0x0000002b27517223 */ /* 0x000fc60000000050 */
[----:B------:R-:W-:Y:S01]  /*1c50*/  LDS.128 R124, [UR9+0xc050] ;  /* 0x00c05009ff7c7984 */ /* 0x000fe20008000c00 */
[----:B-1----:R-:W-:Y:S01]  /*1c60*/  FFMA R80, R48, R52, R81 ;  /* 0x0000003430507223 */ /* 0x002fe20000000051 */
[----:B------:R-:W-:Y:S02]  /*1c70*/  FFMA R81, R89, R45, R88 ;  /* 0x0000002d59517223 */ /* 0x000fe40000000058 */
[----:B------:R-:W-:Y:S01]  /*1c80*/  LDS.128 R96, [UR9+0x8070] ;  /* 0x00807009ff607984 */ /* 0x000fe20008000c00 */
[----:B------:R-:W-:Y:S01]  /*1c90*/  FFMA R89, R49, R53, R80 ;  /* 0x0000003531597223 */ /* 0x000fe20000000050 */
[----:B------:R-:W-:Y:S02]  /*1ca0*/  FFMA R90, R90, R46, R81 ;  /* 0x0000002e5a5a7223 */ /* 0x000fe40000000051 */
[----:B------:R-:W0:Y:S01]  /*1cb0*/  LDS.128 R80, [R208+0x60] ;  /* 0x00006000d0507984 */ /* 0x000e220000000c00 */
[----:B------:R-:W-:Y:S01]  /*1cc0*/  FFMA R92, R50, R54, R89 ;  /* 0x00000036325c7223 */ /* 0x000fe20000000059 */
[----:B------:R-:W-:-:S02]  /*1cd0*/  FFMA R95, R91, R47, R90 ;  /* 0x0000002f5b5f7223 */ /* 0x000fc4000000005a */
[----:B------:R-:W1:Y:S01]  /*1ce0*/  LDS.128 R88, [R208+0x10050] ;  /* 0x01005000d0587984 */ /* 0x000e620000000c00 */
[----:B------:R-:W-:Y:S01]  /*1cf0*/  FFMA R93, R51, R55, R92 ;  /* 0x00000037335d7223 */ /* 0x000fe2000000005c */
[----:B---3--:R-:W-:-:S03]  /*1d00*/  FFMA R100, R100, R56, R95 ;  /* 0x0000003864647223 */ /* 0x008fc6000000005f */
[----:B------:R-:W-:Y:S01]  /*1d10*/  FFMA R92, R60, R64, R93 ;  /* 0x000000403c5c7223 */ /* 0x000fe2000000005d */
[----:B------:R-:W-:Y:S01]  /*1d20*/  LDS.128 R144, [UR9+0xc060] ;  /* 0x00c06009ff907984 */ /* 0x000fe20008000c00 */
[----:B------:R-:W-:Y:S02]  /*1d30*/  FFMA R93, R101, R57, R100 ;  /* 0x00000039655d7223 */ /* 0x000fe40000000064 */
[----:B------:R-:W-:Y:S01]  /*1d40*/  FFMA R101, R61, R65, R92 ;  /* 0x000000413d657223 */ /* 0x000fe2000000005c */
[----:B------:R-:W-:Y:S01]  /*1d50*/  LDS.128 R108, [UR9+0x8080] ;  /* 0x00808009ff6c7984 */ /* 0x000fe20008000c00 */
[----:B------:R-:W-:Y:S02]  /*1d60*/  FFMA R102, R102, R58, R93 ;  /* 0x0000003a66667223 */ /* 0x000fe4000000005d */
[----:B------:R-:W-:Y:S01]  /*1d70*/  FFMA R100, R62, R66, R101 ;  /* 0x000000423e647223 */ /* 0x000fe20000000065 */
[----:B------:R-:W3:Y:S03]  /*1d80*/  LDS.128 R92, [R208+0x70] ;  /* 0x00007000d05c7984 */ /* 0x000ee60000000c00 */
[----:B------:R-:W-:Y:S01]  /*1d90*/  FFMA R101, R63, R67, R100 ;  /* 0x000000433f657223 */ /* 0x000fe20000000064 */
[----:B------:R-:W-:Y:S01]  /*1da0*/  FFMA R103, R103, R59, R102 ;  /* 0x0000003b67677223 */ /* 0x000fe20000000066 */
[----:B------:R-:W-:Y:S02]  /*1db0*/  LDS.128 R160, [UR9+0xc070] ;  /* 0x00c07009ffa07984 */ /* 0x000fe40008000c00 */
[----:B----4-:R-:W-:Y:S01]  /*1dc0*/  FFMA R104, R72, R76, R101 ;  /* 0x0000004c48687223 */ /* 0x010fe20000000065 */
[----:B-----5:R-:W-:Y:S01]  /*1dd0*/  FFMA R112, R112, R68, R103 ;  /* 0x0000004470707223 */ /* 0x020fe20000000067 */
[----:B------:R-:W-:Y:S02]  /*1de0*/  LDS.128 R168, [UR9+0xc080] ;  /* 0x00c08009ffa87984 */ /* 0x000fe40008000c00 */
[----:B------:R-:W-:-:S02]  /*1df0*/  FFMA R117, R73, R77, R104 ;  /* 0x0000004d49757223 */ /* 0x000fc40000000068 */
[----:B------:R-:W4:Y:S01]  /*1e00*/  LDS.128 R100, [R208+0x10060] ;  /* 0x01006000d0647984 */ /* 0x000f220000000c00 */
[----:B------:R-:W-:Y:S01]  /*1e10*/  FFMA R113, R113, R69, R112 ;  /* 0x0000004571717223 */ /* 0x000fe20000000070 */
[----:B------:R-:W-:Y:S02]  /*1e20*/  FFMA R112, R74, R78, R117 ;  /* 0x0000004e4a707223 */ /* 0x000fe40000000075 */
[----:B------:R-:W5:Y:S01]  /*1e30*/  LDS.128 R104, [R208+0x80] ;  /* 0x00008000d0687984 */ /* 0x000f620000000c00 */
[----:B------:R-:W-:Y:S01]  /*1e40*/  FFMA R114, R114, R70, R113 ;  /* 0x0000004672727223 */ /* 0x000fe20000000071 */
[----:B------:R-:W-:Y:S02]  /*1e50*/  FFMA R113, R75, R79, R112 ;  /* 0x0000004f4b717223 */ /* 0x000fe40000000070 */
[----:B------:R-:W-:Y:S02]  /*1e60*/  LDS.128 R116, [UR9+0x8090] ;  /* 0x00809009ff747984 */ /* 0x000fe40008000c00 */
[----:B0-----:R-:W-:Y:S01]  /*1e70*/  FFMA R112, R80, R84, R113 ;  /* 0x0000005450707223 */ /* 0x001fe20000000071 */
[----:B------:R-:W-:Y:S01]  /*1e80*/  FFMA R115, R115, R71, R114 ;  /* 0x0000004773737223 */ /* 0x000fe20000000072 */
[----:B------:R-:W-:Y:S02]  /*1e90*/  LDS.128 R140, [UR9+0x80b0] ;  /* 0x0080b009ff8c7984 */ /* 0x000fe40008000c00 */
[----:B------:R-:W-:Y:S01]  /*1ea0*/  FFMA R121, R81, R85, R112 ;  /* 0x0000005551797223 */ /* 0x000fe20000000070 */
[----:B-1----:R-:W-:Y:S01]  /*1eb0*/  FFMA R128, R124, R88, R115 ;  /* 0x000000587c807223 */ /* 0x002fe20000000073 */
[----:B------:R-:W-:Y:S02]  /*1ec0*/  LDS.128 R180, [UR9+0xc090] ;  /* 0x00c09009ffb47984 */ /* 0x000fe40008000c00 */
[----:B------:R-:W-:-:S02]  /*1ed0*/  FFMA R124, R82, R86, R121 ;  /* 0x00000056527c7223 */ /* 0x000fc40000000079 */
[----:B------:R-:W0:Y:S02]  /*1ee0*/  LDS.128 R112, [R208+0x90] ;  /* 0x00009000d0707984 */ /* 0x000e240000000c00 */
[----:B------:R-:W-:Y:S02]  /*1ef0*/  FFMA R129, R83, R87, R124 ;  /* 0x0000005753817223 */ /* 0x000fe4000000007c */
[----:B------:R-:W1:Y:S01]  /*1f00*/  LDS.128 R120, [R208+0x10070] ;  /* 0x01007000d0787984 */ /* 0x000e620000000c00 */
[----:B------:R-:W-:Y:S01]  /*1f10*/  FFMA R125, R125, R89, R128 ;  /* 0x000000597d7d7223 */ /* 0x000fe20000000080 */
[----:B---3--:R-:W-:Y:S02]  /*1f20*/  FFMA R124, R92, R96, R129 ;  /* 0x000000605c7c7223 */ /* 0x008fe40000000081 */
[----:B------:R-:W-:Y:S01]  /*1f30*/  LDS.128 R152, [UR9+0x80c0] ;  /* 0x0080c009ff987984 */ /* 0x000fe20008000c00 */
[----:B------:R-:W-:Y:S01]  /*1f40*/  FFMA R126, R126, R90, R125 ;  /* 0x0000005a7e7e7223 */ /* 0x000fe2000000007d */
[----:B------:R-:W-:-:S02]  /*1f50*/  FFMA R133, R93, R97, R124 ;  /* 0x000000615d857223 */ /* 0x000fc4000000007c */
[----:B------:R-:W-:Y:S01]  /*1f60*/  LDS.128 R128, [UR9+0x80a0] ;  /* 0x0080a009ff807984 */ /* 0x000fe20008000c00 */
[----:B------:R-:W-:Y:S01]  /*1f70*/  FFMA R135, R127, R91, R126 ;  /* 0x0000005b7f877223 */ /* 0x000fe2000000007e */
[----:B------:R-:W-:Y:S02]  /*1f80*/  FFMA R132, R94, R98, R133 ;  /* 0x000000625e847223 */ /* 0x000fe40000000085 */
[----:B------:R-:W3:Y:S02]  /*1f90*/  LDS.128 R124, [R208+0xa0] ;  /* 0x0000a000d07c7984 */ /* 0x000ee40000000c00 */
[----:B------:R-:W-:Y:S01]  /*1fa0*/  FFMA R137, R95, R99, R132 ;  /* 0x000000635f897223 */ /* 0x000fe20000000084 */
[----:B----4-:R-:W-:Y:S01]  /*1fb0*/  FFMA R144, R144, R100, R135 ;  /* 0x0000006490907223 */ /* 0x010fe20000000087 */
[----:B------:R-:W-:Y:S04]  /*1fc0*/  LDS.128 R184, [UR9+0xc0a0] ;  /* 0x00c0a009ffb87984 */ /* 0x000fe80008000c00 */
[----:B------:R-:W4:Y:S01]  /*1fd0*/  LDS.128 R132, [R208+0x10080] ;  /* 0x01008000d0847984 */ /* 0x000f220000000c00 */
[----:B-----5:R-:W-:Y:S01]  /*1fe0*/  FFMA R136, R104, R108, R137 ;  /* 0x0000006c68887223 */ /* 0x020fe20000000089 */
[----:B------:R-:W-:-:S02]  /*1ff0*/  FFMA R137, R145, R101, R144 ;  /* 0x0000006591897223 */ /* 0x000fc40000000090 */
[----:B------:R-:W-:Y:S01]  /*2000*/  LDS.128 R164, [UR9+0x80d0] ;  /* 0x0080d009ffa47984 */ /* 0x000fe20008000c00 */
[----:B------:R-:W-:Y:S01]  /*2010*/  FFMA R145, R105, R109, R136 ;  /* 0x0000006d69917223 */ /* 0x000fe20000000088 */
[----:B------:R-:W-:Y:S02]  /*2020*/  FFMA R146, R146, R102, R137 ;  /* 0x0000006692927223 */ /* 0x000fe40000000089 */
[----:B------:R-:W5:Y:S01]  /*2030*/  LDS.128 R136, [R208+0xb0] ;  /* 0x0000b000d0887984 */ /* 0x000f620000000c00 */
[----:B------:R-:W-:Y:S01]  /*2040*/  FFMA R144, R106, R110, R145 ;  /* 0x0000006e6a907223 */ /* 0x000fe20000000091 */
[----:B------:R-:W-:Y:S02]  /*2050*/  FFMA R151, R147, R103, R146 ;  /* 0x0000006793977223 */ /* 0x000fe40000000092 */
[----:B------:R-:W-:Y:S01]  /*2060*/  LDS.128 R200, [UR9+0xc0b0] ;  /* 0x00c0b009ffc87984 */ /* 0x000fe20008000c00 */
[----:B------:R-:W-:-:S03]  /*2070*/  FFMA R149, R107, R111, R144 ;  /* 0x0000006f6b957223 */ /* 0x000fc60000000090 */
[----:B------:R-:W5:Y:S01]  /*2080*/  LDS.128 R144, [R208+0x10090] ;  /* 0x01009000d0907984 */ /* 0x000f620000000c00 */
[----:B0-----:R-:W-:Y:S01]  /*2090*/  FFMA R148, R112, R116, R149 ;  /* 0x0000007470947223 */ /* 0x001fe20000000095 */
[----:B-1----:R-:W-:Y:S02]  /*20a0*/  FFMA R160, R160, R120, R151 ;  /* 0x00000078a0a07223 */ /* 0x002fe40000000097 */
        /* <DEDUP_REMOVED lines=9> */
[----:B------:R-:W1:Y:S01]  /*2140*/  LDS.128 R156, [R208+0x100a0] ;  /* 0x0100a000d09c7984 */ /* 0x000e620000000c00 */
[----:B---3--:R-:W-:-:S03]  /*2150*/  FFMA R160, R124, R128, R161 ;  /* 0x000000807ca07223 */ /* 0x008fc600000000a1 */
[----:B------:R-:W-:Y:S01]  /*2160*/  LDS.128 R196, [R208+0x100d0] ;  /* 0x0100d000d0c47984 */ /* 0x000fe20000000c00 */
[----:B------:R-:W-:Y:S01]  /*2170*/  FFMA R173, R125, R129, R160 ;  /* 0x000000817dad7223 */ /* 0x000fe200000000a0 */
[----:B----4-:R-:W-:-:S03]  /*2180*/  FFMA R172, R168, R132, R163 ;  /* 0x00000084a8ac7223 */ /* 0x010fc600000000a3 */
[----:B------:R-:W-:Y:S01]  /*2190*/  FFMA R168, R126, R130, R173 ;  /* 0x000000827ea87223 */ /* 0x000fe200000000ad */
[----:B------:R-:W3:Y:S01]  /*21a0*/  LDS.128 R160, [R208+0xd0] ;  /* 0x0000d000d0a07984 */ /* 0x000ee20000000c00 */
[----:B------:R-:W-:Y:S02]  /*21b0*/  FFMA R173, R169, R133, R172 ;  /* 0x00000085a9ad7223 */ /* 0x000fe400000000ac */
[----:B------:R-:W-:Y:S01]  /*21c0*/  FFMA R169, R127, R131, R168 ;  /* 0x000000837fa97223 */ /* 0x000fe200000000a8 */
[----:B------:R-:W-:Y:S01]  /*21d0*/  LDS.128 R188, [UR9+0x80f0] ;  /* 0x0080f009ffbc7984 */ /* 0x000fe20008000c00 */
[----:B------:R-:W-:Y:S02]  /*21e0*/  FFMA R170, R170, R134, R173 ;  /* 0x00000086aaaa7223 */ /* 0x000fe400000000ad */
[----:B-----5:R-:W-:Y:S01]  /*21f0*/  FFMA R168, R136, R140, R169 ;  /* 0x0000008c88a87223 */ /* 0x020fe200000000a9 */
[----:B------:R-:W-:Y:S01]  /*2200*/  LDS.128 R212, [UR9+0xc0f0] ;  /* 0x00c0f009ffd47984 */ /* 0x000fe20008000c00 */
[----:B------:R-:W-:-:S02]  /*2210*/  FFMA R171, R171, R135, R170 ;  /* 0x00000087abab7223 */ /* 0x000fc400000000aa */
[----:B------:R-:W-:Y:S02]  /*2220*/  FFMA R173, R137, R141, R168 ;  /* 0x0000008d89ad7223 */ /* 0x000fe400000000a8 */
[----:B------:R-:W-:Y:S02]  /*2230*/  FFMA R180, R180, R144, R171 ;  /* 0x00000090b4b47223 */ /* 0x000fe400000000ab */
[----:B------:R-:W4:Y:S01]  /*2240*/  LDS.128 R168, [R208+0x100b0] ;  /* 0x0100b000d0a87984 */ /* 0x000f220000000c00 */
[----:B------:R-:W-:Y:S01]  /*2250*/  FFMA R172, R138, R142, R173 ;  /* 0x0000008e8aac7223 */ /* 0x000fe200000000ad */
[----:B------:R-:W-:-:S03]  /*2260*/  FFMA R173, R181, R145, R180 ;  /* 0x00000091b5ad7223 */ /* 0x000fc600000000b4 */
[----:B------:R-:W-:Y:S01]  /*2270*/  FFMA R181, R139, R143, R172 ;  /* 0x0000008f8bb57223 */ /* 0x000fe200000000ac */
[----:B------:R-:W-:Y:S02]  /*2280*/  FFMA R182, R182, R146, R173 ;  /* 0x00000092b6b67223 */ /* 0x000fe400000000ad */
[----:B------:R-:W5:Y:S01]  /*2290*/  LDS.128 R172, [R208+0xe0] ;  /* 0x0000e000d0ac7984 */ /* 0x000f620000000c00 */
[----:B0-----:R-:W-:Y:S01]  /*22a0*/  FFMA R180, R148, R152, R181 ;  /* 0x0000009894b47223 */ /* 0x001fe200000000b5 */
[----:B------:R-:W-:-:S03]  /*22b0*/  FFMA R183, R183, R147, R182 ;  /* 0x00000093b7b77223 */ /* 0x000fc600000000b6 */
[----:B------:R-:W-:Y:S01]  /*22c0*/  FFMA R181, R149, R153, R180 ;  /* 0x0000009995b57223 */ /* 0x000fe200000000b4 */
[----:B-1----:R-:W-:-:S03]  /*22d0*/  FFMA R184, R184, R156, R183 ;  /* 0x0000009cb8b87223 */ /* 0x002fc600000000b7 */
[----:B------:R-:W-:Y:S01]  /*22e0*/  FFMA R180, R150, R154, R181 ;  /* 0x0000009a96b47223 */ /* 0x000fe200000000b5 */
[----:B------:R-:W-:-:S03]  /*22f0*/  FFMA R185, R185, R157, R184 ;  /* 0x0000009db9b97223 */ /* 0x000fc600000000b8 */
[----:B------:R-:W-:Y:S01]  /*2300*/  FFMA R193, R151, R155, R180 ;  /* 0x0000009b97c17223 */ /* 0x000fe200000000b4 */
[----:B------:R-:W-:Y:S01]  /*2310*/  FFMA R186, R186, R158, R185 ;  /* 0x0000009ebaba7223 */ /* 0x000fe200000000b9 */
[----:B------:R-:W0:Y:S02]  /*2320*/  LDS.128 R180, [R208+0x100c0] ;  /* 0x0100c000d0b47984 */ /* 0x000e240000000c00 */
[----:B---3--:R-:W-:Y:S01]  /*2330*/  FFMA R193, R160, R164, R193 ;  /* 0x000000a4a0c17223 */ /* 0x008fe200000000c1 */
[----:B------:R-:W-:Y:S02]  /*2340*/  FFMA R192, R187, R159, R186 ;  /* 0x0000009fbbc07223 */ /* 0x000fe400000000ba */
[----:B------:R-:W-:Y:S01]  /*2350*/  LDS.128 R184, [R208+0xf0] ;  /* 0x0000f000d0b87984 */ /* 0x000fe20000000c00 */
[----:B------:R-:W-:-:S04]  /*2360*/  FFMA R193, R161, R165, R193 ;  /* 0x000000a5a1c17223 */ /* 0x000fc800000000c1 */
[----:B------:R-:W-:Y:S01]  /*2370*/  FFMA R193, R162, R166, R193 ;  /* 0x000000a6a2c17223 */ /* 0x000fe200000000c1 */
[----:B----4-:R-:W-:-:S03]  /*2380*/  FFMA R192, R200, R168, R192 ;  /* 0x000000a8c8c07223 */ /* 0x010fc600000000c0 */
[----:B------:R-:W-:Y:S01]  /*2390*/  FFMA R193, R163, R167, R193 ;  /* 0x000000a7a3c17223 */ /* 0x000fe200000000c1 */
[----:B------:R-:W-:-:S04]  /*23a0*/  FFMA R192, R201, R169, R192 ;  /* 0x000000a9c9c07223 */ /* 0x000fc800000000c0 */
[----:B------:R-:W-:Y:S01]  /*23b0*/  FFMA R202, R202, R170, R192 ;  /* 0x000000aacaca7223 */ /* 0x000fe200000000c0 */
[----:B-----5:R-:W-:Y:S02]  /*23c0*/  FFMA R200, R172, R176, R193 ;  /* 0x000000b0acc87223 */ /* 0x020fe400000000c1 */
[----:B------:R-:W1:Y:S01]  /*23d0*/  LDS.128 R192, [UR9+0xc0d0] ;  /* 0x00c0d009ffc07984 */ /* 0x000e620008000c00 */
[----:B------:R-:W-:-:S04]  /*23e0*/  FFMA R202, R203, R171, R202 ;  /* 0x000000abcbca7223 */ /* 0x000fc800000000ca */
[----:B0-----:R-:W-:-:S04]  /*23f0*/  FFMA R202, R204, R180, R202 ;  /* 0x000000b4ccca7223 */ /* 0x001fc800000000ca */
[----:B------:R-:W-:-:S04]  /*2400*/  FFMA R202, R205, R181, R202 ;  /* 0x000000b5cdca7223 */ /* 0x000fc800000000ca */
[----:B------:R-:W-:-:S04]  /*2410*/  FFMA R202, R206, R182, R202 ;  /* 0x000000b6ceca7223 */ /* 0x000fc800000000ca */
[----:B------:R-:W-:Y:S01]  /*2420*/  FFMA R210, R207, R183, R202 ;  /* 0x000000b7cfd27223 */ /* 0x000fe200000000ca */
[----:B------:R-:W-:Y:S01]  /*2430*/  FFMA R200, R173, R177, R200 ;  /* 0x000000b1adc87223 */ /* 0x000fe200000000c8 */
[----:B------:R-:W-:Y:S02]  /*2440*/  LDS.128 R204, [R208+0x100e0] ;  /* 0x0100e000d0cc7984 */ /* 0x000fe40000000c00 */
[----:B-1----:R-:W-:-:S04]  /*2450*/  FFMA R192, R192, R196, R210 ;  /* 0x000000c4c0c07223 */ /* 0x002fc800000000d2 */
[----:B------:R-:W-:-:S04]  /*2460*/  FFMA R193, R193, R197, R192 ;  /* 0x000000c5c1c17223 */ /* 0x000fc800000000c0 */
[----:B------:R-:W-:-:S04]  /*2470*/  FFMA R193, R194, R198, R193 ;  /* 0x000000c6c2c17223 */ /* 0x000fc800000000c1 */
[----:B------:R-:W-:Y:S02]  /*2480*/  FFMA R193, R195, R199, R193 ;  /* 0x000000c7c3c17223 */ /* 0x000fe400000000c1 */
[----:B------:R-:W3:Y:S01]  /*2490*/  LDL R195, [R1+0x48] ;  /* 0x0000480001c37983 */ /* 0x000ee20000100800 */
[----:B------:R-:W-:-:S04]  /*24a0*/  FFMA R200, R174, R178, R200 ;  /* 0x000000b2aec87223 */ /* 0x000fc800000000c8 */
[----:B------:R-:W-:-:S04]  /*24b0*/  FFMA R200, R175, R179, R200 ;  /* 0x000000b3afc87223 */ /* 0x000fc800000000c8 */
[----:B------:R-:W-:-:S04]  /*24c0*/  FFMA R200, R184, R188, R200 ;  /* 0x000000bcb8c87223 */ /* 0x000fc800000000c8 */
[----:B------:R-:W-:-:S04]  /*24d0*/  FFMA R200, R185, R189, R200 ;  /* 0x000000bdb9c87223 */ /* 0x000fc800000000c8 */
[----:B------:R-:W-:Y:S02]  /*24e0*/  FFMA R209, R186, R190, R200 ;  /* 0x000000bebad17223 */ /* 0x000fe400000000c8 */
[----:B------:R-:W0:Y:S02]  /*24f0*/  LDS.128 R200, [UR9+0xc0e0] ;  /* 0x00c0e009ffc87984 */ /* 0x000e240008000c00 */
[----:B------:R-:W-:-:S04]  /*2500*/  FFMA R209, R187, R191, R209 ;  /* 0x000000bfbbd17223 */ /* 0x000fc800000000d1 */
[----:B--2---:R-:W-:Y:S02]  /*2510*/  FFMA R192, R209, UR29, -R211 ;  /* 0x0000001dd1c07c23 */ /* 0x004fe400080008d3 */
[----:B------:R-:W1:Y:S02]  /*2520*/  LDS.128 R208, [R208+0x100f0] ;  /* 0x0100f000d0d07984 */ /* 0x000e640000000c00 */
[----:B------:R-:W-:-:S05]  /*2530*/  FMUL R192, R192, 1.4426950216293334961 ;  /* 0x3fb8aa3bc0c07820 */ /* 0x000fca0000400000 */
[----:B------:R-:W-:Y:S02]  /*2540*/  FSETP.GEU.AND P0, PT, R192, -126, PT ;  /* 0xc2fc0000c000780b */ /* 0x000fe40003f0e000 */
[----:B------:R-:W-:Y:S01]  /*2550*/  R2UR UR9, R228 ;  /* 0x00000000e40972ca */ /* 0x000fe200000e0000 */
[----:B------:R-:W-:Y:S01]  /*2560*/  USHF.L.U32 UR16, UR6, 0x6, URZ ;  /* 0x0000000606107899 */ /* 0x000fe200080006ff */
[----:B------:R-:W2:Y:S09]  /*2570*/  LDL.LU R228, [R1+0x28] ;  /* 0x0000280001e47983 */ /* 0x000eb20000300800 */
[----:B------:R-:W-:Y:S01]  /*2580*/  @!P0 FMUL R192, R192, 0.5 ;  /* 0x3f000000c0c08820 */ /* 0x000fe20000400000 */
[----:B0-----:R-:W-:-:S04]  /*2590*/  FFMA R193, R200, R204, R193 ;  /* 0x000000ccc8c17223 */ /* 0x001fc800000000c1 */
[----:B------:R-:W-:-:S04]  /*25a0*/  FFMA R193, R201, R205, R193 ;  /* 0x000000cdc9c17223 */ /* 0x000fc800000000c1 */
[----:B------:R-:W-:Y:S01]  /*25b0*/  FFMA R193, R202, R206, R193 ;  /* 0x000000cecac17223 */ /* 0x000fe200000000c1 */
[----:B------:R-:W0:Y:S03]  /*25c0*/  MUFU.EX2 R192, R192 ;  /* 0x000000c000c07308 */ /* 0x000e260000000800 */
[----:B------:R-:W-:Y:S01]  /*25d0*/  FFMA R193, R203, R207, R193 ;  /* 0x000000cfcbc17223 */ /* 0x000fe200000000c1 */
[----:B------:R-:W-:-:S03]  /*25e0*/  UIADD3 UR9, UPT, UPT, UR25, UR9, URZ ;  /* 0x0000000919097290 */ /* 0x000fc6000fffe0ff */
[----:B-1----:R-:W-:Y:S01]  /*25f0*/  FFMA R193, R212, R208, R193 ;  /* 0x000000d0d4c17223 */ /* 0x002fe200000000c1 */
[----:B------:R-:W-:-:S03]  /*2600*/  UIMAD UR9, UR9, UR30, URZ ;  /* 0x0000001e090972a4 */ /* 0x000fc6000f8e02ff */
[----:B------:R-:W-:Y:S01]  /*2610*/  FFMA R193, R213, R209, R193 ;  /* 0x000000d1d5c17223 */ /* 0x000fe200000000c1 */
[----:B------:R-:W-:-:S03]  /*2620*/  USHF.L.U32 UR9, UR9, 0x6, URZ ;  /* 0x0000000609097899 */ /* 0x000fc600080006ff */
[----:B------:R-:W-:Y:S01]  /*2630*/  FFMA R193, R214, R210, R193 ;  /* 0x000000d2d6c17223 */ /* 0x000fe200000000c1 */
[----:B------:R-:W-:Y:S01]  /*2640*/  UIADD3 UR14, UP0, UPT, UR16, UR9, URZ ;  /* 0x00000009100e7290 */ /* 0x000fe2000ff1e0ff */
[----:B0-----:R-:W-:Y:S01]  /*2650*/  @!P0 FMUL R192, R192, R192 ;  /* 0x000000c0c0c08220 */ /* 0x001fe20000400000 */
[----:B------:R-:W4:Y:S01]  /*2660*/  LDL.LU R214, [R1+0x2c] ;  /* 0x00002c0001d67983 */ /* 0x000f220000300800 */
[----:B------:R-:W-:Y:S01]  /*2670*/  FFMA R215, R215, R211, R193 ;  /* 0x000000d3d7d77223 */ /* 0x000fe200000000c1 */
[----:B------:R-:W-:Y:S02]  /*2680*/  ULEA.HI.X.SX32 UR15, UR9, URZ, 0x1, UP0 ;  /* 0x000000ff090f7291 */ /* 0x000fe400080f0eff */
[----:B------:R-:W-:Y:S01]  /*2690*/  ULEA UR10, UP0, UR14, UR22, 0x2 ;  /* 0x000000160e0a7291 */ /* 0x000fe2000f8010ff */
[C---:B------:R-:W-:Y:S01]  /*26a0*/  FMUL R193, R192.reuse, R58 ;  /* 0x0000003ac0c17220 */ /* 0x040fe20000400000 */
[C---:B------:R-:W-:Y:S01]  /*26b0*/  FMUL R194, R192.reuse, R59 ;  /* 0x0000003bc0c27220 */ /* 0x040fe20000400000 */
[C---:B------:R-:W-:Y:S01]  /*26c0*/  FMUL R20, R192.reuse, R20 ;  /* 0x00000014c0147220 */ /* 0x040fe20000400000 */
[----:B------:R-:W-:Y:S01]  /*26d0*/  ULEA.HI.X UR11, UR14, UR23, UR15, 0x2, UP0 ;  /* 0x000000170e0b7291 */ /* 0x000fe200080f140f */
[C---:B------:R-:W-:Y:S01]  /*26e0*/  FMUL R21, R192.reuse, R21 ;  /* 0x00000015c0157220 */ /* 0x040fe20000400000 */
[----:B------:R-:W-:Y:S01]  /*26f0*/  MOV R58, UR10 ;  /* 0x0000000a003a7c02 */ /* 0x000fe20008000f00 */
[----:B------:R-:W-:Y:S01]  /*2700*/  UIADD3 UR10, UPT, UPT, UR9, 0x10, URZ ;  /* 0x00000010090a7890 */ /* 0x000fe2000fffe0ff */
[C---:B------:R-:W-:Y:S01]  /*2710*/  FMUL R22, R192.reuse, R22 ;  /* 0x00000016c0167220 */ /* 0x040fe20000400000 */
[C---:B------:R-:W-:Y:S01]  /*2720*/  FMUL R23, R192.reuse, R23 ;  /* 0x00000017c0177220 */ /* 0x040fe20000400000 */
[----:B------:R-:W-:Y:S01]  /*2730*/  MOV R59, UR11 ;  /* 0x0000000b003b7c02 */ /* 0x000fe20008000f00 */
[----:B------:R-:W-:Y:S01]  /*2740*/  UIADD3 UR12, UP0, UPT, UR16, UR10, URZ ;  /* 0x0000000a100c7290 */ /* 0x000fe2000ff1e0ff */
[C---:B------:R-:W-:Y:S01]  /*2750*/  FMUL R32, R192.reuse, R32 ;  /* 0x00000020c0207220 */ /* 0x040fe20000400000 */
[C---:B------:R-:W-:Y:S01]  /*2760*/  FMUL R33, R192.reuse, R33 ;  /* 0x00000021c0217220 */ /* 0x040fe20000400000 */
[C---:B------:R-:W-:Y:S01]  /*2770*/  FMUL R34, R192.reuse, R34 ;  /* 0x00000022c0227220 */ /* 0x040fe20000400000 */
[----:B------:R-:W-:Y:S01]  /*2780*/  ULEA.HI.X.SX32 UR13, UR10, URZ, 0x1, UP0 ;  /* 0x000000ff0a0d7291 */ /* 0x000fe200080f0eff */
[C---:B------:R-:W-:Y:S01]  /*2790*/  FMUL R35, R192.reuse, R35 ;  /* 0x00000023c0237220 */ /* 0x040fe20000400000 */
[----:B------:R-:W-:Y:S01]  /*27a0*/  ULEA UR10, UP0, UR12, UR22, 0x2 ;  /* 0x000000160c0a7291 */ /* 0x000fe2000f8010ff */
[----:B------:R-:W5:Y:S03]  /*27b0*/  LDL.LU R213, [R1+0x30] ;  /* 0x0000300001d57983 */ /* 0x000f660000300800 */
[----:B------:R-:W-:Y:S01]  /*27c0*/  ULEA.HI.X UR11, UR12, UR23, UR13, 0x2, UP0 ;  /* 0x000000170c0b7291 */ /* 0x000fe200080f140d */
[C---:B------:R-:W-:Y:S01]  /*27d0*/  FMUL R44, R192.reuse, R44 ;  /* 0x0000002cc02c7220 */ /* 0x040fe20000400000 */
[----:B------:R-:W5:Y:S01]  /*27e0*/  LDL.LU R212, [R1+0x34] ;  /* 0x0000340001d47983 */ /* 0x000f620000300800 */
[C---:B------:R-:W-:Y:S01]  /*27f0*/  FMUL R45, R192.reuse, R45 ;  /* 0x0000002dc02d7220 */ /* 0x040fe20000400000 */
[----:B------:R-:W-:-:S02]  /*2800*/  FMUL R46, R192, R46 ;  /* 0x0000002ec02e7220 */ /* 0x000fc40000400000 */
[----:B------:R-:W5:Y:S01]  /*2810*/  LDL.LU R203, [R1+0x38] ;  /* 0x0000380001cb7983 */ /* 0x000f620000300800 */
[C---:B------:R-:W-:Y:S01]  /*2820*/  FMUL R47, R192.reuse, R47 ;  /* 0x0000002fc02f7220 */ /* 0x040fe20000400000 */
[C---:B------:R-:W-:Y:S02]  /*2830*/  FMUL R56, R192.reuse, R56 ;  /* 0x00000038c0387220 */ /* 0x040fe40000400000 */
[----:B------:R-:W5:Y:S01]  /*2840*/  LDL.LU R202, [R1+0x3c] ;  /* 0x00003c0001ca7983 */ /* 0x000f620000300800 */
[C---:B------:R-:W-:Y:S01]  /*2850*/  FMUL R57, R192.reuse, R57 ;  /* 0x00000039c0397220 */ /* 0x040fe20000400000 */
[C---:B------:R-:W-:Y:S01]  /*2860*/  FMUL R68, R192.reuse, R68 ;  /* 0x00000044c0447220 */ /* 0x040fe20000400000 */
[C---:B------:R-:W-:Y:S01]  /*2870*/  FMUL R69, R192.reuse, R69 ;  /* 0x00000045c0457220 */ /* 0x040fe20000400000 */
[----:B------:R-:W5:Y:S01]  /*2880*/  LDL.LU R201, [R1+0x40] ;  /* 0x0000400001c97983 */ /* 0x000f620000300800 */
[C---:B------:R-:W-:Y:S01]  /*2890*/  FMUL R70, R192.reuse, R70 ;  /* 0x00000046c0467220 */ /* 0x040fe20000400000 */
        /* <DEDUP_REMOVED lines=44> */
[----:B------:R-:W-:Y:S01]  /*2b60*/  FMUL R210, R192, R210 ;  /* 0x000000d2c0d27220 */ /* 0x000fe20000400000 */
[----:B---3--:R-:W-:-:S04]  /*2b70*/  FADD R215, R215, -R195 ;  /* 0x800000c3d7d77221 */ /* 0x008fc80000000000 */
[C---:B------:R-:W-:Y:S01]  /*2b80*/  FMUL R195, R192.reuse, R215 ;  /* 0x000000d7c0c37220 */ /* 0x040fe20000400000 */
[----:B------:R-:W-:Y:S01]  /*2b90*/  FMUL R192, R192, R211 ;  /* 0x000000d3c0c07220 */ /* 0x000fe20000400000 */
[----:B------:R-:W3:Y:S02]  /*2ba0*/  LDL.LU R215, [R1+0x24] ;  /* 0x0000240001d77983 */ /* 0x000ee40000300800 */
[----:B------:R-:W-:Y:S02]  /*2bb0*/  FMUL R195, R195, UR29 ;  /* 0x0000001dc3c37c20 */ /* 0x000fe40008400000 */
[----:B------:R-:W2:Y:S02]  /*2bc0*/  LDL.LU R211, [R1+0x20] ;  /* 0x0000200001d37983 */ /* 0x000ea40000300800 */
[-C--:B------:R-:W-:Y:S01]  /*2bd0*/  FMUL R4, R4, R195.reuse ;  /* 0x000000c304047220 */ /* 0x080fe20000400000 */
[-C--:B------:R-:W-:Y:S01]  /*2be0*/  FMUL R5, R5, R195.reuse ;  /* 0x000000c305057220 */ /* 0x080fe20000400000 */
[-C--:B------:R-:W-:Y:S01]  /*2bf0*/  FMUL R6, R6, R195.reuse ;  /* 0x000000c306067220 */ /* 0x080fe20000400000 */
[-C--:B------:R-:W-:Y:S01]  /*2c00*/  FMUL R7, R7, R195.reuse ;  /* 0x000000c307077220 */ /* 0x080fe20000400000 */
[-C--:B------:R-:W-:Y:S01]  /*2c10*/  FMUL R24, R24, R195.reuse ;  /* 0x000000c318187220 */ /* 0x080fe20000400000 */
[----:B------:R0:W-:Y:S01]  /*2c20*/  REDG.E.ADD.F32.FTZ.RN.STRONG.GPU desc[UR18][R58.64], R4 ;  /* 0x000000043a0079a6 */ /* 0x0001e2000c12f312 */
[-C--:B------:R-:W-:Y:S01]  /*2c30*/  FMUL R25, R25, R195.reuse ;  /* 0x000000c319197220 */ /* 0x080fe20000400000 */
[-C--:B------:R-:W-:Y:S01]  /*2c40*/  FMUL R26, R26, R195.reuse ;  /* 0x000000c31a1a7220 */ /* 0x080fe20000400000 */
[-C--:B------:R-:W-:Y:S01]  /*2c50*/  FMUL R27, R27, R195.reuse ;  /* 0x000000c31b1b7220 */ /* 0x080fe20000400000 */
[----:B------:R1:W-:Y:S01]  /*2c60*/  REDG.E.ADD.F32.FTZ.RN.STRONG.GPU desc[UR18][R58.64+0x4], R5 ;  /* 0x000004053a0079a6 */ /* 0x0003e2000c12f312 */
[-C--:B------:R-:W-:Y:S01]  /*2c70*/  FMUL R36, R36, R195.reuse ;  /* 0x000000c324247220 */ /* 0x080fe20000400000 */
[----:B------:R-:W-:-:S02]  /*2c80*/  FMUL R37, R37, R195 ;  /* 0x000000c325257220 */ /* 0x000fc40000400000 */
[----:B------:R4:W-:Y:S01]  /*2c90*/  REDG.E.ADD.F32.FTZ.RN.STRONG.GPU desc[UR18][R58.64+0x8], R6 ;  /* 0x000008063a0079a6 */ /* 0x0009e2000c12f312 */
[----:B------:R-:W-:-:S03]  /*2ca0*/  FMUL R38, R38, R195 ;  /* 0x000000c326267220 */ /* 0x000fc60000400000 */
[----:B------:R4:W-:Y:S01]  /*2cb0*/  REDG.E.ADD.F32.FTZ.RN.STRONG.GPU desc[UR18][R58.64+0xc], R7 ;  /* 0x00000c073a0079a6 */ /* 0x0009e2000c12f312 */
[----:B------:R-:W-:-:S03]  /*2cc0*/  FMUL R39, R39, R195 ;  /* 0x000000c327277220 */ /* 0x000fc60000400000 */
[----:B------:R-:W-:Y:S01]  /*2cd0*/  REDG.E.ADD.F32.FTZ.RN.STRONG.GPU desc[UR18][R58.64+0x10], R24 ;  /* 0x000010183a0079a6 */ /* 0x000fe2000c12f312 */
[-C--:B------:R-:W-:Y:S01]  /*2ce0*/  FMUL R48, R48, R195.reuse ;  /* 0x000000c330307220 */ /* 0x080fe20000400000 */
[----:B0-----:R-:W-:Y:S02]  /*2cf0*/  MOV R4, UR10 ;  /* 0x0000000a00047c02 */ /* 0x001fe40008000f00 */
[----:B------:R-:W-:Y:S01]  /*2d00*/  REDG.E.ADD.F32.FTZ.RN.STRONG.GPU desc[UR18][R58.64+0x14], R25 ;  /* 0x000014193a0079a6 */ /* 0x000fe2000c12f312 */
[-C--:B------:R-:W-:Y:S01]  /*2d10*/  FMUL R49, R49, R195.reuse ;  /* 0x000000c331317220 */ /* 0x080fe20000400000 */
[----:B------:R-:W-:Y:S02]  /*2d20*/  UIADD3 UR10, UPT, UPT, UR9, 0x20, URZ ;  /* 0x00000020090a7890 */ /* 0x000fe4000fffe0ff */
[----:B------:R-:W-:Y:S01]  /*2d30*/  REDG.E.ADD.F32.FTZ.RN.STRONG.GPU desc[UR18][R58.64+0x18], R26 ;  /* 0x0000181a3a0079a6 */ /* 0x000fe2000c12f312 */
[----:B------:R-:W-:-:S03]  /*2d40*/  FMUL R50, R50, R195 ;  /* 0x000000c332327220 */ /* 0x000fc60000400000 */
[----:B------:R-:W-:Y:S01]  /*2d50*/  REDG.E.ADD.F32.FTZ.RN.STRONG.GPU desc[UR18][R58.64+0x1c], R27 ;  /* 0x00001c1b3a0079a6 */ /* 0x000fe2000c12f312 */
[----:B------:R-:W-:-:S03]  /*2d60*/  FMUL R51, R51, R195 ;  /* 0x000000c333337220 */ /* 0x000fc60000400000 */
[----:B------:R-:W-:Y:S01]  /*2d70*/  REDG.E.ADD.F32.FTZ.RN.STRONG.GPU desc[UR18][R58.64+0x20], R36 ;  /* 0x000020243a0079a6 */ /* 0x000fe2000c12f312 */
[-C--:B------:R-:W-:Y:S01]  /*2d80*/  FMUL R60, R60, R195.reuse ;  /* 0x000000c33c3c7220 */ /* 0x080fe20000400000 */
[----:B-1----:R-:W-:Y:S02]  /*2d90*/  MOV R5, UR11 ;  /* 0x0000000b00057c02 */ /* 0x002fe40008000f00 */
[----:B------:R-:W-:Y:S01]  /*2da0*/  REDG.E.ADD.F32.FTZ.RN.STRONG.GPU desc[UR18][R58.64+0x24], R37 ;  /* 0x000024253a0079a6 */ /* 0x000fe2000c12f312 */
[-C--:B------:R-:W-:Y:S01]  /*2db0*/  FMUL R61, R61, R195.reuse ;  /* 0x000000c33d3d7220 */ /* 0x080fe20000400000 */
[----:B------:R-:W-:Y:S02]  /*2dc0*/  UIADD3 UR11, UP0, UPT, UR16, UR10, URZ ;  /* 0x0000000a100b7290 */ /* 0x000fe4000ff1e0ff */
[----:B------:R-:W-:Y:S01]  /*2dd0*/  REDG.E.ADD.F32.FTZ.RN.STRONG.GPU desc[UR18][R58.64+0x28], R38 ;  /* 0x000028263a0079a6 */ /* 0x000fe2000c12f312 */
[----:B------:R-:W-:-:S03]  /*2de0*/  FMUL R62, R62, R195 ;  /* 0x000000c33e3e7220 */ /* 0x000fc60000400000 */
[----:B------:R-:W-:Y:S01]  /*2df0*/  REDG.E.ADD.F32.FTZ.RN.STRONG.GPU desc[UR18][R58.64+0x2c], R39 ;  /* 0x00002c273a0079a6 */ /* 0x000fe2000c12f312 */
[----:B------:R-:W-:-:S03]  /*2e00*/  FMUL R63, R63, R195 ;  /* 0x000000c33f3f7220 */ /* 0x000fc60000400000 */
[----:B------:R-:W-:Y:S01]  /*2e10*/  REDG.E.ADD.F32.FTZ.RN.STRONG.GPU desc[UR18][R58.64+0x30], R48 ;  /* 0x000030303a0079a6 */ /* 0x000fe2000c12f312 */
[----:B------:R-:W-:-:S03]  /*2e20*/  FMUL R72, R72, R195 ;  /* 0x000000c348487220 */ /* 0x000fc60000400000 */
[----:B------:R-:W-:Y:S01]  /*2e30*/  REDG.E.ADD.F32.FTZ.RN.STRONG.GPU desc[UR18][R58.64+0x34], R49 ;  /* 0x000034313a0079a6 */ /* 0x000fe2000c12f312 */
[-C--:B------:R-:W-:Y:S01]  /*2e40*/  FMUL R73, R73, R195.reuse ;  /* 0x000000c349497220 */ /* 0x080fe20000400000 */
[----:B------:R-:W-:Y:S02]  /*2e50*/  ULEA.HI.X.SX32 UR10, UR10, URZ, 0x1, UP0 ;  /* 0x000000ff0a0a7291 */ /* 0x000fe400080f0eff */
[----:B------:R-:W-:Y:S01]  /*2e60*/  REDG.E.ADD.F32.FTZ.RN.STRONG.GPU desc[UR18][R58.64+0x38], R50 ;  /* 0x000038323a0079a6 */ /* 0x000fe2000c12f312 */
[-C--:B------:R-:W-:Y:S01]  /*2e70*/  FMUL R74, R74, R195.reuse ;  /* 0x000000c34a4a7220 */ /* 0x080fe20000400000 */
[----:B------:R-:W-:Y:S02]  /*2e80*/  ULEA UR26, UP0, UR11, UR22, 0x2 ;  /* 0x000000160b1a7291 */ /* 0x000fe4000f8010ff */
        /* <DEDUP_REMOVED lines=8> */
[----:B------:R-:W-:Y:S02]  /*2f10*/  ULEA.HI.X UR27, UR11, UR23, UR10, 0x2, UP0 ;  /* 0x000000170b1b7291 */ /* 0x000fe400080f140a */
[----:B------:R-:W-:Y:S01]  /*2f20*/  REDG.E.ADD.F32.FTZ.RN.STRONG.GPU desc[UR18][R4.64+0xc], R63 ;  /* 0x00000c3f040079a6 */ /* 0x000fe2000c12f312 */
[----:B------:R-:W-:-:S03]  /*2f30*/  FMUL R83, R83, R195 ;  /* 0x000000c353537220 */ /* 0x000fc60000400000 */
[----:B------:R-:W-:Y:S01]  /*2f40*/  REDG.E.ADD.F32.FTZ.RN.STRONG.GPU desc[UR18][R4.64+0x10], R72 ;  /* 0x00001048040079a6 */ /* 0x000fe2000c12f312 */
[----:B------:R-:W-:-:S03]  /*2f50*/  FMUL R92, R92, R195 ;  /* 0x000000c35c5c7220 */ /* 0x000fc60000400000 */
        /* <DEDUP_REMOVED lines=9> */
[----:B----4-:R-:W-:Y:S02]  /*2ff0*/  MOV R6, UR26 ;  /* 0x0000001a00067c02 */ /* 0x010fe40008000f00 */
[----:B------:R-:W-:Y:S01]  /*3000*/  REDG.E.ADD.F32.FTZ.RN.STRONG.GPU desc[UR18][R4.64+0x24], R81 ;  /* 0x00002451040079a6 */ /* 0x000fe2000c12f312 */
[----:B------:R-:W-:Y:S01]  /*3010*/  MOV R7, UR27 ;  /* 0x0000001b00077c02 */ /* 0x000fe20008000f00 */
[-C--:B------:R-:W-:Y:S02]  /*3020*/  FMUL R105, R105, R195.reuse ;  /* 0x000000c369697220 */ /* 0x080fe40000400000 */
[----:B------:R-:W-:Y:S01]  /*3030*/  REDG.E.ADD.F32.FTZ.RN.STRONG.GPU desc[UR18][R4.64+0x28], R82 ;  /* 0x00002852040079a6 */ /* 0x000fe2000c12f312 */
[----:B------:R-:W-:Y:S01]  /*3040*/  UIADD3 UR16, UP0, UPT, UR16, UR9, URZ ;  /* 0x0000000910107290 */ /* 0x000fe2000ff1e0ff */
[----:B------:R-:W-:-:S02]  /*3050*/  FMUL R106, R106, R195 ;  /* 0x000000c36a6a7220 */ /* 0x000fc40000400000 */
        /* <DEDUP_REMOVED lines=10> */
[----:B------:R0:W-:Y:S01]  /*3100*/  REDG.E.ADD.F32.FTZ.RN.STRONG.GPU desc[UR18][R4.64+0x3c], R95 ;  /* 0x00003c5f040079a6 */ /* 0x0001e2000c12f312 */
        /* <DEDUP_REMOVED lines=20> */
[----:B0-----:R-:W-:Y:S02]  /*3250*/  MOV R4, UR26 ;  /* 0x0000001a00047c02 */ /* 0x001fe40008000f00 */
[----:B------:R-:W-:Y:S01]  /*3260*/  REDG.E.ADD.F32.FTZ.RN.STRONG.GPU desc[UR18][R6.64+0x24], R125 ;  /* 0x0000247d060079a6 */ /* 0x000fe2000c12f312 */
[----:B------:R-:W-:Y:S01]  /*3270*/  MOV R5, UR27 ;  /* 0x0000001b00057c02 */ /* 0x000fe20008000f00 */
[-C--:B------:R-:W-:Y:S02]  /*3280*/  FMUL R149, R149, R195.reuse ;  /* 0x000000c395957220 */ /* 0x080fe40000400000 */
        /* <DEDUP_REMOVED lines=31> */
[----:B0-----:R-:W-:-:S03]  /*3480*/  MOV R6, UR26 ;  /* 0x0000001a00067c02 */ /* 0x001fc60008000f00 */
[----:B------:R-:W-:Y:S01]  /*3490*/  REDG.E.ADD.F32.FTZ.RN.STRONG.GPU desc[UR18][R4.64+0x24], R173 ;  /* 0x000024ad040079a6 */ /* 0x000fe2000c12f312 */
[----:B------:R-:W-:-:S03]  /*34a0*/  MOV R7, UR14 ;  /* 0x0000000e00077c02 */ /* 0x000fc60008000f00 */
[----:B------:R-:W-:Y:S04]  /*34b0*/  REDG.E.ADD.F32.FTZ.RN.STRONG.GPU desc[UR18][R4.64+0x28], R174 ;  /* 0x000028ae040079a6 */ /* 0x000fe8000c12f312 */
[----:B------:R-:W-:Y:S04]  /*34c0*/  REDG.E.ADD.F32.FTZ.RN.STRONG.GPU desc[UR18][R4.64+0x2c], R175 ;  /* 0x00002caf040079a6 */ /* 0x000fe8000c12f312 */
[----:B------:R-:W-:Y:S04]  /*34d0*/  REDG.E.ADD.F32.FTZ.RN.STRONG.GPU desc[UR18][R4.64+0x30], R184 ;  /* 0x000030b8040079a6 */ /* 0x000fe8000c12f312 */
[----:B------:R-:W-:Y:S01]  /*34e0*/  REDG.E.ADD.F32.FTZ.RN.STRONG.GPU desc[UR18][R4.64+0x34], R185 ;  /* 0x000034b9040079a6 */ /* 0x000fe2000c12f312 */
[----:B------:R-:W-:-:S03]  /*34f0*/  ULEA UR14, UP0, UR12, UR20, 0x2 ;  /* 0x000000140c0e7291 */ /* 0x000fc6000f8010ff */
[----:B------:R-:W-:Y:S04]  /*3500*/  REDG.E.ADD.F32.FTZ.RN.STRONG.GPU desc[UR18][R4.64+0x38], R186 ;  /* 0x000038ba040079a6 */ /* 0x000fe8000c12f312 */
[----:B------:R0:W-:Y:S04]  /*3510*/  REDG.E.ADD.F32.FTZ.RN.STRONG.GPU desc[UR18][R4.64+0x3c], R187 ;  /* 0x00003cbb040079a6 */ /* 0x0001e8000c12f312 */
[----:B------:R-:W-:Y:S04]  /*3520*/  REDG.E.ADD.F32.FTZ.RN.STRONG.GPU desc[UR18][R6.64], R20 ;  /* 0x00000014060079a6 */ /* 0x000fe8000c12f312 */
[----:B------:R-:W-:Y:S01]  /*3530*/  REDG.E.ADD.F32.FTZ.RN.STRONG.GPU desc[UR18][R6.64+0x4], R21 ;  /* 0x00000415060079a6 */ /* 0x000fe2000c12f312 */
[----:B------:R-:W-:-:S03]  /*3540*/  ULEA.HI.X UR12, UR12, UR21, UR13, 0x2, UP0 ;  /* 0x000000150c0c7291 */ /* 0x000fc600080f140d */
[----:B------:R-:W-:Y:S04]  /*3550*/  REDG.E.ADD.F32.FTZ.RN.STRONG.GPU desc[UR18][R6.64+0x8], R22 ;  /* 0x00000816060079a6 */ /* 0x000fe8000c12f312 */
[----:B------:R-:W-:Y:S04]  /*3560*/  REDG.E.ADD.F32.FTZ.RN.STRONG.GPU desc[UR18][R6.64+0xc], R23 ;  /* 0x00000c17060079a6 */ /* 0x000fe8000c12f312 */
[----:B------:R-:W-:Y:S04]  /*3570*/  REDG.E.ADD.F32.FTZ.RN.STRONG.GPU desc[UR18][R6.64+0x10], R32 ;  /* 0x00001020060079a6 */ /* 0x000fe8000c12f312 */
[----:B------:R-:W-:Y:S04]  /*3580*/  REDG.E.ADD.F32.FTZ.RN.STRONG.GPU desc[UR18][R6.64+0x14], R33 ;  /* 0x00001421060079a6 */ /* 0x000fe8000c12f312 */
[----:B------:R-:W-:Y:S04]  /*3590*/  REDG.E.ADD.F32.FTZ.RN.STRONG.GPU desc[UR18][R6.64+0x18], R34 ;  /* 0x00001822060079a6 */ /* 0x000fe8000c12f312 */
[----:B------:R-:W-:Y:S01]  /*35a0*/  REDG.E.ADD.F32.FTZ.RN.STRONG.GPU desc[UR18][R6.64+0x1c], R35 ;  /* 0x00001c23060079a6 */ /* 0x000fe2000c12f312 */
[----:B0-----:R-:W-:-:S03]  /*35b0*/  MOV R4, UR14 ;  /* 0x0000000e00047c02 */ /* 0x001fc60008000f00 */
[----:B------:R-:W-:Y:S01]  /*35c0*/  REDG.E.ADD.F32.FTZ.RN.STRONG.GPU desc[UR18][R6.64+0x20], R44 ;  /* 0x0000202c060079a6 */ /* 0x000fe2000c12f312 */
[----:B------:R-:W-:-:S03]  /*35d0*/  MOV R5, UR12 ;  /* 0x0000000c00057c02 */ /* 0x000fc60008000f00 */
[----:B------:R-:W-:Y:S04]  /*35e0*/  REDG.E.ADD.F32.FTZ.RN.STRONG.GPU desc[UR18][R6.64+0x24], R45 ;  /* 0x0000242d060079a6 */ /* 0x000fe8000c12f312 */
[----:B------:R-:W4:Y:S04]  /*35f0*/  LDL.LU R24, [R1+0x1c] ;  /* 0x00001c0001187983 */ /* 0x000f280000300800 */
[----:B------:R-:W-:Y:S04]  /*3600*/  REDG.E.ADD.F32.FTZ.RN.STRONG.GPU desc[UR18][R6.64+0x28], R46 ;  /* 0x0000282e060079a6 */ /* 0x000fe8000c12f312 */
[----:B------:R-:W4:Y:S04]  /*3610*/  LDL.LU R25, [R1+0x18] ;  /* 0x0000180001197983 */ /* 0x000f280000300800 */
[----:B------:R-:W-:Y:S04]  /*3620*/  REDG.E.ADD.F32.FTZ.RN.STRONG.GPU desc[UR18][R6.64+0x2c], R47 ;  /* 0x00002c2f060079a6 */ /* 0x000fe8000c12f312 */
[----:B------:R-:W4:Y:S04]  /*3630*/  LDL.LU R26, [R1+0x14] ;  /* 0x00001400011a7983 */ /* 0x000f280000300800 */
[----:B------:R-:W-:Y:S04]  /*3640*/  REDG.E.ADD.F32.FTZ.RN.STRONG.GPU desc[UR18][R6.64+0x30], R56 ;  /* 0x00003038060079a6 */ /* 0x000fe8000c12f312 */
[----:B------:R-:W4:Y:S04]  /*3650*/  LDL.LU R27, [R1+0x10] ;  /* 0x00001000011b7983 */ /* 0x000f280000300800 */
[----:B------:R-:W-:Y:S01]  /*3660*/  REDG.E.ADD.F32.FTZ.RN.STRONG.GPU desc[UR18][R6.64+0x34], R57 ;  /* 0x00003439060079a6 */ /* 0x000fe2000c12f312 */
[----:B------:R-:W-:-:S03]  /*3670*/  ULEA UR12, UP0, UR11, UR20, 0x2 ;  /* 0x000000140b0c7291 */ /* 0x000fc6000f8010ff */
[----:B------:R-:W4:Y:S04]  /*3680*/  LDL.LU R36, [R1+0xc] ;  /* 0x00000c0001247983 */ /* 0x000f280000300800 */
[----:B------:R-:W-:Y:S04]  /*3690*/  REDG.E.ADD.F32.FTZ.RN.STRONG.GPU desc[UR18][R6.64+0x38], R193 ;  /* 0x000038c1060079a6 */ /* 0x000fe8000c12f312 */
[----:B------:R-:W4:Y:S04]  /*36a0*/  LDL.LU R37, [R1+0x8] ;  /* 0x0000080001257983 */ /* 0x000f280000300800 */
[----:B------:R0:W-:Y:S04]  /*36b0*/  REDG.E.ADD.F32.FTZ.RN.STRONG.GPU desc[UR18][R6.64+0x3c], R194 ;  /* 0x00003cc2060079a6 */ /* 0x0001e8000c12f312 */
[----:B------:R-:W4:Y:S04]  /*36c0*/  LDL.LU R38, [R1+0x4] ;  /* 0x0000040001267983 */ /* 0x000f280000300800 */
[----:B------:R-:W-:Y:S04]  /*36d0*/  REDG.E.ADD.F32.FTZ.RN.STRONG.GPU desc[UR18][R4.64], R68 ;  /* 0x00000044040079a6 */ /* 0x000fe8000c12f312 */
[----:B------:R-:W4:Y:S04]  /*36e0*/  LDL.LU R39, [R1] ;  /* 0x0000000001277983 */ /* 0x000f280000300800 */
        /* <DEDUP_REMOVED lines=12> */
[----:B------:R-:W-:Y:S04]  /*37b0*/  REDG.E.ADD.F32.FTZ.RN.STRONG.GPU desc[UR18][R4.64+0x28], R102 ;  /* 0x00002866040079a6 */ /* 0x000fe8000c12f312 */
[----:B------:R-:W-:Y:S04]  /*37c0*/  REDG.E.ADD.F32.FTZ.RN.STRONG.GPU desc[UR18][R4.64+0x2c], R103 ;  /* 0x00002c67040079a6 */ /* 0x000fe8000c12f312 */
[----:B------:R-:W-:Y:S04]  /*37d0*/  REDG.E.ADD.F32.FTZ.RN.STRONG.GPU desc[UR18][R4.64+0x30], R120 ;  /* 0x00003078040079a6 */ /* 0x000fe8000c12f312 */
[----:B------:R-:W-:Y:S01]  /*37e0*/  REDG.E.ADD.F32.FTZ.RN.STRONG.GPU desc[UR18][R4.64+0x34], R121 ;  /* 0x00003479040079a6 */ /* 0x000fe2000c12f312 */
[----:B------:R-:W-:-:S03]  /*37f0*/  ULEA UR10, UP0, UR16, UR20, 0x2 ;  /* 0x00000014100a7291 */ /* 0x000fc6000f8010ff */
[----:B------:R-:W-:Y:S04]  /*3800*/  REDG.E.ADD.F32.FTZ.RN.STRONG.GPU desc[UR18][R4.64+0x38], R122 ;  /* 0x0000387a040079a6 */ /* 0x000fe8000c12f312 */
[----:B------:R0:W-:Y:S04]  /*3810*/  REDG.E.ADD.F32.FTZ.RN.STRONG.GPU desc[UR18][R4.64+0x3c], R123 ;  /* 0x00003c7b040079a6 */ /* 0x0001e8000c12f312 */
[----:B------:R1:W-:Y:S04]  /*3820*/  REDG.E.ADD.F32.FTZ.RN.STRONG.GPU desc[UR18][R6.64], R132 ;  /* 0x00000084060079a6 */ /* 0x0003e8000c12f312 */
[----:B------:R1:W-:Y:S01]  /*3830*/  REDG.E.ADD.F32.FTZ.RN.STRONG.GPU desc[UR18][R6.64+0x4], R133 ;  /* 0x00000485060079a6 */ /* 0x0003e2000c12f312 */
[----:B------:R-:W-:-:S03]  /*3840*/  ULEA.HI.X UR9, UR16, UR21, UR9, 0x2, UP0 ;  /* 0x0000001510097291 */ /* 0x000fc600080f1409 */
[----:B------:R1:W-:Y:S04]  /*3850*/  REDG.E.ADD.F32.FTZ.RN.STRONG.GPU desc[UR18][R6.64+0x8], R134 ;  /* 0x00000886060079a6 */ /* 0x0003e8000c12f312 */
[----:B------:R1:W-:Y:S04]  /*3860*/  REDG.E.ADD.F32.FTZ.RN.STRONG.GPU desc[UR18][R6.64+0xc], R135 ;  /* 0x00000c87060079a6 */ /* 0x0003e8000c12f312 */
[----:B------:R1:W-:Y:S04]  /*3870*/  REDG.E.ADD.F32.FTZ.RN.STRONG.GPU desc[UR18][R6.64+0x10], R144 ;  /* 0x00001090060079a6 */ /* 0x0003e8000c12f312 */
[----:B------:R1:W-:Y:S04]  /*3880*/  REDG.E.ADD.F32.FTZ.RN.STRONG.GPU desc[UR18][R6.64+0x14], R145 ;  /* 0x00001491060079a6 */ /* 0x0003e8000c12f312 */
[----:B------:R1:W-:Y:S04]  /*3890*/  REDG.E.ADD.F32.FTZ.RN.STRONG.GPU desc[UR18][R6.64+0x18], R146 ;  /* 0x00001892060079a6 */ /* 0x0003e8000c12f312 */
[----:B------:R1:W-:Y:S01]  /*38a0*/  REDG.E.ADD.F32.FTZ.RN.STRONG.GPU desc[UR18][R6.64+0x1c], R147 ;  /* 0x00001c93060079a6 */ /* 0x0003e2000c12f312 */
[----:B0-----:R-:W-:-:S03]  /*38b0*/  MOV R4, UR10 ;  /* 0x0000000a00047c02 */ /* 0x001fc60008000f00 */
[----:B------:R1:W-:Y:S01]  /*38c0*/  REDG.E.ADD.F32.FTZ.RN.STRONG.GPU desc[UR18][R6.64+0x20], R156 ;  /* 0x0000209c060079a6 */ /* 0x0003e2000c12f312 */
[----:B------:R-:W-:-:S03]  /*38d0*/  MOV R5, UR9 ;  /* 0x0000000900057c02 */ /* 0x000fc60008000f00 */
[----:B------:R1:W-:Y:S04]  /*38e0*/  REDG.E.ADD.F32.FTZ.RN.STRONG.GPU desc[UR18][R6.64+0x24], R157 ;  /* 0x0000249d060079a6 */ /* 0x0003e8000c12f312 */
        /* <DEDUP_REMOVED lines=21> */
[----:B------:R1:W-:Y:S01]  /*3a40*/  REDG.E.ADD.F32.FTZ.RN.STRONG.GPU desc[UR18][R4.64+0x3c], R192 ;  /* 0x00003cc0040079a6 */ /* 0x0003e2000c12f312 */
[-C--:B--2---:R-:W-:Y:S01]  /*3a50*/  FFMA R211, R165, R195.reuse, R211 ;  /* 0x000000c3a5d37223 */ /* 0x084fe200000000d3 */
[-C--:B---3--:R-:W-:Y:S01]  /*3a60*/  FFMA R215, R166, R195.reuse, R215 ;  /* 0x000000c3a6d77223 */ /* 0x088fe200000000d7 */
[-C--:B------:R-:W-:Y:S01]  /*3a70*/  FFMA R228, R167, R195.reuse, R228 ;  /* 0x000000c3a7e47223 */ /* 0x080fe200000000e4 */
[-C--:B------:R-:W-:Y:S01]  /*3a80*/  FFMA R214, R176, R195.reuse, R214 ;  /* 0x000000c3b0d67223 */ /* 0x080fe200000000d6 */
        /* <DEDUP_REMOVED lines=17> */
[-C--:B----4-:R-:W-:Y:S01]  /*3ba0*/  FFMA R24, R164, R195.reuse, R24 ;  /* 0x000000c3a4187223 */ /* 0x090fe20000000018 */
        /* <DEDUP_REMOVED lines=59> */
[----:B-1----:R-:W-:-:S07]  /*3f60*/  FFMA R0, R191, R195, R0 ;  /* 0x000000c3bf007223 */ /* 0x002fce0000000000 */
.L_x_75:
[----:B------:R-:W-:Y:S05]  /*3f70*/  BSYNC.RECONVERGENT B1 ;  /* 0x0000000000017941 */ /* 0x000fea0003800200 */
.L_x_74:
[----:B------:R-:W-:-:S04]  /*3f80*/  IADD3 R227, PT, PT, R227, 0x1, RZ ;  /* 0x00000001e3e37810 */ /* 0x000fc80007ffe0ff */
[----:B------:R-:W-:-:S13]  /*3f90*/  ISETP.GE.AND P0, PT, R227, UR17, PT ;  /* 0x00000011e3007c0c */ /* 0x000fda000bf06270 */
[----:B------:R-:W-:Y:S05]  /*3fa0*/  @!P0 BRA `(.L_x_76) ;  /* 0xffffffd8003c8947 */ /* 0x000fea000383ffff */
.L_x_73:
[----:B------:R-:W-:Y:S05]  /*3fb0*/  BSYNC.RECONVERGENT B0 ;  /* 0x0000000000007941 */ /* 0x000fea0003800200 */
.L_x_72:
[----:B------:R-:W-:Y:S01]  /*3fc0*/  BAR.SYNC.DEFER_BLOCKING 0x0 ;  /* 0x0000000000007b1d */ /* 0x000fe20000010000 */
[----:B------:R-:W-:Y:S02]  /*3fd0*/  UIADD3 UR9, UPT, UPT, UR8, 0x3f, URZ ;  /* 0x0000003f08097890 */ /* 0x000fe4000fffe0ff */
[----:B------:R-:W-:Y:S02]  /*3fe0*/  UIADD3 UR4, UPT, UPT, UR4, 0x1, URZ ;  /* 0x0000000104047890 */ /* 0x000fe4000fffe0ff */
[----:B------:R-:W-:-:S04]  /*3ff0*/  USHF.R.U32.HI UR9, URZ, 0x6, UR9 ;  /* 0x00000006ff097899 */ /* 0x000fc80008011609 */
[----:B------:R-:W-:-:S09]  /*4000*/  UISETP.NE.AND UP0, UPT, UR4, UR9, UPT ;  /* 0x000000090400728c */ /* 0x000fd2000bf05270 */
[----:B------:R-:W-:Y:S05]  /*4010*/  BRA.U UP0, `(.L_x_77) ;  /* 0xffffffd5003c7547 */ /* 0x000fea000b83ffff */
.L_x_68:
[----:B0-2---:R-:W0:Y:S02]  /*4020*/  S2R R4, SR_TID.X ;  /* 0x0000000000047919 */ /* 0x005e240000002100 */
[----:B0-----:R-:W-:-:S13]  /*4030*/  ISETP.GE.AND P0, PT, R4, UR7, PT ;  /* 0x0000000704007c0c */ /* 0x001fda000bf06270 */
[----:B------:R-:W-:Y:S05]  /*4040*/  @P0 EXIT ;  /* 0x000000000000094d */ /* 0x000fea0003800000 */
[----:B------:R-:W2:Y:S01]  /*4050*/  LDL.LU R7, [R1+0x44] ;  /* 0x0000440001077983 */ /* 0x000ea20000300800 */
[----:B------:R-:W0:Y:S03]  /*4060*/  LDCU UR4, c[0x0][0x3dc] ;  /* 0x00007b80ff0477ac */ /* 0x000e260008000800 */
[----:B------:R-:W3:Y:S01]  /*4070*/  LDL.LU R16, [R1+0x40] ;  /* 0x0000400001107983 */ /* 0x000ee20000300800 */
[----:B------:R-:W-:Y:S01]  /*4080*/  IADD3 R4, PT, PT, R4, UR5, RZ ;  /* 0x0000000504047c10 */ /* 0x000fe2000fffe0ff */
[----:B------:R-:W4:Y:S02]  /*4090*/  LDCU.64 UR8, c[0x0][0x3c0] ;  /* 0x00007800ff0877ac */ /* 0x000f240008000a00 */
        /* <DEDUP_REMOVED lines=15> */
[----:B------:R-:W5:Y:S01]  /*4190*/  LDL.LU R32, [R1] ;  /* 0x0000000001207983 */ /* 0x000f620000300800 */
[----:B0-----:R-:W-:Y:S01]  /*41a0*/  IMAD R4, R4, UR4, RZ ;  /* 0x0000000404047c24 */ /* 0x001fe2000f8e02ff */
[----:B------:R-:W-:-:S04]  /*41b0*/  MOV R5, UR6 ;  /* 0x0000000600057c02 */ /* 0x000fc80008000f00 */
[----:B------:R-:W-:-:S04]  /*41c0*/  SHF.L.U32 R4, R4, 0x6, RZ ;  /* 0x0000000604047819 */ /* 0x000fc800000006ff */
[----:B------:R-:W-:-:S04]  /*41d0*/  LEA R5, P0, R5, R4, 0x6 ;  /* 0x0000000405057211 */ /* 0x000fc800078030ff */
[----:B------:R-:W-:Y:S02]  /*41e0*/  LEA.HI.X.SX32 R6, R4, RZ, 0x1, P0 ;  /* 0x000000ff04067211 */ /* 0x000fe400000f0eff */
[----:B----4-:R-:W-:-:S04]  /*41f0*/  LEA R4, P0, R5, UR8, 0x2 ;  /* 0x0000000805047c11 */ /* 0x010fc8000f8010ff */
        /* <DEDUP_REMOVED lines=66> */
.L_x_78:
        /* <DEDUP_REMOVED lines=14> */
.L_x_82:


//--------------------- .nv.shared.varlen_flash_attention_bwd_128_fp16 --------------------------
	.section	.nv.shared.varlen_flash_attention_bwd_128_fp16,"aw",@nobits
	.sectionflags	@""
	.align	16
	.zero		1024


//--------------------- .nv.shared.reserved.0     --------------------------
	.section	.nv.shared.reserved.0,"aw",@nobits
	.weak		__nv_reservedSMEM_offset_0_alias
	.size		__nv_reservedSMEM_offset_0_alias, 0, 64
	.other		__nv_reservedSMEM_offset_0_alias,@"STO_CUDA_RESERVED_SHARED STV_DEFAULT"
__nv_reservedSMEM_offset_0_alias:
	.zero		0
	.zero		64


//--------------------- .nv.shared.varlen_flash_attention_bwd_64_fp16 --------------------------
	.section	.nv.shared.varlen_flash_attention_bwd_64_fp16,"aw",@nobits
	.sectionflags	@""
	.align	16
	.zero		1024


//--------------------- .nv.shared.varlen_flash_attention_bwd_128_fp32 --------------------------
	.section	.nv.shared.varlen_flash_attention_bwd_128_fp32,"aw",@nobits
	.sectionflags	@""
	.align	16
	.zero		1024


//--------------------- .nv.shared.varlen_flash_attention_bwd_64_fp32 --------------------------
	.section	.nv.shared.varlen_flash_attention_bwd_64_fp32,"aw",@nobits
	.sectionflags	@""
	.align	16
	.zero		1024


//--------------------- .nv.constant0.varlen_flash_attention_bwd_128_fp16 --------------------------
	.section	.nv.constant0.varlen_flash_attention_bwd_128_fp16,"a",@progbits
	.sectionflags	@""
	.align	4
.nv.constant0.varlen_flash_attention_bwd_128_fp16:
	.zero		1008


//--------------------- .nv.constant0.varlen_flash_attention_bwd_64_fp16 --------------------------
	.section	.nv.constant0.varlen_flash_attention_bwd_64_fp16,"a",@progbits
	.sectionflags	@""
	.align	4
.nv.constant0.varlen_flash_attention_bwd_64_fp16:
	.zero		1008


//--------------------- .nv.constant0.varlen_flash_attention_bwd_128_fp32 --------------------------
	.section	.nv.constant0.varlen_flash_attention_bwd_128_fp32,"a",@progbits
	.sectionflags	@""
	.align	4
.nv.constant0.varlen_flash_attention_bwd_128_fp32:
	.zero		1008


//--------------------- .nv.constant0.varlen_flash_attention_bwd_64_fp32 --------------------------
	.section	.nv.constant0.varlen_flash_attention_bwd_64_fp32,"a",@progbits
	.sectionflags	@""
	.align	4
.nv.constant0.varlen_flash_attention_bwd_64_fp32:
	.zero		1008


//--------------------- SYMBOLS --------------------------

	.type		.nv.reservedSmem.offset0,@object
	.size		.nv.reservedSmem.offset0,0x4
	.type		.nv.reservedSmem.cap,@object
	.size		.nv.reservedSmem.cap,0x4
